	.target	sm_90

	.elftype	@"ET_EXEC"


//--------------------- .note.nv.tkinfo           --------------------------
	.section	.note.nv.tkinfo,"",@"SHT_NOTE"
	.sectionflags	@"SHF_NOTE_NV_TKINFO"
	.tkinfo
        /*0018*/ 	.word	0x00000002
        /*0030*/ 	.string	""
        /*0030*/ 	.string	"ptxas"
        /*0030*/ 	.string	"Cuda compilation tools, release 13.0, V13.0.88"
        /*0030*/ 	.string	"Build cuda_13.0.r13.0/compiler.36424714_0"
        /*0030*/ 	.string	"-arch sm_90 -m 64 "



//--------------------- .note.nv.cuinfo           --------------------------
	.section	.note.nv.cuinfo,"",@"SHT_NOTE"
	.sectionflags	@"SHF_NOTE_NV_CUINFO"
        /*0018*/ 	.short	0x0002
        /*001a*/ 	.short	0x005a
        /*001c*/ 	.short	0x0082
	.zero		2


//--------------------- .nv.info                  --------------------------
	.section	.nv.info,"",@"SHT_CUDA_INFO"
	.align	4


	//----- nvinfo : EIATTR_REGCOUNT
	.align		4
        /*0000*/ 	.byte	0x04, 0x2f
        /*0002*/ 	.short	(.L_29 - .L_28)
	.align		4
.L_28:
        /*0004*/ 	.word	index@(_ZN2at6native16triu_tril_kernelIhiLb0ELi8ELb1EEEvNS_4cuda6detail10TensorInfoIT_T0_EENS4_IKS5_S6_EEllS6_)
        /*0008*/ 	.word	0x0000001e


	//----- nvinfo : EIATTR_FRAME_SIZE
	.align		4
.L_29:
        /*000c*/ 	.byte	0x04, 0x11
        /*000e*/ 	.short	(.L_31 - .L_30)
	.align		4
.L_30:
        /*0010*/ 	.word	index@($__internal_155_$__cuda_sm20_rem_s64)
        /*0014*/ 	.word	0x00000000


	//----- nvinfo : EIATTR_FRAME_SIZE
	.align		4
.L_31:
        /*0018*/ 	.byte	0x04, 0x11
        /*001a*/ 	.short	(.L_33 - .L_32)
	.align		4
.L_32:
        /*001c*/ 	.word	index@($__internal_154_$__cuda_sm20_div_s64)
        /*0020*/ 	.word	0x00000000


	//----- nvinfo : EIATTR_FRAME_SIZE
	.align		4
.L_33:
        /*0024*/ 	.byte	0x04, 0x11
        /*0026*/ 	.short	(.L_35 - .L_34)
	.align		4
.L_34:
        /*0028*/ 	.word	index@(_ZN2at6native16triu_tril_kernelIhiLb0ELi8ELb1EEEvNS_4cuda6detail10TensorInfoIT_T0_EENS4_IKS5_S6_EEllS6_)
        /*002c*/ 	.word	0x00000000


	//----- nvinfo : EIATTR_REGCOUNT
	.align		4
.L_35:
        /*0030*/ 	.byte	0x04, 0x2f
        /*0032*/ 	.short	(.L_37 - .L_36)
	.align		4
.L_36:
        /*0034*/ 	.word	index@(_ZN2at6native16triu_tril_kernelIhiLb0ELi8ELb0EEEvNS_4cuda6detail10TensorInfoIT_T0_EENS4_IKS5_S6_EEllS6_)
        /*0038*/ 	.word	0x0000001e


	//----- nvinfo : EIATTR_FRAME_SIZE
	.align		4
.L_37:
        /*003c*/ 	.byte	0x04, 0x11
        /*003e*/ 	.short	(.L_39 - .L_38)
	.align		4
.L_38:
        /*0040*/ 	.word	index@($__internal_153_$__cuda_sm20_div_s64)
        /*0044*/ 	.word	0x00000000


	//----- nvinfo : EIATTR_FRAME_SIZE
	.align		4
.L_39:
        /*0048*/ 	.byte	0x04, 0x11
        /*004a*/ 	.short	(.L_41 - .L_40)
	.align		4
.L_40:
        /*004c*/ 	.word	index@(_ZN2at6native16triu_tril_kernelIhiLb0ELi8ELb0EEEvNS_4cuda6detail10TensorInfoIT_T0_EENS4_IKS5_S6_EEllS6_)
        /*0050*/ 	.word	0x00000000


	//----- nvinfo : EIATTR_REGCOUNT
	.align		4
.L_41:
        /*0054*/ 	.byte	0x04, 0x2f
        /*0056*/ 	.short	(.L_43 - .L_42)
	.align		4
.L_42:
        /*0058*/ 	.word	index@(_ZN2at6native16triu_tril_kernelIhlLb0ELi8ELb1EEEvNS_4cuda6detail10TensorInfoIT_T0_EENS4_IKS5_S6_EEllS6_)
        /*005c*/ 	.word	0x0000001e


	//----- nvinfo : EIATTR_FRAME_SIZE
	.align		4
.L_43:
        /*0060*/ 	.byte	0x04, 0x11
        /*0062*/ 	.short	(.L_45 - .L_44)
	.align		4
.L_44:
        /*0064*/ 	.word	index@($__internal_152_$__cuda_sm20_rem_s64)
        /*0068*/ 	.word	0x00000000


	//----- nvinfo : EIATTR_FRAME_SIZE
	.align		4
.L_45:
        /*006c*/ 	.byte	0x04, 0x11
        /*006e*/ 	.short	(.L_47 - .L_46)
	.align		4
.L_46:
        /*0070*/ 	.word	index@($__internal_151_$__cuda_sm20_div_s64)
        /*0074*/ 	.word	0x00000000


	//----- nvinfo : EIATTR_FRAME_SIZE
	.align		4
.L_47:
        /*0078*/ 	.byte	0x04, 0x11
        /*007a*/ 	.short	(.L_49 - .L_48)
	.align		4
.L_48:
        /*007c*/ 	.word	index@(_ZN2at6native16triu_tril_kernelIhlLb0ELi8ELb1EEEvNS_4cuda6detail10TensorInfoIT_T0_EENS4_IKS5_S6_EEllS6_)
        /*0080*/ 	.word	0x00000000


	//----- nvinfo : EIATTR_REGCOUNT
	.align		4
.L_49:
        /*0084*/ 	.byte	0x04, 0x2f
        /*0086*/ 	.short	(.L_51 - .L_50)
	.align		4
.L_50:
        /*0088*/ 	.word	index@(_ZN2at6native16triu_tril_kernelIhlLb0ELi8ELb0EEEvNS_4cuda6detail10TensorInfoIT_T0_EENS4_IKS5_S6_EEllS6_)
        /*008c*/ 	.word	0x00000020


	//----- nvinfo : EIATTR_FRAME_SIZE
	.align		4
.L_51:
        /*0090*/ 	.byte	0x04, 0x11
        /*0092*/ 	.short	(.L_53 - .L_52)
	.align		4
.L_52:
        /*0094*/ 	.word	index@($__internal_150_$__cuda_sm20_div_s64)
        /*0098*/ 	.word	0x00000000


	//----- nvinfo : EIATTR_FRAME_SIZE
	.align		4
.L_53:
        /*009c*/ 	.byte	0x04, 0x11
        /*009e*/ 	.short	(.L_55 - .L_54)
	.align		4
.L_54:
        /*00a0*/ 	.word	index@(_ZN2at6native16triu_tril_kernelIhlLb0ELi8ELb0EEEvNS_4cuda6detail10TensorInfoIT_T0_EENS4_IKS5_S6_EEllS6_)
        /*00a4*/ 	.word	0x00000000


	//----- nvinfo : EIATTR_REGCOUNT
	.align		4
.L_55:
        /*00a8*/ 	.byte	0x04, 0x2f
        /*00aa*/ 	.short	(.L_57 - .L_56)
	.align		4
.L_56:
        /*00ac*/ 	.word	index@(_ZN2at6native16triu_tril_kernelIaiLb0ELi8ELb1EEEvNS_4cuda6detail10TensorInfoIT_T0_EENS4_IKS5_S6_EEllS6_)
        /*00b0*/ 	.word	0x0000001e


	//----- nvinfo : EIATTR_FRAME_SIZE
	.align		4
.L_57:
        /*00b4*/ 	.byte	0x04, 0x11
        /*00b6*/ 	.short	(.L_59 - .L_58)
	.align		4
.L_58:
        /*00b8*/ 	.word	index@($__internal_149_$__cuda_sm20_rem_s64)
        /*00bc*/ 	.word	0x00000000


	//----- nvinfo : EIATTR_FRAME_SIZE
	.align		4
.L_59:
        /*00c0*/ 	.byte	0x04, 0x11
        /*00c2*/ 	.short	(.L_61 - .L_60)
	.align		4
.L_60:
        /*00c4*/ 	.word	index@($__internal_148_$__cuda_sm20_div_s64)
        /*00c8*/ 	.word	0x00000000


	//----- nvinfo : EIATTR_FRAME_SIZE
	.align		4
.L_61:
        /*00cc*/ 	.byte	0x04, 0x11
        /*00ce*/ 	.short	(.L_63 - .L_62)
	.align		4
.L_62:
        /*00d0*/ 	.word	index@(_ZN2at6native16triu_tril_kernelIaiLb0ELi8ELb1EEEvNS_4cuda6detail10TensorInfoIT_T0_EENS4_IKS5_S6_EEllS6_)
        /*00d4*/ 	.word	0x00000000


	//----- nvinfo : EIATTR_REGCOUNT
	.align		4
.L_63:
        /*00d8*/ 	.byte	0x04, 0x2f
        /*00da*/ 	.short	(.L_65 - .L_64)
	.align		4
.L_64:
        /*00dc*/ 	.word	index@(_ZN2at6native16triu_tril_kernelIaiLb0ELi8ELb0EEEvNS_4cuda6detail10TensorInfoIT_T0_EENS4_IKS5_S6_EEllS6_)
        /*00e0*/ 	.word	0x0000001e


	//----- nvinfo : EIATTR_FRAME_SIZE
	.align		4
.L_65:
        /*00e4*/ 	.byte	0x04, 0x11
        /*00e6*/ 	.short	(.L_67 - .L_66)
	.align		4
.L_66:
        /*00e8*/ 	.word	index@($__internal_147_$__cuda_sm20_div_s64)
        /*00ec*/ 	.word	0x00000000


	//----- nvinfo : EIATTR_FRAME_SIZE
	.align		4
.L_67:
        /*00f0*/ 	.byte	0x04, 0x11
        /*00f2*/ 	.short	(.L_69 - .L_68)
	.align		4
.L_68:
        /*00f4*/ 	.word	index@(_ZN2at6native16triu_tril_kernelIaiLb0ELi8ELb0EEEvNS_4cuda6detail10TensorInfoIT_T0_EENS4_IKS5_S6_EEllS6_)
        /*00f8*/ 	.word	0x00000000


	//----- nvinfo : EIATTR_REGCOUNT
	.align		4
.L_69:
        /*00fc*/ 	.byte	0x04, 0x2f
        /*00fe*/ 	.short	(.L_71 - .L_70)
	.align		4
.L_70:
        /*0100*/ 	.word	index@(_ZN2at6native16triu_tril_kernelIalLb0ELi8ELb1EEEvNS_4cuda6detail10TensorInfoIT_T0_EENS4_IKS5_S6_EEllS6_)
        /*0104*/ 	.word	0x0000001e


	//----- nvinfo : EIATTR_FRAME_SIZE
	.align		4
.L_71:
        /*0108*/ 	.byte	0x04, 0x11
        /*010a*/ 	.short	(.L_73 - .L_72)
	.align		4
.L_72:
        /*010c*/ 	.word	index@($__internal_146_$__cuda_sm20_rem_s64)
        /*0110*/ 	.word	0x00000000


	//----- nvinfo : EIATTR_FRAME_SIZE
	.align		4
.L_73:
        /*0114*/ 	.byte	0x04, 0x11
        /*0116*/ 	.short	(.L_75 - .L_74)
	.align		4
.L_74:
        /*0118*/ 	.word	index@($__internal_145_$__cuda_sm20_div_s64)
        /*011c*/ 	.word	0x00000000


	//----- nvinfo : EIATTR_FRAME_SIZE
	.align		4
.L_75:
        /*0120*/ 	.byte	0x04, 0x11
        /*0122*/ 	.short	(.L_77 - .L_76)
	.align		4
.L_76:
        /*0124*/ 	.word	index@(_ZN2at6native16triu_tril_kernelIalLb0ELi8ELb1EEEvNS_4cuda6detail10TensorInfoIT_T0_EENS4_IKS5_S6_EEllS6_)
        /*0128*/ 	.word	0x00000000


	//----- nvinfo : EIATTR_REGCOUNT
	.align		4
.L_77:
        /*012c*/ 	.byte	0x04, 0x2f
        /*012e*/ 	.short	(.L_79 - .L_78)
	.align		4
.L_78:
        /*0130*/ 	.word	index@(_ZN2at6native16triu_tril_kernelIalLb0ELi8ELb0EEEvNS_4cuda6detail10TensorInfoIT_T0_EENS4_IKS5_S6_EEllS6_)
        /*0134*/ 	.word	0x00000020


	//----- nvinfo : EIATTR_FRAME_SIZE
	.align		4
.L_79:
        /*0138*/ 	.byte	0x04, 0x11
        /*013a*/ 	.short	(.L_81 - .L_80)
	.align		4
.L_80:
        /*013c*/ 	.word	index@($__internal_144_$__cuda_sm20_div_s64)
        /*0140*/ 	.word	0x00000000


	//----- nvinfo : EIATTR_FRAME_SIZE
	.align		4
.L_81:
        /*0144*/ 	.byte	0x04, 0x11
        /*0146*/ 	.short	(.L_83 - .L_82)
	.align		4
.L_82:
        /*0148*/ 	.word	index@(_ZN2at6native16triu_tril_kernelIalLb0ELi8ELb0EEEvNS_4cuda6detail10TensorInfoIT_T0_EENS4_IKS5_S6_EEllS6_)
        /*014c*/ 	.word	0x00000000


	//----- nvinfo : EIATTR_REGCOUNT
	.align		4
.L_83:
        /*0150*/ 	.byte	0x04, 0x2f
        /*0152*/ 	.short	(.L_85 - .L_84)
	.align		4
.L_84:
        /*0154*/ 	.word	index@(_ZN2at6native16triu_tril_kernelIiiLb0ELi2ELb1EEEvNS_4cuda6detail10TensorInfoIT_T0_EENS4_IKS5_S6_EEllS6_)
        /*0158*/ 	.word	0x0000001e


	//----- nvinfo : EIATTR_FRAME_SIZE
	.align		4
.L_85:
        /*015c*/ 	.byte	0x04, 0x11
        /*015e*/ 	.short	(.L_87 - .L_86)
	.align		4
.L_86:
        /*0160*/ 	.word	index@($__internal_143_$__cuda_sm20_rem_s64)
        /*0164*/ 	.word	0x00000000


	//----- nvinfo : EIATTR_FRAME_SIZE
	.align		4
.L_87:
        /*0168*/ 	.byte	0x04, 0x11
        /*016a*/ 	.short	(.L_89 - .L_88)
	.align		4
.L_88:
        /*016c*/ 	.word	index@($__internal_142_$__cuda_sm20_div_s64)
        /*0170*/ 	.word	0x00000000


	//----- nvinfo : EIATTR_FRAME_SIZE
	.align		4
.L_89:
        /*0174*/ 	.byte	0x04, 0x11
        /*0176*/ 	.short	(.L_91 - .L_90)
	.align		4
.L_90:
        /*0178*/ 	.word	index@(_ZN2at6native16triu_tril_kernelIiiLb0ELi2ELb1EEEvNS_4cuda6detail10TensorInfoIT_T0_EENS4_IKS5_S6_EEllS6_)
        /*017c*/ 	.word	0x00000000


	//----- nvinfo : EIATTR_REGCOUNT
	.align		4
.L_91:
        /*0180*/ 	.byte	0x04, 0x2f
        /*0182*/ 	.short	(.L_93 - .L_92)
	.align		4
.L_92:
        /*0184*/ 	.word	index@(_ZN2at6native16triu_tril_kernelIiiLb0ELi2ELb0EEEvNS_4cuda6detail10TensorInfoIT_T0_EENS4_IKS5_S6_EEllS6_)
        /*0188*/ 	.word	0x0000001e


	//----- nvinfo : EIATTR_FRAME_SIZE
	.align		4
.L_93:
        /*018c*/ 	.byte	0x04, 0x11
        /*018e*/ 	.short	(.L_95 - .L_94)
	.align		4
.L_94:
        /*0190*/ 	.word	index@($__internal_141_$__cuda_sm20_div_s64)
        /*0194*/ 	.word	0x00000000


	//----- nvinfo : EIATTR_FRAME_SIZE
	.align		4
.L_95:
        /*0198*/ 	.byte	0x04, 0x11
        /*019a*/ 	.short	(.L_97 - .L_96)
	.align		4
.L_96:
        /*019c*/ 	.word	index@(_ZN2at6native16triu_tril_kernelIiiLb0ELi2ELb0EEEvNS_4cuda6detail10TensorInfoIT_T0_EENS4_IKS5_S6_EEllS6_)
        /*01a0*/ 	.word	0x00000000


	//----- nvinfo : EIATTR_REGCOUNT
	.align		4
.L_97:
        /*01a4*/ 	.byte	0x04, 0x2f
        /*01a6*/ 	.short	(.L_99 - .L_98)
	.align		4
.L_98:
        /*01a8*/ 	.word	index@(_ZN2at6native16triu_tril_kernelIilLb0ELi2ELb1EEEvNS_4cuda6detail10TensorInfoIT_T0_EENS4_IKS5_S6_EEllS6_)
        /*01ac*/ 	.word	0x0000001e


	//----- nvinfo : EIATTR_FRAME_SIZE
	.align		4
.L_99:
        /*01b0*/ 	.byte	0x04, 0x11
        /*01b2*/ 	.short	(.L_101 - .L_100)
	.align		4
.L_100:
        /*01b4*/ 	.word	index@($__internal_140_$__cuda_sm20_rem_s64)
        /*01b8*/ 	.word	0x00000000


	//----- nvinfo : EIATTR_FRAME_SIZE
	.align		4
.L_101:
        /*01bc*/ 	.byte	0x04, 0x11
        /*01be*/ 	.short	(.L_103 - .L_102)
	.align		4
.L_102:
        /*01c0*/ 	.word	index@($__internal_139_$__cuda_sm20_div_s64)
        /*01c4*/ 	.word	0x00000000


	//----- nvinfo : EIATTR_FRAME_SIZE
	.align		4
.L_103:
        /*01c8*/ 	.byte	0x04, 0x11
        /*01ca*/ 	.short	(.L_105 - .L_104)
	.align		4
.L_104:
        /*01cc*/ 	.word	index@(_ZN2at6native16triu_tril_kernelIilLb0ELi2ELb1EEEvNS_4cuda6detail10TensorInfoIT_T0_EENS4_IKS5_S6_EEllS6_)
        /*01d0*/ 	.word	0x00000000


	//----- nvinfo : EIATTR_REGCOUNT
	.align		4
.L_105:
        /*01d4*/ 	.byte	0x04, 0x2f
        /*01d6*/ 	.short	(.L_107 - .L_106)
	.align		4
.L_106:
        /*01d8*/ 	.word	index@(_ZN2at6native16triu_tril_kernelIilLb0ELi2ELb0EEEvNS_4cuda6detail10TensorInfoIT_T0_EENS4_IKS5_S6_EEllS6_)
        /*01dc*/ 	.word	0x00000020


	//----- nvinfo : EIATTR_FRAME_SIZE
	.align		4
.L_107:
        /*01e0*/ 	.byte	0x04, 0x11
        /*01e2*/ 	.short	(.L_109 - .L_108)
	.align		4
.L_108:
        /*01e4*/ 	.word	index@($__internal_138_$__cuda_sm20_div_s64)
        /*01e8*/ 	.word	0x00000000


	//----- nvinfo : EIATTR_FRAME_SIZE
	.align		4
.L_109:
        /*01ec*/ 	.byte	0x04, 0x11
        /*01ee*/ 	.short	(.L_111 - .L_110)
	.align		4
.L_110:
        /*01f0*/ 	.word	index@(_ZN2at6native16triu_tril_kernelIilLb0ELi2ELb0EEEvNS_4cuda6detail10TensorInfoIT_T0_EENS4_IKS5_S6_EEllS6_)
        /*01f4*/ 	.word	0x00000000


	//----- nvinfo : EIATTR_REGCOUNT
	.align		4
.L_111:
        /*01f8*/ 	.byte	0x04, 0x2f
        /*01fa*/ 	.short	(.L_113 - .L_112)
	.align		4
.L_112:
        /*01fc*/ 	.word	index@(_ZN2at6native16triu_tril_kernelIliLb0ELi1ELb1EEEvNS_4cuda6detail10TensorInfoIT_T0_EENS4_IKS5_S6_EEllS6_)
        /*0200*/ 	.word	0x0000001e


	//----- nvinfo : EIATTR_FRAME_SIZE
	.align		4
.L_113:
        /*0204*/ 	.byte	0x04, 0x11
        /*0206*/ 	.short	(.L_115 - .L_114)
	.align		4
.L_114:
        /*0208*/ 	.word	index@($__internal_137_$__cuda_sm20_rem_s64)
        /*020c*/ 	.word	0x00000000


	//----- nvinfo : EIATTR_FRAME_SIZE
	.align		4
.L_115:
        /*0210*/ 	.byte	0x04, 0x11
        /*0212*/ 	.short	(.L_117 - .L_116)
	.align		4
.L_116:
        /*0214*/ 	.word	index@($__internal_136_$__cuda_sm20_div_s64)
        /*0218*/ 	.word	0x00000000


	//----- nvinfo : EIATTR_FRAME_SIZE
	.align		4
.L_117:
        /*021c*/ 	.byte	0x04, 0x11
        /*021e*/ 	.short	(.L_119 - .L_118)
	.align		4
.L_118:
        /*0220*/ 	.word	index@(_ZN2at6native16triu_tril_kernelIliLb0ELi1ELb1EEEvNS_4cuda6detail10TensorInfoIT_T0_EENS4_IKS5_S6_EEllS6_)
        /*0224*/ 	.word	0x00000000


	//----- nvinfo : EIATTR_REGCOUNT
	.align		4
.L_119:
        /*0228*/ 	.byte	0x04, 0x2f
        /*022a*/ 	.short	(.L_121 - .L_120)
	.align		4
.L_120:
        /*022c*/ 	.word	index@(_ZN2at6native16triu_tril_kernelIliLb0ELi1ELb0EEEvNS_4cuda6detail10TensorInfoIT_T0_EENS4_IKS5_S6_EEllS6_)
        /*0230*/ 	.word	0x0000001e


	//----- nvinfo : EIATTR_FRAME_SIZE
	.align		4
.L_121:
        /*0234*/ 	.byte	0x04, 0x11
        /*0236*/ 	.short	(.L_123 - .L_122)
	.align		4
.L_122:
        /*0238*/ 	.word	index@($__internal_135_$__cuda_sm20_div_s64)
        /*023c*/ 	.word	0x00000000


	//----- nvinfo : EIATTR_FRAME_SIZE
	.align		4
.L_123:
        /*0240*/ 	.byte	0x04, 0x11
        /*0242*/ 	.short	(.L_125 - .L_124)
	.align		4
.L_124:
        /*0244*/ 	.word	index@(_ZN2at6native16triu_tril_kernelIliLb0ELi1ELb0EEEvNS_4cuda6detail10TensorInfoIT_T0_EENS4_IKS5_S6_EEllS6_)
        /*0248*/ 	.word	0x00000000


	//----- nvinfo : EIATTR_REGCOUNT
	.align		4
.L_125:
        /*024c*/ 	.byte	0x04, 0x2f
        /*024e*/ 	.short	(.L_127 - .L_126)
	.align		4
.L_126:
        /*0250*/ 	.word	index@(_ZN2at6native16triu_tril_kernelIllLb0ELi1ELb1EEEvNS_4cuda6detail10TensorInfoIT_T0_EENS4_IKS5_S6_EEllS6_)
        /*0254*/ 	.word	0x0000001e


	//----- nvinfo : EIATTR_FRAME_SIZE
	.align		4
.L_127:
        /*0258*/ 	.byte	0x04, 0x11
        /*025a*/ 	.short	(.L_129 - .L_128)
	.align		4
.L_128:
        /*025c*/ 	.word	index@($__internal_134_$__cuda_sm20_rem_s64)
        /*0260*/ 	.word	0x00000000


	//----- nvinfo : EIATTR_FRAME_SIZE
	.align		4
.L_129:
        /*0264*/ 	.byte	0x04, 0x11
        /*0266*/ 	.short	(.L_131 - .L_130)
	.align		4
.L_130:
        /*0268*/ 	.word	index@($__internal_133_$__cuda_sm20_div_s64)
        /*026c*/ 	.word	0x00000000


	//----- nvinfo : EIATTR_FRAME_SIZE
	.align		4
.L_131:
        /*0270*/ 	.byte	0x04, 0x11
        /*0272*/ 	.short	(.L_133 - .L_132)
	.align		4
.L_132:
        /*0274*/ 	.word	index@(_ZN2at6native16triu_tril_kernelIllLb0ELi1ELb1EEEvNS_4cuda6detail10TensorInfoIT_T0_EENS4_IKS5_S6_EEllS6_)
        /*0278*/ 	.word	0x00000000


	//----- nvinfo : EIATTR_REGCOUNT
	.align		4
.L_133:
        /*027c*/ 	.byte	0x04, 0x2f
        /*027e*/ 	.short	(.L_135 - .L_134)
	.align		4
.L_134:
        /*0280*/ 	.word	index@(_ZN2at6native16triu_tril_kernelIllLb0ELi1ELb0EEEvNS_4cuda6detail10TensorInfoIT_T0_EENS4_IKS5_S6_EEllS6_)
        /*0284*/ 	.word	0x00000020


	//----- nvinfo : EIATTR_FRAME_SIZE
	.align		4
.L_135:
        /*0288*/ 	.byte	0x04, 0x11
        /*028a*/ 	.short	(.L_137 - .L_136)
	.align		4
.L_136:
        /*028c*/ 	.word	index@($__internal_132_$__cuda_sm20_div_s64)
        /*0290*/ 	.word	0x00000000


	//----- nvinfo : EIATTR_FRAME_SIZE
	.align		4
.L_137:
        /*0294*/ 	.byte	0x04, 0x11
        /*0296*/ 	.short	(.L_139 - .L_138)
	.align		4
.L_138:
        /*0298*/ 	.word	index@(_ZN2at6native16triu_tril_kernelIllLb0ELi1ELb0EEEvNS_4cuda6detail10TensorInfoIT_T0_EENS4_IKS5_S6_EEllS6_)
        /*029c*/ 	.word	0x00000000


	//----- nvinfo : EIATTR_REGCOUNT
	.align		4
.L_139:
        /*02a0*/ 	.byte	0x04, 0x2f
        /*02a2*/ 	.short	(.L_141 - .L_140)
	.align		4
.L_140:
        /*02a4*/ 	.word	index@(_ZN2at6native16triu_tril_kernelIsiLb0ELi4ELb1EEEvNS_4cuda6detail10TensorInfoIT_T0_EENS4_IKS5_S6_EEllS6_)
        /*02a8*/ 	.word	0x0000001e


	//----- nvinfo : EIATTR_FRAME_SIZE
	.align		4
.L_141:
        /*02ac*/ 	.byte	0x04, 0x11
        /*02ae*/ 	.short	(.L_143 - .L_142)
	.align		4
.L_142:
        /*02b0*/ 	.word	index@($__internal_131_$__cuda_sm20_rem_s64)
        /*02b4*/ 	.word	0x00000000


	//----- nvinfo : EIATTR_FRAME_SIZE
	.align		4
.L_143:
        /*02b8*/ 	.byte	0x04, 0x11
        /*02ba*/ 	.short	(.L_145 - .L_144)
	.align		4
.L_144:
        /*02bc*/ 	.word	index@($__internal_130_$__cuda_sm20_div_s64)
        /*02c0*/ 	.word	0x00000000


	//----- nvinfo : EIATTR_FRAME_SIZE
	.align		4
.L_145:
        /*02c4*/ 	.byte	0x04, 0x11
        /*02c6*/ 	.short	(.L_147 - .L_146)
	.align		4
.L_146:
        /*02c8*/ 	.word	index@(_ZN2at6native16triu_tril_kernelIsiLb0ELi4ELb1EEEvNS_4cuda6detail10TensorInfoIT_T0_EENS4_IKS5_S6_EEllS6_)
        /*02cc*/ 	.word	0x00000000


	//----- nvinfo : EIATTR_REGCOUNT
	.align		4
.L_147:
        /*02d0*/ 	.byte	0x04, 0x2f
        /*02d2*/ 	.short	(.L_149 - .L_148)
	.align		4
.L_148:
        /*02d4*/ 	.word	index@(_ZN2at6native16triu_tril_kernelIsiLb0ELi4ELb0EEEvNS_4cuda6detail10TensorInfoIT_T0_EENS4_IKS5_S6_EEllS6_)
        /*02d8*/ 	.word	0x0000001e


	//----- nvinfo : EIATTR_FRAME_SIZE
	.align		4
.L_149:
        /*02dc*/ 	.byte	0x04, 0x11
        /*02de*/ 	.short	(.L_151 - .L_150)
	.align		4
.L_150:
        /*02e0*/ 	.word	index@($__internal_129_$__cuda_sm20_div_s64)
        /*02e4*/ 	.word	0x00000000


	//----- nvinfo : EIATTR_FRAME_SIZE
	.align		4
.L_151:
        /*02e8*/ 	.byte	0x04, 0x11
        /*02ea*/ 	.short	(.L_153 - .L_152)
	.align		4
.L_152:
        /*02ec*/ 	.word	index@(_ZN2at6native16triu_tril_kernelIsiLb0ELi4ELb0EEEvNS_4cuda6detail10TensorInfoIT_T0_EENS4_IKS5_S6_EEllS6_)
        /*02f0*/ 	.word	0x00000000


	//----- nvinfo : EIATTR_REGCOUNT
	.align		4
.L_153:
        /*02f4*/ 	.byte	0x04, 0x2f
        /*02f6*/ 	.short	(.L_155 - .L_154)
	.align		4
.L_154:
        /*02f8*/ 	.word	index@(_ZN2at6native16triu_tril_kernelIslLb0ELi4ELb1EEEvNS_4cuda6detail10TensorInfoIT_T0_EENS4_IKS5_S6_EEllS6_)
        /*02fc*/ 	.word	0x0000001e


	//----- nvinfo : EIATTR_FRAME_SIZE
	.align		4
.L_155:
        /*0300*/ 	.byte	0x04, 0x11
        /*0302*/ 	.short	(.L_157 - .L_156)
	.align		4
.L_156:
        /*0304*/ 	.word	index@($__internal_128_$__cuda_sm20_rem_s64)
        /*0308*/ 	.word	0x00000000


	//----- nvinfo : EIATTR_FRAME_SIZE
	.align		4
.L_157:
        /*030c*/ 	.byte	0x04, 0x11
        /*030e*/ 	.short	(.L_159 - .L_158)
	.align		4
.L_158:
        /*0310*/ 	.word	index@($__internal_127_$__cuda_sm20_div_s64)
        /*0314*/ 	.word	0x00000000


	//----- nvinfo : EIATTR_FRAME_SIZE
	.align		4
.L_159:
        /*0318*/ 	.byte	0x04, 0x11
        /*031a*/ 	.short	(.L_161 - .L_160)
	.align		4
.L_160:
        /*031c*/ 	.word	index@(_ZN2at6native16triu_tril_kernelIslLb0ELi4ELb1EEEvNS_4cuda6detail10TensorInfoIT_T0_EENS4_IKS5_S6_EEllS6_)
        /*0320*/ 	.word	0x00000000


	//----- nvinfo : EIATTR_REGCOUNT
	.align		4
.L_161:
        /*0324*/ 	.byte	0x04, 0x2f
        /*0326*/ 	.short	(.L_163 - .L_162)
	.align		4
.L_162:
        /*0328*/ 	.word	index@(_ZN2at6native16triu_tril_kernelIslLb0ELi4ELb0EEEvNS_4cuda6detail10TensorInfoIT_T0_EENS4_IKS5_S6_EEllS6_)
        /*032c*/ 	.word	0x00000020


	//----- nvinfo : EIATTR_FRAME_SIZE
	.align		4
.L_163:
        /*0330*/ 	.byte	0x04, 0x11
        /*0332*/ 	.short	(.L_165 - .L_164)
	.align		4
.L_164:
        /*0334*/ 	.word	index@($__internal_126_$__cuda_sm20_div_s64)
        /*0338*/ 	.word	0x00000000


	//----- nvinfo : EIATTR_FRAME_SIZE
	.align		4
.L_165:
        /*033c*/ 	.byte	0x04, 0x11
        /*033e*/ 	.short	(.L_167 - .L_166)
	.align		4
.L_166:
        /*0340*/ 	.word	index@(_ZN2at6native16triu_tril_kernelIslLb0ELi4ELb0EEEvNS_4cuda6detail10TensorInfoIT_T0_EENS4_IKS5_S6_EEllS6_)
        /*0344*/ 	.word	0x00000000


	//----- nvinfo : EIATTR_REGCOUNT
	.align		4
.L_167:
        /*0348*/ 	.byte	0x04, 0x2f
        /*034a*/ 	.short	(.L_169 - .L_168)
	.align		4
.L_168:
        /*034c*/ 	.word	index@(_ZN2at6native16triu_tril_kernelIdiLb0ELi1ELb1EEEvNS_4cuda6detail10TensorInfoIT_T0_EENS4_IKS5_S6_EEllS6_)
        /*0350*/ 	.word	0x0000001e


	//----- nvinfo : EIATTR_FRAME_SIZE
	.align		4
.L_169:
        /*0354*/ 	.byte	0x04, 0x11
        /*0356*/ 	.short	(.L_171 - .L_170)
	.align		4
.L_170:
        /*0358*/ 	.word	index@($__internal_125_$__cuda_sm20_rem_s64)
        /*035c*/ 	.word	0x00000000


	//----- nvinfo : EIATTR_FRAME_SIZE
	.align		4
.L_171:
        /*0360*/ 	.byte	0x04, 0x11
        /*0362*/ 	.short	(.L_173 - .L_172)
	.align		4
.L_172:
        /*0364*/ 	.word	index@($__internal_124_$__cuda_sm20_div_s64)
        /*0368*/ 	.word	0x00000000


	//----- nvinfo : EIATTR_FRAME_SIZE
	.align		4
.L_173:
        /*036c*/ 	.byte	0x04, 0x11
        /*036e*/ 	.short	(.L_175 - .L_174)
	.align		4
.L_174:
        /*0370*/ 	.word	index@(_ZN2at6native16triu_tril_kernelIdiLb0ELi1ELb1EEEvNS_4cuda6detail10TensorInfoIT_T0_EENS4_IKS5_S6_EEllS6_)
        /*0374*/ 	.word	0x00000000


	//----- nvinfo : EIATTR_REGCOUNT
	.align		4
.L_175:
        /*0378*/ 	.byte	0x04, 0x2f
        /*037a*/ 	.short	(.L_177 - .L_176)
	.align		4
.L_176:
        /*037c*/ 	.word	index@(_ZN2at6native16triu_tril_kernelIdiLb0ELi1ELb0EEEvNS_4cuda6detail10TensorInfoIT_T0_EENS4_IKS5_S6_EEllS6_)
        /*0380*/ 	.word	0x0000001e


	//----- nvinfo : EIATTR_FRAME_SIZE
	.align		4
.L_177:
        /*0384*/ 	.byte	0x04, 0x11
        /*0386*/ 	.short	(.L_179 - .L_178)
	.align		4
.L_178:
        /*0388*/ 	.word	index@($__internal_123_$__cuda_sm20_div_s64)
        /*038c*/ 	.word	0x00000000


	//----- nvinfo : EIATTR_FRAME_SIZE
	.align		4
.L_179:
        /*0390*/ 	.byte	0x04, 0x11
        /*0392*/ 	.short	(.L_181 - .L_180)
	.align		4
.L_180:
        /*0394*/ 	.word	index@(_ZN2at6native16triu_tril_kernelIdiLb0ELi1ELb0EEEvNS_4cuda6detail10TensorInfoIT_T0_EENS4_IKS5_S6_EEllS6_)
        /*0398*/ 	.word	0x00000000


	//----- nvinfo : EIATTR_REGCOUNT
	.align		4
.L_181:
        /*039c*/ 	.byte	0x04, 0x2f
        /*039e*/ 	.short	(.L_183 - .L_182)
	.align		4
.L_182:
        /*03a0*/ 	.word	index@(_ZN2at6native16triu_tril_kernelIdlLb0ELi1ELb1EEEvNS_4cuda6detail10TensorInfoIT_T0_EENS4_IKS5_S6_EEllS6_)
        /*03a4*/ 	.word	0x0000001e


	//----- nvinfo : EIATTR_FRAME_SIZE
	.align		4
.L_183:
        /*03a8*/ 	.byte	0x04, 0x11
        /*03aa*/ 	.short	(.L_185 - .L_184)
	.align		4
.L_184:
        /*03ac*/ 	.word	index@($__internal_122_$__cuda_sm20_rem_s64)
        /*03b0*/ 	.word	0x00000000


	//----- nvinfo : EIATTR_FRAME_SIZE
	.align		4
.L_185:
        /*03b4*/ 	.byte	0x04, 0x11
        /*03b6*/ 	.short	(.L_187 - .L_186)
	.align		4
.L_186:
        /*03b8*/ 	.word	index@($__internal_121_$__cuda_sm20_div_s64)
        /*03bc*/ 	.word	0x00000000


	//----- nvinfo : EIATTR_FRAME_SIZE
	.align		4
.L_187:
        /*03c0*/ 	.byte	0x04, 0x11
        /*03c2*/ 	.short	(.L_189 - .L_188)
	.align		4
.L_188:
        /*03c4*/ 	.word	index@(_ZN2at6native16triu_tril_kernelIdlLb0ELi1ELb1EEEvNS_4cuda6detail10TensorInfoIT_T0_EENS4_IKS5_S6_EEllS6_)
        /*03c8*/ 	.word	0x00000000


	//----- nvinfo : EIATTR_REGCOUNT
	.align		4
.L_189:
        /*03cc*/ 	.byte	0x04, 0x2f
        /*03ce*/ 	.short	(.L_191 - .L_190)
	.align		4
.L_190:
        /*03d0*/ 	.word	index@(_ZN2at6native16triu_tril_kernelIdlLb0ELi1ELb0EEEvNS_4cuda6detail10TensorInfoIT_T0_EENS4_IKS5_S6_EEllS6_)
        /*03d4*/ 	.word	0x00000020


	//----- nvinfo : EIATTR_FRAME_SIZE
	.align		4
.L_191:
        /*03d8*/ 	.byte	0x04, 0x11
        /*03da*/ 	.short	(.L_193 - .L_192)
	.align		4
.L_192:
        /*03dc*/ 	.word	index@($__internal_120_$__cuda_sm20_div_s64)
        /*03e0*/ 	.word	0x00000000


	//----- nvinfo : EIATTR_FRAME_SIZE
	.align		4
.L_193:
        /*03e4*/ 	.byte	0x04, 0x11
        /*03e6*/ 	.short	(.L_195 - .L_194)
	.align		4
.L_194:
        /*03e8*/ 	.word	index@(_ZN2at6native16triu_tril_kernelIdlLb0ELi1ELb0EEEvNS_4cuda6detail10TensorInfoIT_T0_EENS4_IKS5_S6_EEllS6_)
        /*03ec*/ 	.word	0x00000000


	//----- nvinfo : EIATTR_REGCOUNT
	.align		4
.L_195:
        /*03f0*/ 	.byte	0x04, 0x2f
        /*03f2*/ 	.short	(.L_197 - .L_196)
	.align		4
.L_196:
        /*03f4*/ 	.word	index@(_ZN2at6native16triu_tril_kernelIfiLb0ELi2ELb1EEEvNS_4cuda6detail10TensorInfoIT_T0_EENS4_IKS5_S6_EEllS6_)
        /*03f8*/ 	.word	0x0000001e


	//----- nvinfo : EIATTR_FRAME_SIZE
	.align		4
.L_197:
        /*03fc*/ 	.byte	0x04, 0x11
        /*03fe*/ 	.short	(.L_199 - .L_198)
	.align		4
.L_198:
        /*0400*/ 	.word	index@($__internal_119_$__cuda_sm20_rem_s64)
        /*0404*/ 	.word	0x00000000


	//----- nvinfo : EIATTR_FRAME_SIZE
	.align		4
.L_199:
        /*0408*/ 	.byte	0x04, 0x11
        /*040a*/ 	.short	(.L_201 - .L_200)
	.align		4
.L_200:
        /*040c*/ 	.word	index@($__internal_118_$__cuda_sm20_div_s64)
        /*0410*/ 	.word	0x00000000


	//----- nvinfo : EIATTR_FRAME_SIZE
	.align		4
.L_201:
        /*0414*/ 	.byte	0x04, 0x11
        /*0416*/ 	.short	(.L_203 - .L_202)
	.align		4
.L_202:
        /*0418*/ 	.word	index@(_ZN2at6native16triu_tril_kernelIfiLb0ELi2ELb1EEEvNS_4cuda6detail10TensorInfoIT_T0_EENS4_IKS5_S6_EEllS6_)
        /*041c*/ 	.word	0x00000000


	//----- nvinfo : EIATTR_REGCOUNT
	.align		4
.L_203:
        /*0420*/ 	.byte	0x04, 0x2f
        /*0422*/ 	.short	(.L_205 - .L_204)
	.align		4
.L_204:
        /*0424*/ 	.word	index@(_ZN2at6native16triu_tril_kernelIfiLb0ELi2ELb0EEEvNS_4cuda6detail10TensorInfoIT_T0_EENS4_IKS5_S6_EEllS6_)
        /*0428*/ 	.word	0x0000001e


	//----- nvinfo : EIATTR_FRAME_SIZE
	.align		4
.L_205:
        /*042c*/ 	.byte	0x04, 0x11
        /*042e*/ 	.short	(.L_207 - .L_206)
	.align		4
.L_206:
        /*0430*/ 	.word	index@($__internal_117_$__cuda_sm20_div_s64)
        /*0434*/ 	.word	0x00000000


	//----- nvinfo : EIATTR_FRAME_SIZE
	.align		4
.L_207:
        /*0438*/ 	.byte	0x04, 0x11
        /*043a*/ 	.short	(.L_209 - .L_208)
	.align		4
.L_208:
        /*043c*/ 	.word	index@(_ZN2at6native16triu_tril_kernelIfiLb0ELi2ELb0EEEvNS_4cuda6detail10TensorInfoIT_T0_EENS4_IKS5_S6_EEllS6_)
        /*0440*/ 	.word	0x00000000


	//----- nvinfo : EIATTR_REGCOUNT
	.align		4
.L_209:
        /*0444*/ 	.byte	0x04, 0x2f
        /*0446*/ 	.short	(.L_211 - .L_210)
	.align		4
.L_210:
        /*0448*/ 	.word	index@(_ZN2at6native16triu_tril_kernelIflLb0ELi2ELb1EEEvNS_4cuda6detail10TensorInfoIT_T0_EENS4_IKS5_S6_EEllS6_)
        /*044c*/ 	.word	0x0000001e


	//----- nvinfo : EIATTR_FRAME_SIZE
	.align		4
.L_211:
        /*0450*/ 	.byte	0x04, 0x11
        /*0452*/ 	.short	(.L_213 - .L_212)
	.align		4
.L_212:
        /*0454*/ 	.word	index@($__internal_116_$__cuda_sm20_rem_s64)
        /*0458*/ 	.word	0x00000000


	//----- nvinfo : EIATTR_FRAME_SIZE
	.align		4
.L_213:
        /*045c*/ 	.byte	0x04, 0x11
        /*045e*/ 	.short	(.L_215 - .L_214)
	.align		4
.L_214:
        /*0460*/ 	.word	index@($__internal_115_$__cuda_sm20_div_s64)
        /*0464*/ 	.word	0x00000000


	//----- nvinfo : EIATTR_FRAME_SIZE
	.align		4
.L_215:
        /*0468*/ 	.byte	0x04, 0x11
        /*046a*/ 	.short	(.L_217 - .L_216)
	.align		4
.L_216:
        /*046c*/ 	.word	index@(_ZN2at6native16triu_tril_kernelIflLb0ELi2ELb1EEEvNS_4cuda6detail10TensorInfoIT_T0_EENS4_IKS5_S6_EEllS6_)
        /*0470*/ 	.word	0x00000000


	//----- nvinfo : EIATTR_REGCOUNT
	.align		4
.L_217:
        /*0474*/ 	.byte	0x04, 0x2f
        /*0476*/ 	.short	(.L_219 - .L_218)
	.align		4
.L_218:
        /*0478*/ 	.word	index@(_ZN2at6native16triu_tril_kernelIflLb0ELi2ELb0EEEvNS_4cuda6detail10TensorInfoIT_T0_EENS4_IKS5_S6_EEllS6_)
        /*047c*/ 	.word	0x00000020


	//----- nvinfo : EIATTR_FRAME_SIZE
	.align		4
.L_219:
        /*0480*/ 	.byte	0x04, 0x11
        /*0482*/ 	.short	(.L_221 - .L_220)
	.align		4
.L_220:
        /*0484*/ 	.word	index@($__internal_114_$__cuda_sm20_div_s64)
        /*0488*/ 	.word	0x00000000


	//----- nvinfo : EIATTR_FRAME_SIZE
	.align		4
.L_221:
        /*048c*/ 	.byte	0x04, 0x11
        /*048e*/ 	.short	(.L_223 - .L_222)
	.align		4
.L_222:
        /*0490*/ 	.word	index@(_ZN2at6native16triu_tril_kernelIflLb0ELi2ELb0EEEvNS_4cuda6detail10TensorInfoIT_T0_EENS4_IKS5_S6_EEllS6_)
        /*0494*/ 	.word	0x00000000


	//----- nvinfo : EIATTR_REGCOUNT
	.align		4
.L_223:
        /*0498*/ 	.byte	0x04, 0x2f
        /*049a*/ 	.short	(.L_225 - .L_224)
	.align		4
.L_224:
        /*049c*/ 	.word	index@(_ZN2at6native16triu_tril_kernelIN3c107complexIdEEiLb0ELi1ELb1EEEvNS_4cuda6detail10TensorInfoIT_T0_EENS7_IKS8_S9_EEllS9_)
        /*04a0*/ 	.word	0x0000001e


	//----- nvinfo : EIATTR_FRAME_SIZE
	.align		4
.L_225:
        /*04a4*/ 	.byte	0x04, 0x11
        /*04a6*/ 	.short	(.L_227 - .L_226)
	.align		4
.L_226:
        /*04a8*/ 	.word	index@($__internal_113_$__cuda_sm20_rem_s64)
        /*04ac*/ 	.word	0x00000000


	//----- nvinfo : EIATTR_FRAME_SIZE
	.align		4
.L_227:
        /*04b0*/ 	.byte	0x04, 0x11
        /*04b2*/ 	.short	(.L_229 - .L_228)
	.align		4
.L_228:
        /*04b4*/ 	.word	index@($__internal_112_$__cuda_sm20_div_s64)
        /*04b8*/ 	.word	0x00000000


	//----- nvinfo : EIATTR_FRAME_SIZE
	.align		4
.L_229:
        /*04bc*/ 	.byte	0x04, 0x11
        /*04be*/ 	.short	(.L_231 - .L_230)
	.align		4
.L_230:
        /*04c0*/ 	.word	index@(_ZN2at6native16triu_tril_kernelIN3c107complexIdEEiLb0ELi1ELb1EEEvNS_4cuda6detail10TensorInfoIT_T0_EENS7_IKS8_S9_EEllS9_)
        /*04c4*/ 	.word	0x00000000


	//----- nvinfo : EIATTR_REGCOUNT
	.align		4
.L_231:
        /*04c8*/ 	.byte	0x04, 0x2f
        /*04ca*/ 	.short	(.L_233 - .L_232)
	.align		4
.L_232:
        /*04cc*/ 	.word	index@(_ZN2at6native16triu_tril_kernelIN3c107complexIdEEiLb0ELi1ELb0EEEvNS_4cuda6detail10TensorInfoIT_T0_EENS7_IKS8_S9_EEllS9_)
        /*04d0*/ 	.word	0x0000001e


	//----- nvinfo : EIATTR_FRAME_SIZE
	.align		4
.L_233:
        /*04d4*/ 	.byte	0x04, 0x11
        /*04d6*/ 	.short	(.L_235 - .L_234)
	.align		4
.L_234:
        /*04d8*/ 	.word	index@($__internal_111_$__cuda_sm20_div_s64)
        /*04dc*/ 	.word	0x00000000


	//----- nvinfo : EIATTR_FRAME_SIZE
	.align		4
.L_235:
        /*04e0*/ 	.byte	0x04, 0x11
        /*04e2*/ 	.short	(.L_237 - .L_236)
	.align		4
.L_236:
        /*04e4*/ 	.word	index@(_ZN2at6native16triu_tril_kernelIN3c107complexIdEEiLb0ELi1ELb0EEEvNS_4cuda6detail10TensorInfoIT_T0_EENS7_IKS8_S9_EEllS9_)
        /*04e8*/ 	.word	0x00000000


	//----- nvinfo : EIATTR_REGCOUNT
	.align		4
.L_237:
        /*04ec*/ 	.byte	0x04, 0x2f
        /*04ee*/ 	.short	(.L_239 - .L_238)
	.align		4
.L_238:
        /*04f0*/ 	.word	index@(_ZN2at6native16triu_tril_kernelIN3c107complexIdEElLb0ELi1ELb1EEEvNS_4cuda6detail10TensorInfoIT_T0_EENS7_IKS8_S9_EEllS9_)
        /*04f4*/ 	.word	0x0000001e


	//----- nvinfo : EIATTR_FRAME_SIZE
	.align		4
.L_239:
        /*04f8*/ 	.byte	0x04, 0x11
        /*04fa*/ 	.short	(.L_241 - .L_240)
	.align		4
.L_240:
        /*04fc*/ 	.word	index@($__internal_110_$__cuda_sm20_rem_s64)
        /*0500*/ 	.word	0x00000000


	//----- nvinfo : EIATTR_FRAME_SIZE
	.align		4
.L_241:
        /*0504*/ 	.byte	0x04, 0x11
        /*0506*/ 	.short	(.L_243 - .L_242)
	.align		4
.L_242:
        /*0508*/ 	.word	index@($__internal_109_$__cuda_sm20_div_s64)
        /*050c*/ 	.word	0x00000000


	//----- nvinfo : EIATTR_FRAME_SIZE
	.align		4
.L_243:
        /*0510*/ 	.byte	0x04, 0x11
        /*0512*/ 	.short	(.L_245 - .L_244)
	.align		4
.L_244:
        /*0514*/ 	.word	index@(_ZN2at6native16triu_tril_kernelIN3c107complexIdEElLb0ELi1ELb1EEEvNS_4cuda6detail10TensorInfoIT_T0_EENS7_IKS8_S9_EEllS9_)
        /*0518*/ 	.word	0x00000000


	//----- nvinfo : EIATTR_REGCOUNT
	.align		4
.L_245:
        /*051c*/ 	.byte	0x04, 0x2f
        /*051e*/ 	.short	(.L_247 - .L_246)
	.align		4
.L_246:
        /*0520*/ 	.word	index@(_ZN2at6native16triu_tril_kernelIN3c107complexIdEElLb0ELi1ELb0EEEvNS_4cuda6detail10TensorInfoIT_T0_EENS7_IKS8_S9_EEllS9_)
        /*0524*/ 	.word	0x00000020


	//----- nvinfo : EIATTR_FRAME_SIZE
	.align		4
.L_247:
        /*0528*/ 	.byte	0x04, 0x11
        /*052a*/ 	.short	(.L_249 - .L_248)
	.align		4
.L_248:
        /*052c*/ 	.word	index@($__internal_108_$__cuda_sm20_div_s64)
        /*0530*/ 	.word	0x00000000


	//----- nvinfo : EIATTR_FRAME_SIZE
	.align		4
.L_249:
        /*0534*/ 	.byte	0x04, 0x11
        /*0536*/ 	.short	(.L_251 - .L_250)
	.align		4
.L_250:
        /*0538*/ 	.word	index@(_ZN2at6native16triu_tril_kernelIN3c107complexIdEElLb0ELi1ELb0EEEvNS_4cuda6detail10TensorInfoIT_T0_EENS7_IKS8_S9_EEllS9_)
        /*053c*/ 	.word	0x00000000


	//----- nvinfo : EIATTR_REGCOUNT
	.align		4
.L_251:
        /*0540*/ 	.byte	0x04, 0x2f
        /*0542*/ 	.short	(.L_253 - .L_252)
	.align		4
.L_252:
        /*0544*/ 	.word	index@(_ZN2at6native16triu_tril_kernelIN3c107complexIfEEiLb0ELi1ELb1EEEvNS_4cuda6detail10TensorInfoIT_T0_EENS7_IKS8_S9_EEllS9_)
        /*0548*/ 	.word	0x0000001e


	//----- nvinfo : EIATTR_FRAME_SIZE
	.align		4
.L_253:
        /*054c*/ 	.byte	0x04, 0x11
        /*054e*/ 	.short	(.L_255 - .L_254)
	.align		4
.L_254:
        /*0550*/ 	.word	index@($__internal_107_$__cuda_sm20_rem_s64)
        /*0554*/ 	.word	0x00000000


	//----- nvinfo : EIATTR_FRAME_SIZE
	.align		4
.L_255:
        /*0558*/ 	.byte	0x04, 0x11
        /*055a*/ 	.short	(.L_257 - .L_256)
	.align		4
.L_256:
        /*055c*/ 	.word	index@($__internal_106_$__cuda_sm20_div_s64)
        /*0560*/ 	.word	0x00000000


	//----- nvinfo : EIATTR_FRAME_SIZE
	.align		4
.L_257:
        /*0564*/ 	.byte	0x04, 0x11
        /*0566*/ 	.short	(.L_259 - .L_258)
	.align		4
.L_258:
        /*0568*/ 	.word	index@(_ZN2at6native16triu_tril_kernelIN3c107complexIfEEiLb0ELi1ELb1EEEvNS_4cuda6detail10TensorInfoIT_T0_EENS7_IKS8_S9_EEllS9_)
        /*056c*/ 	.word	0x00000000


	//----- nvinfo : EIATTR_REGCOUNT
	.align		4
.L_259:
        /*0570*/ 	.byte	0x04, 0x2f
        /*0572*/ 	.short	(.L_261 - .L_260)
	.align		4
.L_260:
        /*0574*/ 	.word	index@(_ZN2at6native16triu_tril_kernelIN3c107complexIfEEiLb0ELi1ELb0EEEvNS_4cuda6detail10TensorInfoIT_T0_EENS7_IKS8_S9_EEllS9_)
        /*0578*/ 	.word	0x0000001e


	//----- nvinfo : EIATTR_FRAME_SIZE
	.align		4
.L_261:
        /*057c*/ 	.byte	0x04, 0x11
        /*057e*/ 	.short	(.L_263 - .L_262)
	.align		4
.L_262:
        /*0580*/ 	.word	index@($__internal_105_$__cuda_sm20_div_s64)
        /*0584*/ 	.word	0x00000000


	//----- nvinfo : EIATTR_FRAME_SIZE
	.align		4
.L_263:
        /*0588*/ 	.byte	0x04, 0x11
        /*058a*/ 	.short	(.L_265 - .L_264)
	.align		4
.L_264:
        /*058c*/ 	.word	index@(_ZN2at6native16triu_tril_kernelIN3c107complexIfEEiLb0ELi1ELb0EEEvNS_4cuda6detail10TensorInfoIT_T0_EENS7_IKS8_S9_EEllS9_)
        /*0590*/ 	.word	0x00000000


	//----- nvinfo : EIATTR_REGCOUNT
	.align		4
.L_265:
        /*0594*/ 	.byte	0x04, 0x2f
        /*0596*/ 	.short	(.L_267 - .L_266)
	.align		4
.L_266:
        /*0598*/ 	.word	index@(_ZN2at6native16triu_tril_kernelIN3c107complexIfEElLb0ELi1ELb1EEEvNS_4cuda6detail10TensorInfoIT_T0_EENS7_IKS8_S9_EEllS9_)
        /*059c*/ 	.word	0x0000001e


	//----- nvinfo : EIATTR_FRAME_SIZE
	.align		4
.L_267:
        /*05a0*/ 	.byte	0x04, 0x11
        /*05a2*/ 	.short	(.L_269 - .L_268)
	.align		4
.L_268:
        /*05a4*/ 	.word	index@($__internal_104_$__cuda_sm20_rem_s64)
        /*05a8*/ 	.word	0x00000000


	//----- nvinfo : EIATTR_FRAME_SIZE
	.align		4
.L_269:
        /*05ac*/ 	.byte	0x04, 0x11
        /*05ae*/ 	.short	(.L_271 - .L_270)
	.align		4
.L_270:
        /*05b0*/ 	.word	index@($__internal_103_$__cuda_sm20_div_s64)
        /*05b4*/ 	.word	0x00000000


	//----- nvinfo : EIATTR_FRAME_SIZE
	.align		4
.L_271:
        /*05b8*/ 	.byte	0x04, 0x11
        /*05ba*/ 	.short	(.L_273 - .L_272)
	.align		4
.L_272:
        /*05bc*/ 	.word	index@(_ZN2at6native16triu_tril_kernelIN3c107complexIfEElLb0ELi1ELb1EEEvNS_4cuda6detail10TensorInfoIT_T0_EENS7_IKS8_S9_EEllS9_)
        /*05c0*/ 	.word	0x00000000


	//----- nvinfo : EIATTR_REGCOUNT
	.align		4
.L_273:
        /*05c4*/ 	.byte	0x04, 0x2f
        /*05c6*/ 	.short	(.L_275 - .L_274)
	.align		4
.L_274:
        /*05c8*/ 	.word	index@(_ZN2at6native16triu_tril_kernelIN3c107complexIfEElLb0ELi1ELb0EEEvNS_4cuda6detail10TensorInfoIT_T0_EENS7_IKS8_S9_EEllS9_)
        /*05cc*/ 	.word	0x00000020


	//----- nvinfo : EIATTR_FRAME_SIZE
	.align		4
.L_275:
        /*05d0*/ 	.byte	0x04, 0x11
        /*05d2*/ 	.short	(.L_277 - .L_276)
	.align		4
.L_276:
        /*05d4*/ 	.word	index@($__internal_102_$__cuda_sm20_div_s64)
        /*05d8*/ 	.word	0x00000000


	//----- nvinfo : EIATTR_FRAME_SIZE
	.align		4
.L_277:
        /*05dc*/ 	.byte	0x04, 0x11
        /*05de*/ 	.short	(.L_279 - .L_278)
	.align		4
.L_278:
        /*05e0*/ 	.word	index@(_ZN2at6native16triu_tril_kernelIN3c107complexIfEElLb0ELi1ELb0EEEvNS_4cuda6detail10TensorInfoIT_T0_EENS7_IKS8_S9_EEllS9_)
        /*05e4*/ 	.word	0x00000000


	//----- nvinfo : EIATTR_REGCOUNT
	.align		4
.L_279:
        /*05e8*/ 	.byte	0x04, 0x2f
        /*05ea*/ 	.short	(.L_281 - .L_280)
	.align		4
.L_280:
        /*05ec*/ 	.word	index@(_ZN2at6native16triu_tril_kernelIN3c107complexINS2_4HalfEEEiLb0ELi2ELb1EEEvNS_4cuda6detail10TensorInfoIT_T0_EENS8_IKS9_SA_EEllSA_)
        /*05f0*/ 	.word	0x0000001e


	//----- nvinfo : EIATTR_FRAME_SIZE
	.align		4
.L_281:
        /*05f4*/ 	.byte	0x04, 0x11
        /*05f6*/ 	.short	(.L_283 - .L_282)
	.align		4
.L_282:
        /*05f8*/ 	.word	index@($__internal_101_$__cuda_sm20_rem_s64)
        /*05fc*/ 	.word	0x00000000


	//----- nvinfo : EIATTR_FRAME_SIZE
	.align		4
.L_283:
        /*0600*/ 	.byte	0x04, 0x11
        /*0602*/ 	.short	(.L_285 - .L_284)
	.align		4
.L_284:
        /*0604*/ 	.word	index@($__internal_100_$__cuda_sm20_div_s64)
        /*0608*/ 	.word	0x00000000


	//----- nvinfo : EIATTR_FRAME_SIZE
	.align		4
.L_285:
        /*060c*/ 	.byte	0x04, 0x11
        /*060e*/ 	.short	(.L_287 - .L_286)
	.align		4
.L_286:
        /*0610*/ 	.word	index@(_ZN2at6native16triu_tril_kernelIN3c107complexINS2_4HalfEEEiLb0ELi2ELb1EEEvNS_4cuda6detail10TensorInfoIT_T0_EENS8_IKS9_SA_EEllSA_)
        /*0614*/ 	.word	0x00000000


	//----- nvinfo : EIATTR_REGCOUNT
	.align		4
.L_287:
        /*0618*/ 	.byte	0x04, 0x2f
        /*061a*/ 	.short	(.L_289 - .L_288)
	.align		4
.L_288:
        /*061c*/ 	.word	index@(_ZN2at6native16triu_tril_kernelIN3c107complexINS2_4HalfEEEiLb0ELi2ELb0EEEvNS_4cuda6detail10TensorInfoIT_T0_EENS8_IKS9_SA_EEllSA_)
        /*0620*/ 	.word	0x0000001e


	//----- nvinfo : EIATTR_FRAME_SIZE
	.align		4
.L_289:
        /*0624*/ 	.byte	0x04, 0x11
        /*0626*/ 	.short	(.L_291 - .L_290)
	.align		4
.L_290:
        /*0628*/ 	.word	index@($__internal_99_$__cuda_sm20_div_s64)
        /*062c*/ 	.word	0x00000000


	//----- nvinfo : EIATTR_FRAME_SIZE
	.align		4
.L_291:
        /*0630*/ 	.byte	0x04, 0x11
        /*0632*/ 	.short	(.L_293 - .L_292)
	.align		4
.L_292:
        /*0634*/ 	.word	index@(_ZN2at6native16triu_tril_kernelIN3c107complexINS2_4HalfEEEiLb0ELi2ELb0EEEvNS_4cuda6detail10TensorInfoIT_T0_EENS8_IKS9_SA_EEllSA_)
        /*0638*/ 	.word	0x00000000


	//----- nvinfo : EIATTR_REGCOUNT
	.align		4
.L_293:
        /*063c*/ 	.byte	0x04, 0x2f
        /*063e*/ 	.short	(.L_295 - .L_294)
	.align		4
.L_294:
        /*0640*/ 	.word	index@(_ZN2at6native16triu_tril_kernelIN3c107complexINS2_4HalfEEElLb0ELi2ELb1EEEvNS_4cuda6detail10TensorInfoIT_T0_EENS8_IKS9_SA_EEllSA_)
        /*0644*/ 	.word	0x0000001e


	//----- nvinfo : EIATTR_FRAME_SIZE
	.align		4
.L_295:
        /*0648*/ 	.byte	0x04, 0x11
        /*064a*/ 	.short	(.L_297 - .L_296)
	.align		4
.L_296:
        /*064c*/ 	.word	index@($__internal_98_$__cuda_sm20_rem_s64)
        /*0650*/ 	.word	0x00000000


	//----- nvinfo : EIATTR_FRAME_SIZE
	.align		4
.L_297:
        /*0654*/ 	.byte	0x04, 0x11
        /*0656*/ 	.short	(.L_299 - .L_298)
	.align		4
.L_298:
        /*0658*/ 	.word	index@($__internal_97_$__cuda_sm20_div_s64)
        /*065c*/ 	.word	0x00000000


	//----- nvinfo : EIATTR_FRAME_SIZE
	.align		4
.L_299:
        /*0660*/ 	.byte	0x04, 0x11
        /*0662*/ 	.short	(.L_301 - .L_300)
	.align		4
.L_300:
        /*0664*/ 	.word	index@(_ZN2at6native16triu_tril_kernelIN3c107complexINS2_4HalfEEElLb0ELi2ELb1EEEvNS_4cuda6detail10TensorInfoIT_T0_EENS8_IKS9_SA_EEllSA_)
        /*0668*/ 	.word	0x00000000


	//----- nvinfo : EIATTR_REGCOUNT
	.align		4
.L_301:
        /*066c*/ 	.byte	0x04, 0x2f
        /*066e*/ 	.short	(.L_303 - .L_302)
	.align		4
.L_302:
        /*0670*/ 	.word	index@(_ZN2at6native16triu_tril_kernelIN3c107complexINS2_4HalfEEElLb0ELi2ELb0EEEvNS_4cuda6detail10TensorInfoIT_T0_EENS8_IKS9_SA_EEllSA_)
        /*0674*/ 	.word	0x00000020


	//----- nvinfo : EIATTR_FRAME_SIZE
	.align		4
.L_303:
        /*0678*/ 	.byte	0x04, 0x11
        /*067a*/ 	.short	(.L_305 - .L_304)
	.align		4
.L_304:
        /*067c*/ 	.word	index@($__internal_96_$__cuda_sm20_div_s64)
        /*0680*/ 	.word	0x00000000


	//----- nvinfo : EIATTR_FRAME_SIZE
	.align		4
.L_305:
        /*0684*/ 	.byte	0x04, 0x11
        /*0686*/ 	.short	(.L_307 - .L_306)
	.align		4
.L_306:
        /*0688*/ 	.word	index@(_ZN2at6native16triu_tril_kernelIN3c107complexINS2_4HalfEEElLb0ELi2ELb0EEEvNS_4cuda6detail10TensorInfoIT_T0_EENS8_IKS9_SA_EEllSA_)
        /*068c*/ 	.word	0x00000000


	//----- nvinfo : EIATTR_REGCOUNT
	.align		4
.L_307:
        /*0690*/ 	.byte	0x04, 0x2f
        /*0692*/ 	.short	(.L_309 - .L_308)
	.align		4
.L_308:
        /*0694*/ 	.word	index@(_ZN2at6native16triu_tril_kernelIN3c104HalfEiLb0ELi4ELb1EEEvNS_4cuda6detail10TensorInfoIT_T0_EENS6_IKS7_S8_EEllS8_)
        /*0698*/ 	.word	0x0000001e


	//----- nvinfo : EIATTR_FRAME_SIZE
	.align		4
.L_309:
        /*069c*/ 	.byte	0x04, 0x11
        /*069e*/ 	.short	(.L_311 - .L_310)
	.align		4
.L_310:
        /*06a0*/ 	.word	index@($__internal_95_$__cuda_sm20_rem_s64)
        /*06a4*/ 	.word	0x00000000


	//----- nvinfo : EIATTR_FRAME_SIZE
	.align		4
.L_311:
        /*06a8*/ 	.byte	0x04, 0x11
        /*06aa*/ 	.short	(.L_313 - .L_312)
	.align		4
.L_312:
        /*06ac*/ 	.word	index@($__internal_94_$__cuda_sm20_div_s64)
        /*06b0*/ 	.word	0x00000000


	//----- nvinfo : EIATTR_FRAME_SIZE
	.align		4
.L_313:
        /*06b4*/ 	.byte	0x04, 0x11
        /*06b6*/ 	.short	(.L_315 - .L_314)
	.align		4
.L_314:
        /*06b8*/ 	.word	index@(_ZN2at6native16triu_tril_kernelIN3c104HalfEiLb0ELi4ELb1EEEvNS_4cuda6detail10TensorInfoIT_T0_EENS6_IKS7_S8_EEllS8_)
        /*06bc*/ 	.word	0x00000000


	//----- nvinfo : EIATTR_REGCOUNT
	.align		4
.L_315:
        /*06c0*/ 	.byte	0x04, 0x2f
        /*06c2*/ 	.short	(.L_317 - .L_316)
	.align		4
.L_316:
        /*06c4*/ 	.word	index@(_ZN2at6native16triu_tril_kernelIN3c104HalfEiLb0ELi4ELb0EEEvNS_4cuda6detail10TensorInfoIT_T0_EENS6_IKS7_S8_EEllS8_)
        /*06c8*/ 	.word	0x0000001e


	//----- nvinfo : EIATTR_FRAME_SIZE
	.align		4
.L_317:
        /*06cc*/ 	.byte	0x04, 0x11
        /*06ce*/ 	.short	(.L_319 - .L_318)
	.align		4
.L_318:
        /*06d0*/ 	.word	index@($__internal_93_$__cuda_sm20_div_s64)
        /*06d4*/ 	.word	0x00000000


	//----- nvinfo : EIATTR_FRAME_SIZE
	.align		4
.L_319:
        /*06d8*/ 	.byte	0x04, 0x11
        /*06da*/ 	.short	(.L_321 - .L_320)
	.align		4
.L_320:
        /*06dc*/ 	.word	index@(_ZN2at6native16triu_tril_kernelIN3c104HalfEiLb0ELi4ELb0EEEvNS_4cuda6detail10TensorInfoIT_T0_EENS6_IKS7_S8_EEllS8_)
        /*06e0*/ 	.word	0x00000000


	//----- nvinfo : EIATTR_REGCOUNT
	.align		4
.L_321:
        /*06e4*/ 	.byte	0x04, 0x2f
        /*06e6*/ 	.short	(.L_323 - .L_322)
	.align		4
.L_322:
        /*06e8*/ 	.word	index@(_ZN2at6native16triu_tril_kernelIN3c104HalfElLb0ELi4ELb1EEEvNS_4cuda6detail10TensorInfoIT_T0_EENS6_IKS7_S8_EEllS8_)
        /*06ec*/ 	.word	0x0000001e


	//----- nvinfo : EIATTR_FRAME_SIZE
	.align		4
.L_323:
        /*06f0*/ 	.byte	0x04, 0x11
        /*06f2*/ 	.short	(.L_325 - .L_324)
	.align		4
.L_324:
        /*06f4*/ 	.word	index@($__internal_92_$__cuda_sm20_rem_s64)
        /*06f8*/ 	.word	0x00000000


	//----- nvinfo : EIATTR_FRAME_SIZE
	.align		4
.L_325:
        /*06fc*/ 	.byte	0x04, 0x11
        /*06fe*/ 	.short	(.L_327 - .L_326)
	.align		4
.L_326:
        /*0700*/ 	.word	index@($__internal_91_$__cuda_sm20_div_s64)
        /*0704*/ 	.word	0x00000000


	//----- nvinfo : EIATTR_FRAME_SIZE
	.align		4
.L_327:
        /*0708*/ 	.byte	0x04, 0x11
        /*070a*/ 	.short	(.L_329 - .L_328)
	.align		4
.L_328:
        /*070c*/ 	.word	index@(_ZN2at6native16triu_tril_kernelIN3c104HalfElLb0ELi4ELb1EEEvNS_4cuda6detail10TensorInfoIT_T0_EENS6_IKS7_S8_EEllS8_)
        /*0710*/ 	.word	0x00000000


	//----- nvinfo : EIATTR_REGCOUNT
	.align		4
.L_329:
        /*0714*/ 	.byte	0x04, 0x2f
        /*0716*/ 	.short	(.L_331 - .L_330)
	.align		4
.L_330:
        /*0718*/ 	.word	index@(_ZN2at6native16triu_tril_kernelIN3c104HalfElLb0ELi4ELb0EEEvNS_4cuda6detail10TensorInfoIT_T0_EENS6_IKS7_S8_EEllS8_)
        /*071c*/ 	.word	0x00000020


	//----- nvinfo : EIATTR_FRAME_SIZE
	.align		4
.L_331:
        /*0720*/ 	.byte	0x04, 0x11
        /*0722*/ 	.short	(.L_333 - .L_332)
	.align		4
.L_332:
        /*0724*/ 	.word	index@($__internal_90_$__cuda_sm20_div_s64)
        /*0728*/ 	.word	0x00000000


	//----- nvinfo : EIATTR_FRAME_SIZE
	.align		4
.L_333:
        /*072c*/ 	.byte	0x04, 0x11
        /*072e*/ 	.short	(.L_335 - .L_334)
	.align		4
.L_334:
        /*0730*/ 	.word	index@(_ZN2at6native16triu_tril_kernelIN3c104HalfElLb0ELi4ELb0EEEvNS_4cuda6detail10TensorInfoIT_T0_EENS6_IKS7_S8_EEllS8_)
        /*0734*/ 	.word	0x00000000


	//----- nvinfo : EIATTR_REGCOUNT
	.align		4
.L_335:
        /*0738*/ 	.byte	0x04, 0x2f
        /*073a*/ 	.short	(.L_337 - .L_336)
	.align		4
.L_336:
        /*073c*/ 	.word	index@(_ZN2at6native16triu_tril_kernelIN3c108BFloat16EiLb0ELi4ELb1EEEvNS_4cuda6detail10TensorInfoIT_T0_EENS6_IKS7_S8_EEllS8_)
        /*0740*/ 	.word	0x0000001e


	//----- nvinfo : EIATTR_FRAME_SIZE
	.align		4
.L_337:
        /*0744*/ 	.byte	0x04, 0x11
        /*0746*/ 	.short	(.L_339 - .L_338)
	.align		4
.L_338:
        /*0748*/ 	.word	index@($__internal_89_$__cuda_sm20_rem_s64)
        /*074c*/ 	.word	0x00000000


	//----- nvinfo : EIATTR_FRAME_SIZE
	.align		4
.L_339:
        /*0750*/ 	.byte	0x04, 0x11
        /*0752*/ 	.short	(.L_341 - .L_340)
	.align		4
.L_340:
        /*0754*/ 	.word	index@($__internal_88_$__cuda_sm20_div_s64)
        /*0758*/ 	.word	0x00000000


	//----- nvinfo : EIATTR_FRAME_SIZE
	.align		4
.L_341:
        /*075c*/ 	.byte	0x04, 0x11
        /*075e*/ 	.short	(.L_343 - .L_342)
	.align		4
.L_342:
        /*0760*/ 	.word	index@(_ZN2at6native16triu_tril_kernelIN3c108BFloat16EiLb0ELi4ELb1EEEvNS_4cuda6detail10TensorInfoIT_T0_EENS6_IKS7_S8_EEllS8_)
        /*0764*/ 	.word	0x00000000


	//----- nvinfo : EIATTR_REGCOUNT
	.align		4
.L_343:
        /*0768*/ 	.byte	0x04, 0x2f
        /*076a*/ 	.short	(.L_345 - .L_344)
	.align		4
.L_344:
        /*076c*/ 	.word	index@(_ZN2at6native16triu_tril_kernelIN3c108BFloat16EiLb0ELi4ELb0EEEvNS_4cuda6detail10TensorInfoIT_T0_EENS6_IKS7_S8_EEllS8_)
        /*0770*/ 	.word	0x0000001e


	//----- nvinfo : EIATTR_FRAME_SIZE
	.align		4
.L_345:
        /*0774*/ 	.byte	0x04, 0x11
        /*0776*/ 	.short	(.L_347 - .L_346)
	.align		4
.L_346:
        /*0778*/ 	.word	index@($__internal_87_$__cuda_sm20_div_s64)
        /*077c*/ 	.word	0x00000000


	//----- nvinfo : EIATTR_FRAME_SIZE
	.align		4
.L_347:
        /*0780*/ 	.byte	0x04, 0x11
        /*0782*/ 	.short	(.L_349 - .L_348)
	.align		4
.L_348:
        /*0784*/ 	.word	index@(_ZN2at6native16triu_tril_kernelIN3c108BFloat16EiLb0ELi4ELb0EEEvNS_4cuda6detail10TensorInfoIT_T0_EENS6_IKS7_S8_EEllS8_)
        /*0788*/ 	.word	0x00000000


	//----- nvinfo : EIATTR_REGCOUNT
	.align		4
.L_349:
        /*078c*/ 	.byte	0x04, 0x2f
        /*078e*/ 	.short	(.L_351 - .L_350)
	.align		4
.L_350:
        /*0790*/ 	.word	index@(_ZN2at6native16triu_tril_kernelIN3c108BFloat16ElLb0ELi4ELb1EEEvNS_4cuda6detail10TensorInfoIT_T0_EENS6_IKS7_S8_EEllS8_)
        /*0794*/ 	.word	0x0000001e


	//----- nvinfo : EIATTR_FRAME_SIZE
	.align		4
.L_351:
        /*0798*/ 	.byte	0x04, 0x11
        /*079a*/ 	.short	(.L_353 - .L_352)
	.align		4
.L_352:
        /*079c*/ 	.word	index@($__internal_86_$__cuda_sm20_rem_s64)
        /*07a0*/ 	.word	0x00000000


	//----- nvinfo : EIATTR_FRAME_SIZE
	.align		4
.L_353:
        /*07a4*/ 	.byte	0x04, 0x11
        /*07a6*/ 	.short	(.L_355 - .L_354)
	.align		4
.L_354:
        /*07a8*/ 	.word	index@($__internal_85_$__cuda_sm20_div_s64)
        /*07ac*/ 	.word	0x00000000


	//----- nvinfo : EIATTR_FRAME_SIZE
	.align		4
.L_355:
        /*07b0*/ 	.byte	0x04, 0x11
        /*07b2*/ 	.short	(.L_357 - .L_356)
	.align		4
.L_356:
        /*07b4*/ 	.word	index@(_ZN2at6native16triu_tril_kernelIN3c108BFloat16ElLb0ELi4ELb1EEEvNS_4cuda6detail10TensorInfoIT_T0_EENS6_IKS7_S8_EEllS8_)
        /*07b8*/ 	.word	0x00000000


	//----- nvinfo : EIATTR_REGCOUNT
	.align		4
.L_357:
        /*07bc*/ 	.byte	0x04, 0x2f
        /*07be*/ 	.short	(.L_359 - .L_358)
	.align		4
.L_358:
        /*07c0*/ 	.word	index@(_ZN2at6native16triu_tril_kernelIN3c108BFloat16ElLb0ELi4ELb0EEEvNS_4cuda6detail10TensorInfoIT_T0_EENS6_IKS7_S8_EEllS8_)
        /*07c4*/ 	.word	0x00000020


	//----- nvinfo : EIATTR_FRAME_SIZE
	.align		4
.L_359:
        /*07c8*/ 	.byte	0x04, 0x11
        /*07ca*/ 	.short	(.L_361 - .L_360)
	.align		4
.L_360:
        /*07cc*/ 	.word	index@($__internal_84_$__cuda_sm20_div_s64)
        /*07d0*/ 	.word	0x00000000


	//----- nvinfo : EIATTR_FRAME_SIZE
	.align		4
.L_361:
        /*07d4*/ 	.byte	0x04, 0x11
        /*07d6*/ 	.short	(.L_363 - .L_362)
	.align		4
.L_362:
        /*07d8*/ 	.word	index@(_ZN2at6native16triu_tril_kernelIN3c108BFloat16ElLb0ELi4ELb0EEEvNS_4cuda6detail10TensorInfoIT_T0_EENS6_IKS7_S8_EEllS8_)
        /*07dc*/ 	.word	0x00000000


	//----- nvinfo : EIATTR_REGCOUNT
	.align		4
.L_363:
        /*07e0*/ 	.byte	0x04, 0x2f
        /*07e2*/ 	.short	(.L_365 - .L_364)
	.align		4
.L_364:
        /*07e4*/ 	.word	index@(_ZN2at6native16triu_tril_kernelIbiLb0ELi8ELb1EEEvNS_4cuda6detail10TensorInfoIT_T0_EENS4_IKS5_S6_EEllS6_)
        /*07e8*/ 	.word	0x0000001e


	//----- nvinfo : EIATTR_FRAME_SIZE
	.align		4
.L_365:
        /*07ec*/ 	.byte	0x04, 0x11
        /*07ee*/ 	.short	(.L_367 - .L_366)
	.align		4
.L_366:
        /*07f0*/ 	.word	index@($__internal_83_$__cuda_sm20_rem_s64)
        /*07f4*/ 	.word	0x00000000


	//----- nvinfo : EIATTR_FRAME_SIZE
	.align		4
.L_367:
        /*07f8*/ 	.byte	0x04, 0x11
        /*07fa*/ 	.short	(.L_369 - .L_368)
	.align		4
.L_368:
        /*07fc*/ 	.word	index@($__internal_82_$__cuda_sm20_div_s64)
        /*0800*/ 	.word	0x00000000


	//----- nvinfo : EIATTR_FRAME_SIZE
	.align		4
.L_369:
        /*0804*/ 	.byte	0x04, 0x11
        /*0806*/ 	.short	(.L_371 - .L_370)
	.align		4
.L_370:
        /*0808*/ 	.word	index@(_ZN2at6native16triu_tril_kernelIbiLb0ELi8ELb1EEEvNS_4cuda6detail10TensorInfoIT_T0_EENS4_IKS5_S6_EEllS6_)
        /*080c*/ 	.word	0x00000000


	//----- nvinfo : EIATTR_REGCOUNT
	.align		4
.L_371:
        /*0810*/ 	.byte	0x04, 0x2f
        /*0812*/ 	.short	(.L_373 - .L_372)
	.align		4
.L_372:
        /*0814*/ 	.word	index@(_ZN2at6native16triu_tril_kernelIbiLb0ELi8ELb0EEEvNS_4cuda6detail10TensorInfoIT_T0_EENS4_IKS5_S6_EEllS6_)
        /*0818*/ 	.word	0x0000001e


	//----- nvinfo : EIATTR_FRAME_SIZE
	.align		4
.L_373:
        /*081c*/ 	.byte	0x04, 0x11
        /*081e*/ 	.short	(.L_375 - .L_374)
	.align		4
.L_374:
        /*0820*/ 	.word	index@($__internal_81_$__cuda_sm20_div_s64)
        /*0824*/ 	.word	0x00000000


	//----- nvinfo : EIATTR_FRAME_SIZE
	.align		4
.L_375:
        /*0828*/ 	.byte	0x04, 0x11
        /*082a*/ 	.short	(.L_377 - .L_376)
	.align		4
.L_376:
        /*082c*/ 	.word	index@(_ZN2at6native16triu_tril_kernelIbiLb0ELi8ELb0EEEvNS_4cuda6detail10TensorInfoIT_T0_EENS4_IKS5_S6_EEllS6_)
        /*0830*/ 	.word	0x00000000


	//----- nvinfo : EIATTR_REGCOUNT
	.align		4
.L_377:
        /*0834*/ 	.byte	0x04, 0x2f
        /*0836*/ 	.short	(.L_379 - .L_378)
	.align		4
.L_378:
        /*0838*/ 	.word	index@(_ZN2at6native16triu_tril_kernelIblLb0ELi8ELb1EEEvNS_4cuda6detail10TensorInfoIT_T0_EENS4_IKS5_S6_EEllS6_)
        /*083c*/ 	.word	0x0000001e


	//----- nvinfo : EIATTR_FRAME_SIZE
	.align		4
.L_379:
        /*0840*/ 	.byte	0x04, 0x11
        /*0842*/ 	.short	(.L_381 - .L_380)
	.align		4
.L_380:
        /*0844*/ 	.word	index@($__internal_80_$__cuda_sm20_rem_s64)
        /*0848*/ 	.word	0x00000000


	//----- nvinfo : EIATTR_FRAME_SIZE
	.align		4
.L_381:
        /*084c*/ 	.byte	0x04, 0x11
        /*084e*/ 	.short	(.L_383 - .L_382)
	.align		4
.L_382:
        /*0850*/ 	.word	index@($__internal_79_$__cuda_sm20_div_s64)
        /*0854*/ 	.word	0x00000000


	//----- nvinfo : EIATTR_FRAME_SIZE
	.align		4
.L_383:
        /*0858*/ 	.byte	0x04, 0x11
        /*085a*/ 	.short	(.L_385 - .L_384)
	.align		4
.L_384:
        /*085c*/ 	.word	index@(_ZN2at6native16triu_tril_kernelIblLb0ELi8ELb1EEEvNS_4cuda6detail10TensorInfoIT_T0_EENS4_IKS5_S6_EEllS6_)
        /*0860*/ 	.word	0x00000000


	//----- nvinfo : EIATTR_REGCOUNT
	.align		4
.L_385:
        /*0864*/ 	.byte	0x04, 0x2f
        /*0866*/ 	.short	(.L_387 - .L_386)
	.align		4
.L_386:
        /*0868*/ 	.word	index@(_ZN2at6native16triu_tril_kernelIblLb0ELi8ELb0EEEvNS_4cuda6detail10TensorInfoIT_T0_EENS4_IKS5_S6_EEllS6_)
        /*086c*/ 	.word	0x00000020


	//----- nvinfo : EIATTR_FRAME_SIZE
	.align		4
.L_387:
        /*0870*/ 	.byte	0x04, 0x11
        /*0872*/ 	.short	(.L_389 - .L_388)
	.align		4
.L_388:
        /*0874*/ 	.word	index@($__internal_78_$__cuda_sm20_div_s64)
        /*0878*/ 	.word	0x00000000


	//----- nvinfo : EIATTR_FRAME_SIZE
	.align		4
.L_389:
        /*087c*/ 	.byte	0x04, 0x11
        /*087e*/ 	.short	(.L_391 - .L_390)
	.align		4
.L_390:
        /*0880*/ 	.word	index@(_ZN2at6native16triu_tril_kernelIblLb0ELi8ELb0EEEvNS_4cuda6detail10TensorInfoIT_T0_EENS4_IKS5_S6_EEllS6_)
        /*0884*/ 	.word	0x00000000


	//----- nvinfo : EIATTR_REGCOUNT
	.align		4
.L_391:
        /*0888*/ 	.byte	0x04, 0x2f
        /*088a*/ 	.short	(.L_393 - .L_392)
	.align		4
.L_392:
        /*088c*/ 	.word	index@(_ZN2at6native16triu_tril_kernelIhiLb1ELi8ELb1EEEvNS_4cuda6detail10TensorInfoIT_T0_EENS4_IKS5_S6_EEllS6_)
        /*0890*/ 	.word	0x0000001e


	//----- nvinfo : EIATTR_FRAME_SIZE
	.align		4
.L_393:
        /*0894*/ 	.byte	0x04, 0x11
        /*0896*/ 	.short	(.L_395 - .L_394)
	.align		4
.L_394:
        /*0898*/ 	.word	index@($__internal_77_$__cuda_sm20_rem_s64)
        /*089c*/ 	.word	0x00000000


	//----- nvinfo : EIATTR_FRAME_SIZE
	.align		4
.L_395:
        /*08a0*/ 	.byte	0x04, 0x11
        /*08a2*/ 	.short	(.L_397 - .L_396)
	.align		4
.L_396:
        /*08a4*/ 	.word	index@($__internal_76_$__cuda_sm20_div_s64)
        /*08a8*/ 	.word	0x00000000


	//----- nvinfo : EIATTR_FRAME_SIZE
	.align		4
.L_397:
        /*08ac*/ 	.byte	0x04, 0x11
        /*08ae*/ 	.short	(.L_399 - .L_398)
	.align		4
.L_398:
        /*08b0*/ 	.word	index@(_ZN2at6native16triu_tril_kernelIhiLb1ELi8ELb1EEEvNS_4cuda6detail10TensorInfoIT_T0_EENS4_IKS5_S6_EEllS6_)
        /*08b4*/ 	.word	0x00000000


	//----- nvinfo : EIATTR_REGCOUNT
	.align		4
.L_399:
        /*08b8*/ 	.byte	0x04, 0x2f
        /*08ba*/ 	.short	(.L_401 - .L_400)
	.align		4
.L_400:
        /*08bc*/ 	.word	index@(_ZN2at6native16triu_tril_kernelIhiLb1ELi8ELb0EEEvNS_4cuda6detail10TensorInfoIT_T0_EENS4_IKS5_S6_EEllS6_)
        /*08c0*/ 	.word	0x0000001e


	//----- nvinfo : EIATTR_FRAME_SIZE
	.align		4
.L_401:
        /*08c4*/ 	.byte	0x04, 0x11
        /*08c6*/ 	.short	(.L_403 - .L_402)
	.align		4
.L_402:
        /*08c8*/ 	.word	index@($__internal_75_$__cuda_sm20_div_s64)
        /*08cc*/ 	.word	0x00000000


	//----- nvinfo : EIATTR_FRAME_SIZE
	.align		4
.L_403:
        /*08d0*/ 	.byte	0x04, 0x11
        /*08d2*/ 	.short	(.L_405 - .L_404)
	.align		4
.L_404:
        /*08d4*/ 	.word	index@(_ZN2at6native16triu_tril_kernelIhiLb1ELi8ELb0EEEvNS_4cuda6detail10TensorInfoIT_T0_EENS4_IKS5_S6_EEllS6_)
        /*08d8*/ 	.word	0x00000000


	//----- nvinfo : EIATTR_REGCOUNT
	.align		4
.L_405:
        /*08dc*/ 	.byte	0x04, 0x2f
        /*08de*/ 	.short	(.L_407 - .L_406)
	.align		4
.L_406:
        /*08e0*/ 	.word	index@(_ZN2at6native16triu_tril_kernelIhlLb1ELi8ELb1EEEvNS_4cuda6detail10TensorInfoIT_T0_EENS4_IKS5_S6_EEllS6_)
        /*08e4*/ 	.word	0x0000001e


	//----- nvinfo : EIATTR_FRAME_SIZE
	.align		4
.L_407:
        /*08e8*/ 	.byte	0x04, 0x11
        /*08ea*/ 	.short	(.L_409 - .L_408)
	.align		4
.L_408:
        /*08ec*/ 	.word	index@($__internal_74_$__cuda_sm20_rem_s64)
        /*08f0*/ 	.word	0x00000000


	//----- nvinfo : EIATTR_FRAME_SIZE
	.align		4
.L_409:
        /*08f4*/ 	.byte	0x04, 0x11
        /*08f6*/ 	.short	(.L_411 - .L_410)
	.align		4
.L_410:
        /*08f8*/ 	.word	index@($__internal_73_$__cuda_sm20_div_s64)
        /*08fc*/ 	.word	0x00000000


	//----- nvinfo : EIATTR_FRAME_SIZE
	.align		4
.L_411:
        /*0900*/ 	.byte	0x04, 0x11
        /*0902*/ 	.short	(.L_413 - .L_412)
	.align		4
.L_412:
        /*0904*/ 	.word	index@(_ZN2at6native16triu_tril_kernelIhlLb1ELi8ELb1EEEvNS_4cuda6detail10TensorInfoIT_T0_EENS4_IKS5_S6_EEllS6_)
        /*0908*/ 	.word	0x00000000


	//----- nvinfo : EIATTR_REGCOUNT
	.align		4
.L_413:
        /*090c*/ 	.byte	0x04, 0x2f
        /*090e*/ 	.short	(.L_415 - .L_414)
	.align		4
.L_414:
        /*0910*/ 	.word	index@(_ZN2at6native16triu_tril_kernelIhlLb1ELi8ELb0EEEvNS_4cuda6detail10TensorInfoIT_T0_EENS4_IKS5_S6_EEllS6_)
        /*0914*/ 	.word	0x00000020


	//----- nvinfo : EIATTR_FRAME_SIZE
	.align		4
.L_415:
        /*0918*/ 	.byte	0x04, 0x11
        /*091a*/ 	.short	(.L_417 - .L_416)
	.align		4
.L_416:
        /*091c*/ 	.word	index@($__internal_72_$__cuda_sm20_div_s64)
        /*0920*/ 	.word	0x00000000


	//----- nvinfo : EIATTR_FRAME_SIZE
	.align		4
.L_417:
        /*0924*/ 	.byte	0x04, 0x11
        /*0926*/ 	.short	(.L_419 - .L_418)
	.align		4
.L_418:
        /*0928*/ 	.word	index@(_ZN2at6native16triu_tril_kernelIhlLb1ELi8ELb0EEEvNS_4cuda6detail10TensorInfoIT_T0_EENS4_IKS5_S6_EEllS6_)
        /*092c*/ 	.word	0x00000000


	//----- nvinfo : EIATTR_REGCOUNT
	.align		4
.L_419:
        /*0930*/ 	.byte	0x04, 0x2f
        /*0932*/ 	.short	(.L_421 - .L_420)
	.align		4
.L_420:
        /*0934*/ 	.word	index@(_ZN2at6native16triu_tril_kernelIaiLb1ELi8ELb1EEEvNS_4cuda6detail10TensorInfoIT_T0_EENS4_IKS5_S6_EEllS6_)
        /*0938*/ 	.word	0x0000001e


	//----- nvinfo : EIATTR_FRAME_SIZE
	.align		4
.L_421:
        /*093c*/ 	.byte	0x04, 0x11
        /*093e*/ 	.short	(.L_423 - .L_422)
	.align		4
.L_422:
        /*0940*/ 	.word	index@($__internal_71_$__cuda_sm20_rem_s64)
        /*0944*/ 	.word	0x00000000


	//----- nvinfo : EIATTR_FRAME_SIZE
	.align		4
.L_423:
        /*0948*/ 	.byte	0x04, 0x11
        /*094a*/ 	.short	(.L_425 - .L_424)
	.align		4
.L_424:
        /*094c*/ 	.word	index@($__internal_70_$__cuda_sm20_div_s64)
        /*0950*/ 	.word	0x00000000


	//----- nvinfo : EIATTR_FRAME_SIZE
	.align		4
.L_425:
        /*0954*/ 	.byte	0x04, 0x11
        /*0956*/ 	.short	(.L_427 - .L_426)
	.align		4
.L_426:
        /*0958*/ 	.word	index@(_ZN2at6native16triu_tril_kernelIaiLb1ELi8ELb1EEEvNS_4cuda6detail10TensorInfoIT_T0_EENS4_IKS5_S6_EEllS6_)
        /*095c*/ 	.word	0x00000000


	//----- nvinfo : EIATTR_REGCOUNT
	.align		4
.L_427:
        /*0960*/ 	.byte	0x04, 0x2f
        /*0962*/ 	.short	(.L_429 - .L_428)
	.align		4
.L_428:
        /*0964*/ 	.word	index@(_ZN2at6native16triu_tril_kernelIaiLb1ELi8ELb0EEEvNS_4cuda6detail10TensorInfoIT_T0_EENS4_IKS5_S6_EEllS6_)
        /*0968*/ 	.word	0x0000001e


	//----- nvinfo : EIATTR_FRAME_SIZE
	.align		4
.L_429:
        /*096c*/ 	.byte	0x04, 0x11
        /*096e*/ 	.short	(.L_431 - .L_430)
	.align		4
.L_430:
        /*0970*/ 	.word	index@($__internal_69_$__cuda_sm20_div_s64)
        /*0974*/ 	.word	0x00000000


	//----- nvinfo : EIATTR_FRAME_SIZE
	.align		4
.L_431:
        /*0978*/ 	.byte	0x04, 0x11
        /*097a*/ 	.short	(.L_433 - .L_432)
	.align		4
.L_432:
        /*097c*/ 	.word	index@(_ZN2at6native16triu_tril_kernelIaiLb1ELi8ELb0EEEvNS_4cuda6detail10TensorInfoIT_T0_EENS4_IKS5_S6_EEllS6_)
        /*0980*/ 	.word	0x00000000


	//----- nvinfo : EIATTR_REGCOUNT
	.align		4
.L_433:
        /*0984*/ 	.byte	0x04, 0x2f
        /*0986*/ 	.short	(.L_435 - .L_434)
	.align		4
.L_434:
        /*0988*/ 	.word	index@(_ZN2at6native16triu_tril_kernelIalLb1ELi8ELb1EEEvNS_4cuda6detail10TensorInfoIT_T0_EENS4_IKS5_S6_EEllS6_)
        /*098c*/ 	.word	0x0000001e


	//----- nvinfo : EIATTR_FRAME_SIZE
	.align		4
.L_435:
        /*0990*/ 	.byte	0x04, 0x11
        /*0992*/ 	.short	(.L_437 - .L_436)
	.align		4
.L_436:
        /*0994*/ 	.word	index@($__internal_68_$__cuda_sm20_rem_s64)
        /*0998*/ 	.word	0x00000000


	//----- nvinfo : EIATTR_FRAME_SIZE
	.align		4
.L_437:
        /*099c*/ 	.byte	0x04, 0x11
        /*099e*/ 	.short	(.L_439 - .L_438)
	.align		4
.L_438:
        /*09a0*/ 	.word	index@($__internal_67_$__cuda_sm20_div_s64)
        /*09a4*/ 	.word	0x00000000


	//----- nvinfo : EIATTR_FRAME_SIZE
	.align		4
.L_439:
        /*09a8*/ 	.byte	0x04, 0x11
        /*09aa*/ 	.short	(.L_441 - .L_440)
	.align		4
.L_440:
        /*09ac*/ 	.word	index@(_ZN2at6native16triu_tril_kernelIalLb1ELi8ELb1EEEvNS_4cuda6detail10TensorInfoIT_T0_EENS4_IKS5_S6_EEllS6_)
        /*09b0*/ 	.word	0x00000000


	//----- nvinfo : EIATTR_REGCOUNT
	.align		4
.L_441:
        /*09b4*/ 	.byte	0x04, 0x2f
        /*09b6*/ 	.short	(.L_443 - .L_442)
	.align		4
.L_442:
        /*09b8*/ 	.word	index@(_ZN2at6native16triu_tril_kernelIalLb1ELi8ELb0EEEvNS_4cuda6detail10TensorInfoIT_T0_EENS4_IKS5_S6_EEllS6_)
        /*09bc*/ 	.word	0x00000020


	//----- nvinfo : EIATTR_FRAME_SIZE
	.align		4
.L_443:
        /*09c0*/ 	.byte	0x04, 0x11
        /*09c2*/ 	.short	(.L_445 - .L_444)
	.align		4
.L_444:
        /*09c4*/ 	.word	index@($__internal_66_$__cuda_sm20_div_s64)
        /*09c8*/ 	.word	0x00000000


	//----- nvinfo : EIATTR_FRAME_SIZE
	.align		4
.L_445:
        /*09cc*/ 	.byte	0x04, 0x11
        /*09ce*/ 	.short	(.L_447 - .L_446)
	.align		4
.L_446:
        /*09d0*/ 	.word	index@(_ZN2at6native16triu_tril_kernelIalLb1ELi8ELb0EEEvNS_4cuda6detail10TensorInfoIT_T0_EENS4_IKS5_S6_EEllS6_)
        /*09d4*/ 	.word	0x00000000


	//----- nvinfo : EIATTR_REGCOUNT
	.align		4
.L_447:
        /*09d8*/ 	.byte	0x04, 0x2f
        /*09da*/ 	.short	(.L_449 - .L_448)
	.align		4
.L_448:
        /*09dc*/ 	.word	index@(_ZN2at6native16triu_tril_kernelIiiLb1ELi2ELb1EEEvNS_4cuda6detail10TensorInfoIT_T0_EENS4_IKS5_S6_EEllS6_)
        /*09e0*/ 	.word	0x0000001e


	//----- nvinfo : EIATTR_FRAME_SIZE
	.align		4
.L_449:
        /*09e4*/ 	.byte	0x04, 0x11
        /*09e6*/ 	.short	(.L_451 - .L_450)
	.align		4
.L_450:
        /*09e8*/ 	.word	index@($__internal_65_$__cuda_sm20_rem_s64)
        /*09ec*/ 	.word	0x00000000


	//----- nvinfo : EIATTR_FRAME_SIZE
	.align		4
.L_451:
        /*09f0*/ 	.byte	0x04, 0x11
        /*09f2*/ 	.short	(.L_453 - .L_452)
	.align		4
.L_452:
        /*09f4*/ 	.word	index@($__internal_64_$__cuda_sm20_div_s64)
        /*09f8*/ 	.word	0x00000000


	//----- nvinfo : EIATTR_FRAME_SIZE
	.align		4
.L_453:
        /*09fc*/ 	.byte	0x04, 0x11
        /*09fe*/ 	.short	(.L_455 - .L_454)
	.align		4
.L_454:
        /*0a00*/ 	.word	index@(_ZN2at6native16triu_tril_kernelIiiLb1ELi2ELb1EEEvNS_4cuda6detail10TensorInfoIT_T0_EENS4_IKS5_S6_EEllS6_)
        /*0a04*/ 	.word	0x00000000


	//----- nvinfo : EIATTR_REGCOUNT
	.align		4
.L_455:
        /*0a08*/ 	.byte	0x04, 0x2f
        /*0a0a*/ 	.short	(.L_457 - .L_456)
	.align		4
.L_456:
        /*0a0c*/ 	.word	index@(_ZN2at6native16triu_tril_kernelIiiLb1ELi2ELb0EEEvNS_4cuda6detail10TensorInfoIT_T0_EENS4_IKS5_S6_EEllS6_)
        /*0a10*/ 	.word	0x0000001e


	//----- nvinfo : EIATTR_FRAME_SIZE
	.align		4
.L_457:
        /*0a14*/ 	.byte	0x04, 0x11
        /*0a16*/ 	.short	(.L_459 - .L_458)
	.align		4
.L_458:
        /*0a18*/ 	.word	index@($__internal_63_$__cuda_sm20_div_s64)
        /*0a1c*/ 	.word	0x00000000


	//----- nvinfo : EIATTR_FRAME_SIZE
	.align		4
.L_459:
        /*0a20*/ 	.byte	0x04, 0x11
        /*0a22*/ 	.short	(.L_461 - .L_460)
	.align		4
.L_460:
        /*0a24*/ 	.word	index@(_ZN2at6native16triu_tril_kernelIiiLb1ELi2ELb0EEEvNS_4cuda6detail10TensorInfoIT_T0_EENS4_IKS5_S6_EEllS6_)
        /*0a28*/ 	.word	0x00000000


	//----- nvinfo : EIATTR_REGCOUNT
	.align		4
.L_461:
        /*0a2c*/ 	.byte	0x04, 0x2f
        /*0a2e*/ 	.short	(.L_463 - .L_462)
	.align		4
.L_462:
        /*0a30*/ 	.word	index@(_ZN2at6native16triu_tril_kernelIilLb1ELi2ELb1EEEvNS_4cuda6detail10TensorInfoIT_T0_EENS4_IKS5_S6_EEllS6_)
        /*0a34*/ 	.word	0x0000001e


	//----- nvinfo : EIATTR_FRAME_SIZE
	.align		4
.L_463:
        /*0a38*/ 	.byte	0x04, 0x11
        /*0a3a*/ 	.short	(.L_465 - .L_464)
	.align		4
.L_464:
        /*0a3c*/ 	.word	index@($__internal_62_$__cuda_sm20_rem_s64)
        /*0a40*/ 	.word	0x00000000


	//----- nvinfo : EIATTR_FRAME_SIZE
	.align		4
.L_465:
        /*0a44*/ 	.byte	0x04, 0x11
        /*0a46*/ 	.short	(.L_467 - .L_466)
	.align		4
.L_466:
        /*0a48*/ 	.word	index@($__internal_61_$__cuda_sm20_div_s64)
        /*0a4c*/ 	.word	0x00000000


	//----- nvinfo : EIATTR_FRAME_SIZE
	.align		4
.L_467:
        /*0a50*/ 	.byte	0x04, 0x11
        /*0a52*/ 	.short	(.L_469 - .L_468)
	.align		4
.L_468:
        /*0a54*/ 	.word	index@(_ZN2at6native16triu_tril_kernelIilLb1ELi2ELb1EEEvNS_4cuda6detail10TensorInfoIT_T0_EENS4_IKS5_S6_EEllS6_)
        /*0a58*/ 	.word	0x00000000


	//----- nvinfo : EIATTR_REGCOUNT
	.align		4
.L_469:
        /*0a5c*/ 	.byte	0x04, 0x2f
        /*0a5e*/ 	.short	(.L_471 - .L_470)
	.align		4
.L_470:
        /*0a60*/ 	.word	index@(_ZN2at6native16triu_tril_kernelIilLb1ELi2ELb0EEEvNS_4cuda6detail10TensorInfoIT_T0_EENS4_IKS5_S6_EEllS6_)
        /*0a64*/ 	.word	0x00000020


	//----- nvinfo : EIATTR_FRAME_SIZE
	.align		4
.L_471:
        /*0a68*/ 	.byte	0x04, 0x11
        /*0a6a*/ 	.short	(.L_473 - .L_472)
	.align		4
.L_472:
        /*0a6c*/ 	.word	index@($__internal_60_$__cuda_sm20_div_s64)
        /*0a70*/ 	.word	0x00000000


	//----- nvinfo : EIATTR_FRAME_SIZE
	.align		4
.L_473:
        /*0a74*/ 	.byte	0x04, 0x11
        /*0a76*/ 	.short	(.L_475 - .L_474)
	.align		4
.L_474:
        /*0a78*/ 	.word	index@(_ZN2at6native16triu_tril_kernelIilLb1ELi2ELb0EEEvNS_4cuda6detail10TensorInfoIT_T0_EENS4_IKS5_S6_EEllS6_)
        /*0a7c*/ 	.word	0x00000000


	//----- nvinfo : EIATTR_REGCOUNT
	.align		4
.L_475:
        /*0a80*/ 	.byte	0x04, 0x2f
        /*0a82*/ 	.short	(.L_477 - .L_476)
	.align		4
.L_476:
        /*0a84*/ 	.word	index@(_ZN2at6native16triu_tril_kernelIliLb1ELi1ELb1EEEvNS_4cuda6detail10TensorInfoIT_T0_EENS4_IKS5_S6_EEllS6_)
        /*0a88*/ 	.word	0x0000001c


	//----- nvinfo : EIATTR_FRAME_SIZE
	.align		4
.L_477:
        /*0a8c*/ 	.byte	0x04, 0x11
        /*0a8e*/ 	.short	(.L_479 - .L_478)
	.align		4
.L_478:
        /*0a90*/ 	.word	index@($__internal_59_$__cuda_sm20_rem_s64)
        /*0a94*/ 	.word	0x00000000


	//----- nvinfo : EIATTR_FRAME_SIZE
	.align		4
.L_479:
        /*0a98*/ 	.byte	0x04, 0x11
        /*0a9a*/ 	.short	(.L_481 - .L_480)
	.align		4
.L_480:
        /*0a9c*/ 	.word	index@($__internal_58_$__cuda_sm20_div_s64)
        /*0aa0*/ 	.word	0x00000000


	//----- nvinfo : EIATTR_FRAME_SIZE
	.align		4
.L_481:
        /*0aa4*/ 	.byte	0x04, 0x11
        /*0aa6*/ 	.short	(.L_483 - .L_482)
	.align		4
.L_482:
        /*0aa8*/ 	.word	index@(_ZN2at6native16triu_tril_kernelIliLb1ELi1ELb1EEEvNS_4cuda6detail10TensorInfoIT_T0_EENS4_IKS5_S6_EEllS6_)
        /*0aac*/ 	.word	0x00000000


	//----- nvinfo : EIATTR_REGCOUNT
	.align		4
.L_483:
        /*0ab0*/ 	.byte	0x04, 0x2f
        /*0ab2*/ 	.short	(.L_485 - .L_484)
	.align		4
.L_484:
        /*0ab4*/ 	.word	index@(_ZN2at6native16triu_tril_kernelIliLb1ELi1ELb0EEEvNS_4cuda6detail10TensorInfoIT_T0_EENS4_IKS5_S6_EEllS6_)
        /*0ab8*/ 	.word	0x0000001e


	//----- nvinfo : EIATTR_FRAME_SIZE
	.align		4
.L_485:
        /*0abc*/ 	.byte	0x04, 0x11
        /*0abe*/ 	.short	(.L_487 - .L_486)
	.align		4
.L_486:
        /*0ac0*/ 	.word	index@($__internal_57_$__cuda_sm20_div_s64)
        /*0ac4*/ 	.word	0x00000000


	//----- nvinfo : EIATTR_FRAME_SIZE
	.align		4
.L_487:
        /*0ac8*/ 	.byte	0x04, 0x11
        /*0aca*/ 	.short	(.L_489 - .L_488)
	.align		4
.L_488:
        /*0acc*/ 	.word	index@(_ZN2at6native16triu_tril_kernelIliLb1ELi1ELb0EEEvNS_4cuda6detail10TensorInfoIT_T0_EENS4_IKS5_S6_EEllS6_)
        /*0ad0*/ 	.word	0x00000000


	//----- nvinfo : EIATTR_REGCOUNT
	.align		4
.L_489:
        /*0ad4*/ 	.byte	0x04, 0x2f
        /*0ad6*/ 	.short	(.L_491 - .L_490)
	.align		4
.L_490:
        /*0ad8*/ 	.word	index@(_ZN2at6native16triu_tril_kernelIllLb1ELi1ELb1EEEvNS_4cuda6detail10TensorInfoIT_T0_EENS4_IKS5_S6_EEllS6_)
        /*0adc*/ 	.word	0x0000001c


	//----- nvinfo : EIATTR_FRAME_SIZE
	.align		4
.L_491:
        /*0ae0*/ 	.byte	0x04, 0x11
        /*0ae2*/ 	.short	(.L_493 - .L_492)
	.align		4
.L_492:
        /*0ae4*/ 	.word	index@($__internal_56_$__cuda_sm20_rem_s64)
        /*0ae8*/ 	.word	0x00000000


	//----- nvinfo : EIATTR_FRAME_SIZE
	.align		4
.L_493:
        /*0aec*/ 	.byte	0x04, 0x11
        /*0aee*/ 	.short	(.L_495 - .L_494)
	.align		4
.L_494:
        /*0af0*/ 	.word	index@($__internal_55_$__cuda_sm20_div_s64)
        /*0af4*/ 	.word	0x00000000


	//----- nvinfo : EIATTR_FRAME_SIZE
	.align		4
.L_495:
        /*0af8*/ 	.byte	0x04, 0x11
        /*0afa*/ 	.short	(.L_497 - .L_496)
	.align		4
.L_496:
        /*0afc*/ 	.word	index@(_ZN2at6native16triu_tril_kernelIllLb1ELi1ELb1EEEvNS_4cuda6detail10TensorInfoIT_T0_EENS4_IKS5_S6_EEllS6_)
        /*0b00*/ 	.word	0x00000000


	//----- nvinfo : EIATTR_REGCOUNT
	.align		4
.L_497:
        /*0b04*/ 	.byte	0x04, 0x2f
        /*0b06*/ 	.short	(.L_499 - .L_498)
	.align		4
.L_498:
        /*0b08*/ 	.word	index@(_ZN2at6native16triu_tril_kernelIllLb1ELi1ELb0EEEvNS_4cuda6detail10TensorInfoIT_T0_EENS4_IKS5_S6_EEllS6_)
        /*0b0c*/ 	.word	0x00000020


	//----- nvinfo : EIATTR_FRAME_SIZE
	.align		4
.L_499:
        /*0b10*/ 	.byte	0x04, 0x11
        /*0b12*/ 	.short	(.L_501 - .L_500)
	.align		4
.L_500:
        /*0b14*/ 	.word	index@($__internal_54_$__cuda_sm20_div_s64)
        /*0b18*/ 	.word	0x00000000


	//----- nvinfo : EIATTR_FRAME_SIZE
	.align		4
.L_501:
        /*0b1c*/ 	.byte	0x04, 0x11
        /*0b1e*/ 	.short	(.L_503 - .L_502)
	.align		4
.L_502:
        /*0b20*/ 	.word	index@(_ZN2at6native16triu_tril_kernelIllLb1ELi1ELb0EEEvNS_4cuda6detail10TensorInfoIT_T0_EENS4_IKS5_S6_EEllS6_)
        /*0b24*/ 	.word	0x00000000


	//----- nvinfo : EIATTR_REGCOUNT
	.align		4
.L_503:
        /*0b28*/ 	.byte	0x04, 0x2f
        /*0b2a*/ 	.short	(.L_505 - .L_504)
	.align		4
.L_504:
        /*0b2c*/ 	.word	index@(_ZN2at6native16triu_tril_kernelIsiLb1ELi4ELb1EEEvNS_4cuda6detail10TensorInfoIT_T0_EENS4_IKS5_S6_EEllS6_)
        /*0b30*/ 	.word	0x0000001e


	//----- nvinfo : EIATTR_FRAME_SIZE
	.align		4
.L_505:
        /*0b34*/ 	.byte	0x04, 0x11
        /*0b36*/ 	.short	(.L_507 - .L_506)
	.align		4
.L_506:
        /*0b38*/ 	.word	index@($__internal_53_$__cuda_sm20_rem_s64)
        /*0b3c*/ 	.word	0x00000000


	//----- nvinfo : EIATTR_FRAME_SIZE
	.align		4
.L_507:
        /*0b40*/ 	.byte	0x04, 0x11
        /*0b42*/ 	.short	(.L_509 - .L_508)
	.align		4
.L_508:
        /*0b44*/ 	.word	index@($__internal_52_$__cuda_sm20_div_s64)
        /*0b48*/ 	.word	0x00000000


	//----- nvinfo : EIATTR_FRAME_SIZE
	.align		4
.L_509:
        /*0b4c*/ 	.byte	0x04, 0x11
        /*0b4e*/ 	.short	(.L_511 - .L_510)
	.align		4
.L_510:
        /*0b50*/ 	.word	index@(_ZN2at6native16triu_tril_kernelIsiLb1ELi4ELb1EEEvNS_4cuda6detail10TensorInfoIT_T0_EENS4_IKS5_S6_EEllS6_)
        /*0b54*/ 	.word	0x00000000


	//----- nvinfo : EIATTR_REGCOUNT
	.align		4
.L_511:
        /*0b58*/ 	.byte	0x04, 0x2f
        /*0b5a*/ 	.short	(.L_513 - .L_512)
	.align		4
.L_512:
        /*0b5c*/ 	.word	index@(_ZN2at6native16triu_tril_kernelIsiLb1ELi4ELb0EEEvNS_4cuda6detail10TensorInfoIT_T0_EENS4_IKS5_S6_EEllS6_)
        /*0b60*/ 	.word	0x0000001e


	//----- nvinfo : EIATTR_FRAME_SIZE
	.align		4
.L_513:
        /*0b64*/ 	.byte	0x04, 0x11
        /*0b66*/ 	.short	(.L_515 - .L_514)
	.align		4
.L_514:
        /*0b68*/ 	.word	index@($__internal_51_$__cuda_sm20_div_s64)
        /*0b6c*/ 	.word	0x00000000


	//----- nvinfo : EIATTR_FRAME_SIZE
	.align		4
.L_515:
        /*0b70*/ 	.byte	0x04, 0x11
        /*0b72*/ 	.short	(.L_517 - .L_516)
	.align		4
.L_516:
        /*0b74*/ 	.word	index@(_ZN2at6native16triu_tril_kernelIsiLb1ELi4ELb0EEEvNS_4cuda6detail10TensorInfoIT_T0_EENS4_IKS5_S6_EEllS6_)
        /*0b78*/ 	.word	0x00000000


	//----- nvinfo : EIATTR_REGCOUNT
	.align		4
.L_517:
        /*0b7c*/ 	.byte	0x04, 0x2f
        /*0b7e*/ 	.short	(.L_519 - .L_518)
	.align		4
.L_518:
        /*0b80*/ 	.word	index@(_ZN2at6native16triu_tril_kernelIslLb1ELi4ELb1EEEvNS_4cuda6detail10TensorInfoIT_T0_EENS4_IKS5_S6_EEllS6_)
        /*0b84*/ 	.word	0x0000001e


	//----- nvinfo : EIATTR_FRAME_SIZE
	.align		4
.L_519:
        /*0b88*/ 	.byte	0x04, 0x11
        /*0b8a*/ 	.short	(.L_521 - .L_520)
	.align		4
.L_520:
        /*0b8c*/ 	.word	index@($__internal_50_$__cuda_sm20_rem_s64)
        /*0b90*/ 	.word	0x00000000


	//----- nvinfo : EIATTR_FRAME_SIZE
	.align		4
.L_521:
        /*0b94*/ 	.byte	0x04, 0x11
        /*0b96*/ 	.short	(.L_523 - .L_522)
	.align		4
.L_522:
        /*0b98*/ 	.word	index@($__internal_49_$__cuda_sm20_div_s64)
        /*0b9c*/ 	.word	0x00000000


	//----- nvinfo : EIATTR_FRAME_SIZE
	.align		4
.L_523:
        /*0ba0*/ 	.byte	0x04, 0x11
        /*0ba2*/ 	.short	(.L_525 - .L_524)
	.align		4
.L_524:
        /*0ba4*/ 	.word	index@(_ZN2at6native16triu_tril_kernelIslLb1ELi4ELb1EEEvNS_4cuda6detail10TensorInfoIT_T0_EENS4_IKS5_S6_EEllS6_)
        /*0ba8*/ 	.word	0x00000000


	//----- nvinfo : EIATTR_REGCOUNT
	.align		4
.L_525:
        /*0bac*/ 	.byte	0x04, 0x2f
        /*0bae*/ 	.short	(.L_527 - .L_526)
	.align		4
.L_526:
        /*0bb0*/ 	.word	index@(_ZN2at6native16triu_tril_kernelIslLb1ELi4ELb0EEEvNS_4cuda6detail10TensorInfoIT_T0_EENS4_IKS5_S6_EEllS6_)
        /*0bb4*/ 	.word	0x00000020


	//----- nvinfo : EIATTR_FRAME_SIZE
	.align		4
.L_527:
        /*0bb8*/ 	.byte	0x04, 0x11
        /*0bba*/ 	.short	(.L_529 - .L_528)
	.align		4
.L_528:
        /*0bbc*/ 	.word	index@($__internal_48_$__cuda_sm20_div_s64)
        /*0bc0*/ 	.word	0x00000000


	//----- nvinfo : EIATTR_FRAME_SIZE
	.align		4
.L_529:
        /*0bc4*/ 	.byte	0x04, 0x11
        /*0bc6*/ 	.short	(.L_531 - .L_530)
	.align		4
.L_530:
        /*0bc8*/ 	.word	index@(_ZN2at6native16triu_tril_kernelIslLb1ELi4ELb0EEEvNS_4cuda6detail10TensorInfoIT_T0_EENS4_IKS5_S6_EEllS6_)
        /*0bcc*/ 	.word	0x00000000


	//----- nvinfo : EIATTR_REGCOUNT
	.align		4
.L_531:
        /*0bd0*/ 	.byte	0x04, 0x2f
        /*0bd2*/ 	.short	(.L_533 - .L_532)
	.align		4
.L_532:
        /*0bd4*/ 	.word	index@(_ZN2at6native16triu_tril_kernelIdiLb1ELi1ELb1EEEvNS_4cuda6detail10TensorInfoIT_T0_EENS4_IKS5_S6_EEllS6_)
        /*0bd8*/ 	.word	0x0000001c


	//----- nvinfo : EIATTR_FRAME_SIZE
	.align		4
.L_533:
        /*0bdc*/ 	.byte	0x04, 0x11
        /*0bde*/ 	.short	(.L_535 - .L_534)
	.align		4
.L_534:
        /*0be0*/ 	.word	index@($__internal_47_$__cuda_sm20_rem_s64)
        /*0be4*/ 	.word	0x00000000


	//----- nvinfo : EIATTR_FRAME_SIZE
	.align		4
.L_535:
        /*0be8*/ 	.byte	0x04, 0x11
        /*0bea*/ 	.short	(.L_537 - .L_536)
	.align		4
.L_536:
        /*0bec*/ 	.word	index@($__internal_46_$__cuda_sm20_div_s64)
        /*0bf0*/ 	.word	0x00000000


	//----- nvinfo : EIATTR_FRAME_SIZE
	.align		4
.L_537:
        /*0bf4*/ 	.byte	0x04, 0x11
        /*0bf6*/ 	.short	(.L_539 - .L_538)
	.align		4
.L_538:
        /*0bf8*/ 	.word	index@(_ZN2at6native16triu_tril_kernelIdiLb1ELi1ELb1EEEvNS_4cuda6detail10TensorInfoIT_T0_EENS4_IKS5_S6_EEllS6_)
        /*0bfc*/ 	.word	0x00000000


	//----- nvinfo : EIATTR_REGCOUNT
	.align		4
.L_539:
        /*0c00*/ 	.byte	0x04, 0x2f
        /*0c02*/ 	.short	(.L_541 - .L_540)
	.align		4
.L_540:
        /*0c04*/ 	.word	index@(_ZN2at6native16triu_tril_kernelIdiLb1ELi1ELb0EEEvNS_4cuda6detail10TensorInfoIT_T0_EENS4_IKS5_S6_EEllS6_)
        /*0c08*/ 	.word	0x0000001e


	//----- nvinfo : EIATTR_FRAME_SIZE
	.align		4
.L_541:
        /*0c0c*/ 	.byte	0x04, 0x11
        /*0c0e*/ 	.short	(.L_543 - .L_542)
	.align		4
.L_542:
        /*0c10*/ 	.word	index@($__internal_45_$__cuda_sm20_div_s64)
        /*0c14*/ 	.word	0x00000000


	//----- nvinfo : EIATTR_FRAME_SIZE
	.align		4
.L_543:
        /*0c18*/ 	.byte	0x04, 0x11
        /*0c1a*/ 	.short	(.L_545 - .L_544)
	.align		4
.L_544:
        /*0c1c*/ 	.word	index@(_ZN2at6native16triu_tril_kernelIdiLb1ELi1ELb0EEEvNS_4cuda6detail10TensorInfoIT_T0_EENS4_IKS5_S6_EEllS6_)
        /*0c20*/ 	.word	0x00000000


	//----- nvinfo : EIATTR_REGCOUNT
	.align		4
.L_545:
        /*0c24*/ 	.byte	0x04, 0x2f
        /*0c26*/ 	.short	(.L_547 - .L_546)
	.align		4
.L_546:
        /*0c28*/ 	.word	index@(_ZN2at6native16triu_tril_kernelIdlLb1ELi1ELb1EEEvNS_4cuda6detail10TensorInfoIT_T0_EENS4_IKS5_S6_EEllS6_)
        /*0c2c*/ 	.word	0x0000001c


	//----- nvinfo : EIATTR_FRAME_SIZE
	.align		4
.L_547:
        /*0c30*/ 	.byte	0x04, 0x11
        /*0c32*/ 	.short	(.L_549 - .L_548)
	.align		4
.L_548:
        /*0c34*/ 	.word	index@($__internal_44_$__cuda_sm20_rem_s64)
        /*0c38*/ 	.word	0x00000000


	//----- nvinfo : EIATTR_FRAME_SIZE
	.align		4
.L_549:
        /*0c3c*/ 	.byte	0x04, 0x11
        /*0c3e*/ 	.short	(.L_551 - .L_550)
	.align		4
.L_550:
        /*0c40*/ 	.word	index@($__internal_43_$__cuda_sm20_div_s64)
        /*0c44*/ 	.word	0x00000000


	//----- nvinfo : EIATTR_FRAME_SIZE
	.align		4
.L_551:
        /*0c48*/ 	.byte	0x04, 0x11
        /*0c4a*/ 	.short	(.L_553 - .L_552)
	.align		4
.L_552:
        /*0c4c*/ 	.word	index@(_ZN2at6native16triu_tril_kernelIdlLb1ELi1ELb1EEEvNS_4cuda6detail10TensorInfoIT_T0_EENS4_IKS5_S6_EEllS6_)
        /*0c50*/ 	.word	0x00000000


	//----- nvinfo : EIATTR_REGCOUNT
	.align		4
.L_553:
        /*0c54*/ 	.byte	0x04, 0x2f
        /*0c56*/ 	.short	(.L_555 - .L_554)
	.align		4
.L_554:
        /*0c58*/ 	.word	index@(_ZN2at6native16triu_tril_kernelIdlLb1ELi1ELb0EEEvNS_4cuda6detail10TensorInfoIT_T0_EENS4_IKS5_S6_EEllS6_)
        /*0c5c*/ 	.word	0x00000020


	//----- nvinfo : EIATTR_FRAME_SIZE
	.align		4
.L_555:
        /*0c60*/ 	.byte	0x04, 0x11
        /*0c62*/ 	.short	(.L_557 - .L_556)
	.align		4
.L_556:
        /*0c64*/ 	.word	index@($__internal_42_$__cuda_sm20_div_s64)
        /*0c68*/ 	.word	0x00000000


	//----- nvinfo : EIATTR_FRAME_SIZE
	.align		4
.L_557:
        /*0c6c*/ 	.byte	0x04, 0x11
        /*0c6e*/ 	.short	(.L_559 - .L_558)
	.align		4
.L_558:
        /*0c70*/ 	.word	index@(_ZN2at6native16triu_tril_kernelIdlLb1ELi1ELb0EEEvNS_4cuda6detail10TensorInfoIT_T0_EENS4_IKS5_S6_EEllS6_)
        /*0c74*/ 	.word	0x00000000


	//----- nvinfo : EIATTR_REGCOUNT
	.align		4
.L_559:
        /*0c78*/ 	.byte	0x04, 0x2f
        /*0c7a*/ 	.short	(.L_561 - .L_560)
	.align		4
.L_560:
        /*0c7c*/ 	.word	index@(_ZN2at6native16triu_tril_kernelIfiLb1ELi2ELb1EEEvNS_4cuda6detail10TensorInfoIT_T0_EENS4_IKS5_S6_EEllS6_)
        /*0c80*/ 	.word	0x0000001e


	//----- nvinfo : EIATTR_FRAME_SIZE
	.align		4
.L_561:
        /*0c84*/ 	.byte	0x04, 0x11
        /*0c86*/ 	.short	(.L_563 - .L_562)
	.align		4
.L_562:
        /*0c88*/ 	.word	index@($__internal_41_$__cuda_sm20_rem_s64)
        /*0c8c*/ 	.word	0x00000000


	//----- nvinfo : EIATTR_FRAME_SIZE
	.align		4
.L_563:
        /*0c90*/ 	.byte	0x04, 0x11
        /*0c92*/ 	.short	(.L_565 - .L_564)
	.align		4
.L_564:
        /*0c94*/ 	.word	index@($__internal_40_$__cuda_sm20_div_s64)
        /*0c98*/ 	.word	0x00000000


	//----- nvinfo : EIATTR_FRAME_SIZE
	.align		4
.L_565:
        /*0c9c*/ 	.byte	0x04, 0x11
        /*0c9e*/ 	.short	(.L_567 - .L_566)
	.align		4
.L_566:
        /*0ca0*/ 	.word	index@(_ZN2at6native16triu_tril_kernelIfiLb1ELi2ELb1EEEvNS_4cuda6detail10TensorInfoIT_T0_EENS4_IKS5_S6_EEllS6_)
        /*0ca4*/ 	.word	0x00000000


	//----- nvinfo : EIATTR_REGCOUNT
	.align		4
.L_567:
        /*0ca8*/ 	.byte	0x04, 0x2f
        /*0caa*/ 	.short	(.L_569 - .L_568)
	.align		4
.L_568:
        /*0cac*/ 	.word	index@(_ZN2at6native16triu_tril_kernelIfiLb1ELi2ELb0EEEvNS_4cuda6detail10TensorInfoIT_T0_EENS4_IKS5_S6_EEllS6_)
        /*0cb0*/ 	.word	0x0000001e


	//----- nvinfo : EIATTR_FRAME_SIZE
	.align		4
.L_569:
        /*0cb4*/ 	.byte	0x04, 0x11
        /*0cb6*/ 	.short	(.L_571 - .L_570)
	.align		4
.L_570:
        /*0cb8*/ 	.word	index@($__internal_39_$__cuda_sm20_div_s64)
        /*0cbc*/ 	.word	0x00000000


	//----- nvinfo : EIATTR_FRAME_SIZE
	.align		4
.L_571:
        /*0cc0*/ 	.byte	0x04, 0x11
        /*0cc2*/ 	.short	(.L_573 - .L_572)
	.align		4
.L_572:
        /*0cc4*/ 	.word	index@(_ZN2at6native16triu_tril_kernelIfiLb1ELi2ELb0EEEvNS_4cuda6detail10TensorInfoIT_T0_EENS4_IKS5_S6_EEllS6_)
        /*0cc8*/ 	.word	0x00000000


	//----- nvinfo : EIATTR_REGCOUNT
	.align		4
.L_573:
        /*0ccc*/ 	.byte	0x04, 0x2f
        /*0cce*/ 	.short	(.L_575 - .L_574)
	.align		4
.L_574:
        /*0cd0*/ 	.word	index@(_ZN2at6native16triu_tril_kernelIflLb1ELi2ELb1EEEvNS_4cuda6detail10TensorInfoIT_T0_EENS4_IKS5_S6_EEllS6_)
        /*0cd4*/ 	.word	0x0000001e


	//----- nvinfo : EIATTR_FRAME_SIZE
	.align		4
.L_575:
        /*0cd8*/ 	.byte	0x04, 0x11
        /*0cda*/ 	.short	(.L_577 - .L_576)
	.align		4
.L_576:
        /*0cdc*/ 	.word	index@($__internal_38_$__cuda_sm20_rem_s64)
        /*0ce0*/ 	.word	0x00000000


	//----- nvinfo : EIATTR_FRAME_SIZE
	.align		4
.L_577:
        /*0ce4*/ 	.byte	0x04, 0x11
        /*0ce6*/ 	.short	(.L_579 - .L_578)
	.align		4
.L_578:
        /*0ce8*/ 	.word	index@($__internal_37_$__cuda_sm20_div_s64)
        /*0cec*/ 	.word	0x00000000


	//----- nvinfo : EIATTR_FRAME_SIZE
	.align		4
.L_579:
        /*0cf0*/ 	.byte	0x04, 0x11
        /*0cf2*/ 	.short	(.L_581 - .L_580)
	.align		4
.L_580:
        /*0cf4*/ 	.word	index@(_ZN2at6native16triu_tril_kernelIflLb1ELi2ELb1EEEvNS_4cuda6detail10TensorInfoIT_T0_EENS4_IKS5_S6_EEllS6_)
        /*0cf8*/ 	.word	0x00000000


	//----- nvinfo : EIATTR_REGCOUNT
	.align		4
.L_581:
        /*0cfc*/ 	.byte	0x04, 0x2f
        /*0cfe*/ 	.short	(.L_583 - .L_582)
	.align		4
.L_582:
        /*0d00*/ 	.word	index@(_ZN2at6native16triu_tril_kernelIflLb1ELi2ELb0EEEvNS_4cuda6detail10TensorInfoIT_T0_EENS4_IKS5_S6_EEllS6_)
        /*0d04*/ 	.word	0x00000020


	//----- nvinfo : EIATTR_FRAME_SIZE
	.align		4
.L_583:
        /*0d08*/ 	.byte	0x04, 0x11
        /*0d0a*/ 	.short	(.L_585 - .L_584)
	.align		4
.L_584:
        /*0d0c*/ 	.word	index@($__internal_36_$__cuda_sm20_div_s64)
        /*0d10*/ 	.word	0x00000000


	//----- nvinfo : EIATTR_FRAME_SIZE
	.align		4
.L_585:
        /*0d14*/ 	.byte	0x04, 0x11
        /*0d16*/ 	.short	(.L_587 - .L_586)
	.align		4
.L_586:
        /*0d18*/ 	.word	index@(_ZN2at6native16triu_tril_kernelIflLb1ELi2ELb0EEEvNS_4cuda6detail10TensorInfoIT_T0_EENS4_IKS5_S6_EEllS6_)
        /*0d1c*/ 	.word	0x00000000


	//----- nvinfo : EIATTR_REGCOUNT
	.align		4
.L_587:
        /*0d20*/ 	.byte	0x04, 0x2f
        /*0d22*/ 	.short	(.L_589 - .L_588)
	.align		4
.L_588:
        /*0d24*/ 	.word	index@(_ZN2at6native16triu_tril_kernelIN3c107complexIdEEiLb1ELi1ELb1EEEvNS_4cuda6detail10TensorInfoIT_T0_EENS7_IKS8_S9_EEllS9_)
        /*0d28*/ 	.word	0x0000001c


	//----- nvinfo : EIATTR_FRAME_SIZE
	.align		4
.L_589:
        /*0d2c*/ 	.byte	0x04, 0x11
        /*0d2e*/ 	.short	(.L_591 - .L_590)
	.align		4
.L_590:
        /*0d30*/ 	.word	index@($__internal_35_$__cuda_sm20_rem_s64)
        /*0d34*/ 	.word	0x00000000


	//----- nvinfo : EIATTR_FRAME_SIZE
	.align		4
.L_591:
        /*0d38*/ 	.byte	0x04, 0x11
        /*0d3a*/ 	.short	(.L_593 - .L_592)
	.align		4
.L_592:
        /*0d3c*/ 	.word	index@($__internal_34_$__cuda_sm20_div_s64)
        /*0d40*/ 	.word	0x00000000


	//----- nvinfo : EIATTR_FRAME_SIZE
	.align		4
.L_593:
        /*0d44*/ 	.byte	0x04, 0x11
        /*0d46*/ 	.short	(.L_595 - .L_594)
	.align		4
.L_594:
        /*0d48*/ 	.word	index@(_ZN2at6native16triu_tril_kernelIN3c107complexIdEEiLb1ELi1ELb1EEEvNS_4cuda6detail10TensorInfoIT_T0_EENS7_IKS8_S9_EEllS9_)
        /*0d4c*/ 	.word	0x00000000


	//----- nvinfo : EIATTR_REGCOUNT
	.align		4
.L_595:
        /*0d50*/ 	.byte	0x04, 0x2f
        /*0d52*/ 	.short	(.L_597 - .L_596)
	.align		4
.L_596:
        /*0d54*/ 	.word	index@(_ZN2at6native16triu_tril_kernelIN3c107complexIdEEiLb1ELi1ELb0EEEvNS_4cuda6detail10TensorInfoIT_T0_EENS7_IKS8_S9_EEllS9_)
        /*0d58*/ 	.word	0x0000001e


	//----- nvinfo : EIATTR_FRAME_SIZE
	.align		4
.L_597:
        /*0d5c*/ 	.byte	0x04, 0x11
        /*0d5e*/ 	.short	(.L_599 - .L_598)
	.align		4
.L_598:
        /*0d60*/ 	.word	index@($__internal_33_$__cuda_sm20_div_s64)
        /*0d64*/ 	.word	0x00000000


	//----- nvinfo : EIATTR_FRAME_SIZE
	.align		4
.L_599:
        /*0d68*/ 	.byte	0x04, 0x11
        /*0d6a*/ 	.short	(.L_601 - .L_600)
	.align		4
.L_600:
        /*0d6c*/ 	.word	index@(_ZN2at6native16triu_tril_kernelIN3c107complexIdEEiLb1ELi1ELb0EEEvNS_4cuda6detail10TensorInfoIT_T0_EENS7_IKS8_S9_EEllS9_)
        /*0d70*/ 	.word	0x00000000


	//----- nvinfo : EIATTR_REGCOUNT
	.align		4
.L_601:
        /*0d74*/ 	.byte	0x04, 0x2f
        /*0d76*/ 	.short	(.L_603 - .L_602)
	.align		4
.L_602:
        /*0d78*/ 	.word	index@(_ZN2at6native16triu_tril_kernelIN3c107complexIdEElLb1ELi1ELb1EEEvNS_4cuda6detail10TensorInfoIT_T0_EENS7_IKS8_S9_EEllS9_)
        /*0d7c*/ 	.word	0x0000001c


	//----- nvinfo : EIATTR_FRAME_SIZE
	.align		4
.L_603:
        /*0d80*/ 	.byte	0x04, 0x11
        /*0d82*/ 	.short	(.L_605 - .L_604)
	.align		4
.L_604:
        /*0d84*/ 	.word	index@($__internal_32_$__cuda_sm20_rem_s64)
        /*0d88*/ 	.word	0x00000000


	//----- nvinfo : EIATTR_FRAME_SIZE
	.align		4
.L_605:
        /*0d8c*/ 	.byte	0x04, 0x11
        /*0d8e*/ 	.short	(.L_607 - .L_606)
	.align		4
.L_606:
        /*0d90*/ 	.word	index@($__internal_31_$__cuda_sm20_div_s64)
        /*0d94*/ 	.word	0x00000000


	//----- nvinfo : EIATTR_FRAME_SIZE
	.align		4
.L_607:
        /*0d98*/ 	.byte	0x04, 0x11
        /*0d9a*/ 	.short	(.L_609 - .L_608)
	.align		4
.L_608:
        /*0d9c*/ 	.word	index@(_ZN2at6native16triu_tril_kernelIN3c107complexIdEElLb1ELi1ELb1EEEvNS_4cuda6detail10TensorInfoIT_T0_EENS7_IKS8_S9_EEllS9_)
        /*0da0*/ 	.word	0x00000000


	//----- nvinfo : EIATTR_REGCOUNT
	.align		4
.L_609:
        /*0da4*/ 	.byte	0x04, 0x2f
        /*0da6*/ 	.short	(.L_611 - .L_610)
	.align		4
.L_610:
        /*0da8*/ 	.word	index@(_ZN2at6native16triu_tril_kernelIN3c107complexIdEElLb1ELi1ELb0EEEvNS_4cuda6detail10TensorInfoIT_T0_EENS7_IKS8_S9_EEllS9_)
        /*0dac*/ 	.word	0x00000020


	//----- nvinfo : EIATTR_FRAME_SIZE
	.align		4
.L_611:
        /*0db0*/ 	.byte	0x04, 0x11
        /*0db2*/ 	.short	(.L_613 - .L_612)
	.align		4
.L_612:
        /*0db4*/ 	.word	index@($__internal_30_$__cuda_sm20_div_s64)
        /*0db8*/ 	.word	0x00000000


	//----- nvinfo : EIATTR_FRAME_SIZE
	.align		4
.L_613:
        /*0dbc*/ 	.byte	0x04, 0x11
        /*0dbe*/ 	.short	(.L_615 - .L_614)
	.align		4
.L_614:
        /*0dc0*/ 	.word	index@(_ZN2at6native16triu_tril_kernelIN3c107complexIdEElLb1ELi1ELb0EEEvNS_4cuda6detail10TensorInfoIT_T0_EENS7_IKS8_S9_EEllS9_)
        /*0dc4*/ 	.word	0x00000000


	//----- nvinfo : EIATTR_REGCOUNT
	.align		4
.L_615:
        /*0dc8*/ 	.byte	0x04, 0x2f
        /*0dca*/ 	.short	(.L_617 - .L_616)
	.align		4
.L_616:
        /*0dcc*/ 	.word	index@(_ZN2at6native16triu_tril_kernelIN3c107complexIfEEiLb1ELi1ELb1EEEvNS_4cuda6detail10TensorInfoIT_T0_EENS7_IKS8_S9_EEllS9_)
        /*0dd0*/ 	.word	0x0000001c


	//----- nvinfo : EIATTR_FRAME_SIZE
	.align		4
.L_617:
        /*0dd4*/ 	.byte	0x04, 0x11
        /*0dd6*/ 	.short	(.L_619 - .L_618)
	.align		4
.L_618:
        /*0dd8*/ 	.word	index@($__internal_29_$__cuda_sm20_rem_s64)
        /*0ddc*/ 	.word	0x00000000


	//----- nvinfo : EIATTR_FRAME_SIZE
	.align		4
.L_619:
        /*0de0*/ 	.byte	0x04, 0x11
        /*0de2*/ 	.short	(.L_621 - .L_620)
	.align		4
.L_620:
        /*0de4*/ 	.word	index@($__internal_28_$__cuda_sm20_div_s64)
        /*0de8*/ 	.word	0x00000000


	//----- nvinfo : EIATTR_FRAME_SIZE
	.align		4
.L_621:
        /*0dec*/ 	.byte	0x04, 0x11
        /*0dee*/ 	.short	(.L_623 - .L_622)
	.align		4
.L_622:
        /*0df0*/ 	.word	index@(_ZN2at6native16triu_tril_kernelIN3c107complexIfEEiLb1ELi1ELb1EEEvNS_4cuda6detail10TensorInfoIT_T0_EENS7_IKS8_S9_EEllS9_)
        /*0df4*/ 	.word	0x00000000


	//----- nvinfo : EIATTR_REGCOUNT
	.align		4
.L_623:
        /*0df8*/ 	.byte	0x04, 0x2f
        /*0dfa*/ 	.short	(.L_625 - .L_624)
	.align		4
.L_624:
        /*0dfc*/ 	.word	index@(_ZN2at6native16triu_tril_kernelIN3c107complexIfEEiLb1ELi1ELb0EEEvNS_4cuda6detail10TensorInfoIT_T0_EENS7_IKS8_S9_EEllS9_)
        /*0e00*/ 	.word	0x0000001e


	//----- nvinfo : EIATTR_FRAME_SIZE
	.align		4
.L_625:
        /*0e04*/ 	.byte	0x04, 0x11
        /*0e06*/ 	.short	(.L_627 - .L_626)
	.align		4
.L_626:
        /*0e08*/ 	.word	index@($__internal_27_$__cuda_sm20_div_s64)
        /*0e0c*/ 	.word	0x00000000


	//----- nvinfo : EIATTR_FRAME_SIZE
	.align		4
.L_627:
        /*0e10*/ 	.byte	0x04, 0x11
        /*0e12*/ 	.short	(.L_629 - .L_628)
	.align		4
.L_628:
        /*0e14*/ 	.word	index@(_ZN2at6native16triu_tril_kernelIN3c107complexIfEEiLb1ELi1ELb0EEEvNS_4cuda6detail10TensorInfoIT_T0_EENS7_IKS8_S9_EEllS9_)
        /*0e18*/ 	.word	0x00000000


	//----- nvinfo : EIATTR_REGCOUNT
	.align		4
.L_629:
        /*0e1c*/ 	.byte	0x04, 0x2f
        /*0e1e*/ 	.short	(.L_631 - .L_630)
	.align		4
.L_630:
        /*0e20*/ 	.word	index@(_ZN2at6native16triu_tril_kernelIN3c107complexIfEElLb1ELi1ELb1EEEvNS_4cuda6detail10TensorInfoIT_T0_EENS7_IKS8_S9_EEllS9_)
        /*0e24*/ 	.word	0x0000001c


	//----- nvinfo : EIATTR_FRAME_SIZE
	.align		4
.L_631:
        /*0e28*/ 	.byte	0x04, 0x11
        /*0e2a*/ 	.short	(.L_633 - .L_632)
	.align		4
.L_632:
        /*0e2c*/ 	.word	index@($__internal_26_$__cuda_sm20_rem_s64)
        /*0e30*/ 	.word	0x00000000


	//----- nvinfo : EIATTR_FRAME_SIZE
	.align		4
.L_633:
        /*0e34*/ 	.byte	0x04, 0x11
        /*0e36*/ 	.short	(.L_635 - .L_634)
	.align		4
.L_634:
        /*0e38*/ 	.word	index@($__internal_25_$__cuda_sm20_div_s64)
        /*0e3c*/ 	.word	0x00000000


	//----- nvinfo : EIATTR_FRAME_SIZE
	.align		4
.L_635:
        /*0e40*/ 	.byte	0x04, 0x11
        /*0e42*/ 	.short	(.L_637 - .L_636)
	.align		4
.L_636:
        /*0e44*/ 	.word	index@(_ZN2at6native16triu_tril_kernelIN3c107complexIfEElLb1ELi1ELb1EEEvNS_4cuda6detail10TensorInfoIT_T0_EENS7_IKS8_S9_EEllS9_)
        /*0e48*/ 	.word	0x00000000


	//----- nvinfo : EIATTR_REGCOUNT
	.align		4
.L_637:
        /*0e4c*/ 	.byte	0x04, 0x2f
        /*0e4e*/ 	.short	(.L_639 - .L_638)
	.align		4
.L_638:
        /*0e50*/ 	.word	index@(_ZN2at6native16triu_tril_kernelIN3c107complexIfEElLb1ELi1ELb0EEEvNS_4cuda6detail10TensorInfoIT_T0_EENS7_IKS8_S9_EEllS9_)
        /*0e54*/ 	.word	0x00000020


	//----- nvinfo : EIATTR_FRAME_SIZE
	.align		4
.L_639:
        /*0e58*/ 	.byte	0x04, 0x11
        /*0e5a*/ 	.short	(.L_641 - .L_640)
	.align		4
.L_640:
        /*0e5c*/ 	.word	index@($__internal_24_$__cuda_sm20_div_s64)
        /*0e60*/ 	.word	0x00000000


	//----- nvinfo : EIATTR_FRAME_SIZE
	.align		4
.L_641:
        /*0e64*/ 	.byte	0x04, 0x11
        /*0e66*/ 	.short	(.L_643 - .L_642)
	.align		4
.L_642:
        /*0e68*/ 	.word	index@(_ZN2at6native16triu_tril_kernelIN3c107complexIfEElLb1ELi1ELb0EEEvNS_4cuda6detail10TensorInfoIT_T0_EENS7_IKS8_S9_EEllS9_)
        /*0e6c*/ 	.word	0x00000000


	//----- nvinfo : EIATTR_REGCOUNT
	.align		4
.L_643:
        /*0e70*/ 	.byte	0x04, 0x2f
        /*0e72*/ 	.short	(.L_645 - .L_644)
	.align		4
.L_644:
        /*0e74*/ 	.word	index@(_ZN2at6native16triu_tril_kernelIN3c107complexINS2_4HalfEEEiLb1ELi2ELb1EEEvNS_4cuda6detail10TensorInfoIT_T0_EENS8_IKS9_SA_EEllSA_)
        /*0e78*/ 	.word	0x0000001e


	//----- nvinfo : EIATTR_FRAME_SIZE
	.align		4
.L_645:
        /*0e7c*/ 	.byte	0x04, 0x11
        /*0e7e*/ 	.short	(.L_647 - .L_646)
	.align		4
.L_646:
        /*0e80*/ 	.word	index@($__internal_23_$__cuda_sm20_rem_s64)
        /*0e84*/ 	.word	0x00000000


	//----- nvinfo : EIATTR_FRAME_SIZE
	.align		4
.L_647:
        /*0e88*/ 	.byte	0x04, 0x11
        /*0e8a*/ 	.short	(.L_649 - .L_648)
	.align		4
.L_648:
        /*0e8c*/ 	.word	index@($__internal_22_$__cuda_sm20_div_s64)
        /*0e90*/ 	.word	0x00000000


	//----- nvinfo : EIATTR_FRAME_SIZE
	.align		4
.L_649:
        /*0e94*/ 	.byte	0x04, 0x11
        /*0e96*/ 	.short	(.L_651 - .L_650)
	.align		4
.L_650:
        /*0e98*/ 	.word	index@(_ZN2at6native16triu_tril_kernelIN3c107complexINS2_4HalfEEEiLb1ELi2ELb1EEEvNS_4cuda6detail10TensorInfoIT_T0_EENS8_IKS9_SA_EEllSA_)
        /*0e9c*/ 	.word	0x00000000


	//----- nvinfo : EIATTR_REGCOUNT
	.align		4
.L_651:
        /*0ea0*/ 	.byte	0x04, 0x2f
        /*0ea2*/ 	.short	(.L_653 - .L_652)
	.align		4
.L_652:
        /*0ea4*/ 	.word	index@(_ZN2at6native16triu_tril_kernelIN3c107complexINS2_4HalfEEEiLb1ELi2ELb0EEEvNS_4cuda6detail10TensorInfoIT_T0_EENS8_IKS9_SA_EEllSA_)
        /*0ea8*/ 	.word	0x0000001e


	//----- nvinfo : EIATTR_FRAME_SIZE
	.align		4
.L_653:
        /*0eac*/ 	.byte	0x04, 0x11
        /*0eae*/ 	.short	(.L_655 - .L_654)
	.align		4
.L_654:
        /*0eb0*/ 	.word	index@($__internal_21_$__cuda_sm20_div_s64)
        /*0eb4*/ 	.word	0x00000000


	//----- nvinfo : EIATTR_FRAME_SIZE
	.align		4
.L_655:
        /*0eb8*/ 	.byte	0x04, 0x11
        /*0eba*/ 	.short	(.L_657 - .L_656)
	.align		4
.L_656:
        /*0ebc*/ 	.word	index@(_ZN2at6native16triu_tril_kernelIN3c107complexINS2_4HalfEEEiLb1ELi2ELb0EEEvNS_4cuda6detail10TensorInfoIT_T0_EENS8_IKS9_SA_EEllSA_)
        /*0ec0*/ 	.word	0x00000000


	//----- nvinfo : EIATTR_REGCOUNT
	.align		4
.L_657:
        /*0ec4*/ 	.byte	0x04, 0x2f
        /*0ec6*/ 	.short	(.L_659 - .L_658)
	.align		4
.L_658:
        /*0ec8*/ 	.word	index@(_ZN2at6native16triu_tril_kernelIN3c107complexINS2_4HalfEEElLb1ELi2ELb1EEEvNS_4cuda6detail10TensorInfoIT_T0_EENS8_IKS9_SA_EEllSA_)
        /*0ecc*/ 	.word	0x0000001e


	//----- nvinfo : EIATTR_FRAME_SIZE
	.align		4
.L_659:
        /*0ed0*/ 	.byte	0x04, 0x11
        /*0ed2*/ 	.short	(.L_661 - .L_660)
	.align		4
.L_660:
        /*0ed4*/ 	.word	index@($__internal_20_$__cuda_sm20_rem_s64)
        /*0ed8*/ 	.word	0x00000000


	//----- nvinfo : EIATTR_FRAME_SIZE
	.align		4
.L_661:
        /*0edc*/ 	.byte	0x04, 0x11
        /*0ede*/ 	.short	(.L_663 - .L_662)
	.align		4
.L_662:
        /*0ee0*/ 	.word	index@($__internal_19_$__cuda_sm20_div_s64)
        /*0ee4*/ 	.word	0x00000000


	//----- nvinfo : EIATTR_FRAME_SIZE
	.align		4
.L_663:
        /*0ee8*/ 	.byte	0x04, 0x11
        /*0eea*/ 	.short	(.L_665 - .L_664)
	.align		4
.L_664:
        /*0eec*/ 	.word	index@(_ZN2at6native16triu_tril_kernelIN3c107complexINS2_4HalfEEElLb1ELi2ELb1EEEvNS_4cuda6detail10TensorInfoIT_T0_EENS8_IKS9_SA_EEllSA_)
        /*0ef0*/ 	.word	0x00000000


	//----- nvinfo : EIATTR_REGCOUNT
	.align		4
.L_665:
        /*0ef4*/ 	.byte	0x04, 0x2f
        /*0ef6*/ 	.short	(.L_667 - .L_666)
	.align		4
.L_666:
        /*0ef8*/ 	.word	index@(_ZN2at6native16triu_tril_kernelIN3c107complexINS2_4HalfEEElLb1ELi2ELb0EEEvNS_4cuda6detail10TensorInfoIT_T0_EENS8_IKS9_SA_EEllSA_)
        /*0efc*/ 	.word	0x00000020


	//----- nvinfo : EIATTR_FRAME_SIZE
	.align		4
.L_667:
        /*0f00*/ 	.byte	0x04, 0x11
        /*0f02*/ 	.short	(.L_669 - .L_668)
	.align		4
.L_668:
        /*0f04*/ 	.word	index@($__internal_18_$__cuda_sm20_div_s64)
        /*0f08*/ 	.word	0x00000000


	//----- nvinfo : EIATTR_FRAME_SIZE
	.align		4
.L_669:
        /*0f0c*/ 	.byte	0x04, 0x11
        /*0f0e*/ 	.short	(.L_671 - .L_670)
	.align		4
.L_670:
        /*0f10*/ 	.word	index@(_ZN2at6native16triu_tril_kernelIN3c107complexINS2_4HalfEEElLb1ELi2ELb0EEEvNS_4cuda6detail10TensorInfoIT_T0_EENS8_IKS9_SA_EEllSA_)
        /*0f14*/ 	.word	0x00000000


	//----- nvinfo : EIATTR_REGCOUNT
	.align		4
.L_671:
        /*0f18*/ 	.byte	0x04, 0x2f
        /*0f1a*/ 	.short	(.L_673 - .L_672)
	.align		4
.L_672:
        /*0f1c*/ 	.word	index@(_ZN2at6native16triu_tril_kernelIN3c104HalfEiLb1ELi4ELb1EEEvNS_4cuda6detail10TensorInfoIT_T0_EENS6_IKS7_S8_EEllS8_)
        /*0f20*/ 	.word	0x0000001e


	//----- nvinfo : EIATTR_FRAME_SIZE
	.align		4
.L_673:
        /*0f24*/ 	.byte	0x04, 0x11
        /*0f26*/ 	.short	(.L_675 - .L_674)
	.align		4
.L_674:
        /*0f28*/ 	.word	index@($__internal_17_$__cuda_sm20_rem_s64)
        /*0f2c*/ 	.word	0x00000000


	//----- nvinfo : EIATTR_FRAME_SIZE
	.align		4
.L_675:
        /*0f30*/ 	.byte	0x04, 0x11
        /*0f32*/ 	.short	(.L_677 - .L_676)
	.align		4
.L_676:
        /*0f34*/ 	.word	index@($__internal_16_$__cuda_sm20_div_s64)
        /*0f38*/ 	.word	0x00000000


	//----- nvinfo : EIATTR_FRAME_SIZE
	.align		4
.L_677:
        /*0f3c*/ 	.byte	0x04, 0x11
        /*0f3e*/ 	.short	(.L_679 - .L_678)
	.align		4
.L_678:
        /*0f40*/ 	.word	index@(_ZN2at6native16triu_tril_kernelIN3c104HalfEiLb1ELi4ELb1EEEvNS_4cuda6detail10TensorInfoIT_T0_EENS6_IKS7_S8_EEllS8_)
        /*0f44*/ 	.word	0x00000000


	//----- nvinfo : EIATTR_REGCOUNT
	.align		4
.L_679:
        /*0f48*/ 	.byte	0x04, 0x2f
        /*0f4a*/ 	.short	(.L_681 - .L_680)
	.align		4
.L_680:
        /*0f4c*/ 	.word	index@(_ZN2at6native16triu_tril_kernelIN3c104HalfEiLb1ELi4ELb0EEEvNS_4cuda6detail10TensorInfoIT_T0_EENS6_IKS7_S8_EEllS8_)
        /*0f50*/ 	.word	0x0000001e


	//----- nvinfo : EIATTR_FRAME_SIZE
	.align		4
.L_681:
        /*0f54*/ 	.byte	0x04, 0x11
        /*0f56*/ 	.short	(.L_683 - .L_682)
	.align		4
.L_682:
        /*0f58*/ 	.word	index@($__internal_15_$__cuda_sm20_div_s64)
        /*0f5c*/ 	.word	0x00000000


	//----- nvinfo : EIATTR_FRAME_SIZE
	.align		4
.L_683:
        /*0f60*/ 	.byte	0x04, 0x11
        /*0f62*/ 	.short	(.L_685 - .L_684)
	.align		4
.L_684:
        /*0f64*/ 	.word	index@(_ZN2at6native16triu_tril_kernelIN3c104HalfEiLb1ELi4ELb0EEEvNS_4cuda6detail10TensorInfoIT_T0_EENS6_IKS7_S8_EEllS8_)
        /*0f68*/ 	.word	0x00000000


	//----- nvinfo : EIATTR_REGCOUNT
	.align		4
.L_685:
        /*0f6c*/ 	.byte	0x04, 0x2f
        /*0f6e*/ 	.short	(.L_687 - .L_686)
	.align		4
.L_686:
        /*0f70*/ 	.word	index@(_ZN2at6native16triu_tril_kernelIN3c104HalfElLb1ELi4ELb1EEEvNS_4cuda6detail10TensorInfoIT_T0_EENS6_IKS7_S8_EEllS8_)
        /*0f74*/ 	.word	0x0000001e


	//----- nvinfo : EIATTR_FRAME_SIZE
	.align		4
.L_687:
        /*0f78*/ 	.byte	0x04, 0x11
        /*0f7a*/ 	.short	(.L_689 - .L_688)
	.align		4
.L_688:
        /*0f7c*/ 	.word	index@($__internal_14_$__cuda_sm20_rem_s64)
        /*0f80*/ 	.word	0x00000000


	//----- nvinfo : EIATTR_FRAME_SIZE
	.align		4
.L_689:
        /*0f84*/ 	.byte	0x04, 0x11
        /*0f86*/ 	.short	(.L_691 - .L_690)
	.align		4
.L_690:
        /*0f88*/ 	.word	index@($__internal_13_$__cuda_sm20_div_s64)
        /*0f8c*/ 	.word	0x00000000


	//----- nvinfo : EIATTR_FRAME_SIZE
	.align		4
.L_691:
        /*0f90*/ 	.byte	0x04, 0x11
        /*0f92*/ 	.short	(.L_693 - .L_692)
	.align		4
.L_692:
        /*0f94*/ 	.word	index@(_ZN2at6native16triu_tril_kernelIN3c104HalfElLb1ELi4ELb1EEEvNS_4cuda6detail10TensorInfoIT_T0_EENS6_IKS7_S8_EEllS8_)
        /*0f98*/ 	.word	0x00000000


	//----- nvinfo : EIATTR_REGCOUNT
	.align		4
.L_693:
        /*0f9c*/ 	.byte	0x04, 0x2f
        /*0f9e*/ 	.short	(.L_695 - .L_694)
	.align		4
.L_694:
        /*0fa0*/ 	.word	index@(_ZN2at6native16triu_tril_kernelIN3c104HalfElLb1ELi4ELb0EEEvNS_4cuda6detail10TensorInfoIT_T0_EENS6_IKS7_S8_EEllS8_)
        /*0fa4*/ 	.word	0x00000020


	//----- nvinfo : EIATTR_FRAME_SIZE
	.align		4
.L_695:
        /*0fa8*/ 	.byte	0x04, 0x11
        /*0faa*/ 	.short	(.L_697 - .L_696)
	.align		4
.L_696:
        /*0fac*/ 	.word	index@($__internal_12_$__cuda_sm20_div_s64)
        /*0fb0*/ 	.word	0x00000000


	//----- nvinfo : EIATTR_FRAME_SIZE
	.align		4
.L_697:
        /*0fb4*/ 	.byte	0x04, 0x11
        /*0fb6*/ 	.short	(.L_699 - .L_698)
	.align		4
.L_698:
        /*0fb8*/ 	.word	index@(_ZN2at6native16triu_tril_kernelIN3c104HalfElLb1ELi4ELb0EEEvNS_4cuda6detail10TensorInfoIT_T0_EENS6_IKS7_S8_EEllS8_)
        /*0fbc*/ 	.word	0x00000000


	//----- nvinfo : EIATTR_REGCOUNT
	.align		4
.L_699:
        /*0fc0*/ 	.byte	0x04, 0x2f
        /*0fc2*/ 	.short	(.L_701 - .L_700)
	.align		4
.L_700:
        /*0fc4*/ 	.word	index@(_ZN2at6native16triu_tril_kernelIN3c108BFloat16EiLb1ELi4ELb1EEEvNS_4cuda6detail10TensorInfoIT_T0_EENS6_IKS7_S8_EEllS8_)
        /*0fc8*/ 	.word	0x0000001e


	//----- nvinfo : EIATTR_FRAME_SIZE
	.align		4
.L_701:
        /*0fcc*/ 	.byte	0x04, 0x11
        /*0fce*/ 	.short	(.L_703 - .L_702)
	.align		4
.L_702:
        /*0fd0*/ 	.word	index@($__internal_11_$__cuda_sm20_rem_s64)
        /*0fd4*/ 	.word	0x00000000


	//----- nvinfo : EIATTR_FRAME_SIZE
	.align		4
.L_703:
        /*0fd8*/ 	.byte	0x04, 0x11
        /*0fda*/ 	.short	(.L_705 - .L_704)
	.align		4
.L_704:
        /*0fdc*/ 	.word	index@($__internal_10_$__cuda_sm20_div_s64)
        /*0fe0*/ 	.word	0x00000000


	//----- nvinfo : EIATTR_FRAME_SIZE
	.align		4
.L_705:
        /*0fe4*/ 	.byte	0x04, 0x11
        /*0fe6*/ 	.short	(.L_707 - .L_706)
	.align		4
.L_706:
        /*0fe8*/ 	.word	index@(_ZN2at6native16triu_tril_kernelIN3c108BFloat16EiLb1ELi4ELb1EEEvNS_4cuda6detail10TensorInfoIT_T0_EENS6_IKS7_S8_EEllS8_)
        /*0fec*/ 	.word	0x00000000


	//----- nvinfo : EIATTR_REGCOUNT
	.align		4
.L_707:
        /*0ff0*/ 	.byte	0x04, 0x2f
        /*0ff2*/ 	.short	(.L_709 - .L_708)
	.align		4
.L_708:
        /*0ff4*/ 	.word	index@(_ZN2at6native16triu_tril_kernelIN3c108BFloat16EiLb1ELi4ELb0EEEvNS_4cuda6detail10TensorInfoIT_T0_EENS6_IKS7_S8_EEllS8_)
        /*0ff8*/ 	.word	0x0000001e


	//----- nvinfo : EIATTR_FRAME_SIZE
	.align		4
.L_709:
        /*0ffc*/ 	.byte	0x04, 0x11
        /*0ffe*/ 	.short	(.L_711 - .L_710)
	.align		4
.L_710:
        /*1000*/ 	.word	index@($__internal_9_$__cuda_sm20_div_s64)
        /*1004*/ 	.word	0x00000000


	//----- nvinfo : EIATTR_FRAME_SIZE
	.align		4
.L_711:
        /*1008*/ 	.byte	0x04, 0x11
        /*100a*/ 	.short	(.L_713 - .L_712)
	.align		4
.L_712:
        /*100c*/ 	.word	index@(_ZN2at6native16triu_tril_kernelIN3c108BFloat16EiLb1ELi4ELb0EEEvNS_4cuda6detail10TensorInfoIT_T0_EENS6_IKS7_S8_EEllS8_)
        /*1010*/ 	.word	0x00000000


	//----- nvinfo : EIATTR_REGCOUNT
	.align		4
.L_713:
        /*1014*/ 	.byte	0x04, 0x2f
        /*1016*/ 	.short	(.L_715 - .L_714)
	.align		4
.L_714:
        /*1018*/ 	.word	index@(_ZN2at6native16triu_tril_kernelIN3c108BFloat16ElLb1ELi4ELb1EEEvNS_4cuda6detail10TensorInfoIT_T0_EENS6_IKS7_S8_EEllS8_)
        /*101c*/ 	.word	0x0000001e


	//----- nvinfo : EIATTR_FRAME_SIZE
	.align		4
.L_715:
        /*1020*/ 	.byte	0x04, 0x11
        /*1022*/ 	.short	(.L_717 - .L_716)
	.align		4
.L_716:
        /*1024*/ 	.word	index@($__internal_8_$__cuda_sm20_rem_s64)
        /*1028*/ 	.word	0x00000000


	//----- nvinfo : EIATTR_FRAME_SIZE
	.align		4
.L_717:
        /*102c*/ 	.byte	0x04, 0x11
        /*102e*/ 	.short	(.L_719 - .L_718)
	.align		4
.L_718:
        /*1030*/ 	.word	index@($__internal_7_$__cuda_sm20_div_s64)
        /*1034*/ 	.word	0x00000000


	//----- nvinfo : EIATTR_FRAME_SIZE
	.align		4
.L_719:
        /*1038*/ 	.byte	0x04, 0x11
        /*103a*/ 	.short	(.L_721 - .L_720)
	.align		4
.L_720:
        /*103c*/ 	.word	index@(_ZN2at6native16triu_tril_kernelIN3c108BFloat16ElLb1ELi4ELb1EEEvNS_4cuda6detail10TensorInfoIT_T0_EENS6_IKS7_S8_EEllS8_)
        /*1040*/ 	.word	0x00000000


	//----- nvinfo : EIATTR_REGCOUNT
	.align		4
.L_721:
        /*1044*/ 	.byte	0x04, 0x2f
        /*1046*/ 	.short	(.L_723 - .L_722)
	.align		4
.L_722:
        /*1048*/ 	.word	index@(_ZN2at6native16triu_tril_kernelIN3c108BFloat16ElLb1ELi4ELb0EEEvNS_4cuda6detail10TensorInfoIT_T0_EENS6_IKS7_S8_EEllS8_)
        /*104c*/ 	.word	0x00000020


	//----- nvinfo : EIATTR_FRAME_SIZE
	.align		4
.L_723:
        /*1050*/ 	.byte	0x04, 0x11
        /*1052*/ 	.short	(.L_725 - .L_724)
	.align		4
.L_724:
        /*1054*/ 	.word	index@($__internal_6_$__cuda_sm20_div_s64)
        /*1058*/ 	.word	0x00000000


	//----- nvinfo : EIATTR_FRAME_SIZE
	.align		4
.L_725:
        /*105c*/ 	.byte	0x04, 0x11
        /*105e*/ 	.short	(.L_727 - .L_726)
	.align		4
.L_726:
        /*1060*/ 	.word	index@(_ZN2at6native16triu_tril_kernelIN3c108BFloat16ElLb1ELi4ELb0EEEvNS_4cuda6detail10TensorInfoIT_T0_EENS6_IKS7_S8_EEllS8_)
        /*1064*/ 	.word	0x00000000


	//----- nvinfo : EIATTR_REGCOUNT
	.align		4
.L_727:
        /*1068*/ 	.byte	0x04, 0x2f
        /*106a*/ 	.short	(.L_729 - .L_728)
	.align		4
.L_728:
        /*106c*/ 	.word	index@(_ZN2at6native16triu_tril_kernelIbiLb1ELi8ELb1EEEvNS_4cuda6detail10TensorInfoIT_T0_EENS4_IKS5_S6_EEllS6_)
        /*1070*/ 	.word	0x0000001e


	//----- nvinfo : EIATTR_FRAME_SIZE
	.align		4
.L_729:
        /*1074*/ 	.byte	0x04, 0x11
        /*1076*/ 	.short	(.L_731 - .L_730)
	.align		4
.L_730:
        /*1078*/ 	.word	index@($__internal_5_$__cuda_sm20_rem_s64)
        /*107c*/ 	.word	0x00000000


	//----- nvinfo : EIATTR_FRAME_SIZE
	.align		4
.L_731:
        /*1080*/ 	.byte	0x04, 0x11
        /*1082*/ 	.short	(.L_733 - .L_732)
	.align		4
.L_732:
        /*1084*/ 	.word	index@($__internal_4_$__cuda_sm20_div_s64)
        /*1088*/ 	.word	0x00000000


	//----- nvinfo : EIATTR_FRAME_SIZE
	.align		4
.L_733:
        /*108c*/ 	.byte	0x04, 0x11
        /*108e*/ 	.short	(.L_735 - .L_734)
	.align		4
.L_734:
        /*1090*/ 	.word	index@(_ZN2at6native16triu_tril_kernelIbiLb1ELi8ELb1EEEvNS_4cuda6detail10TensorInfoIT_T0_EENS4_IKS5_S6_EEllS6_)
        /*1094*/ 	.word	0x00000000


	//----- nvinfo : EIATTR_REGCOUNT
	.align		4
.L_735:
        /*1098*/ 	.byte	0x04, 0x2f
        /*109a*/ 	.short	(.L_737 - .L_736)
	.align		4
.L_736:
        /*109c*/ 	.word	index@(_ZN2at6native16triu_tril_kernelIbiLb1ELi8ELb0EEEvNS_4cuda6detail10TensorInfoIT_T0_EENS4_IKS5_S6_EEllS6_)
        /*10a0*/ 	.word	0x0000001e


	//----- nvinfo : EIATTR_FRAME_SIZE
	.align		4
.L_737:
        /*10a4*/ 	.byte	0x04, 0x11
        /*10a6*/ 	.short	(.L_739 - .L_738)
	.align		4
.L_738:
        /*10a8*/ 	.word	index@($__internal_3_$__cuda_sm20_div_s64)
        /*10ac*/ 	.word	0x00000000


	//----- nvinfo : EIATTR_FRAME_SIZE
	.align		4
.L_739:
        /*10b0*/ 	.byte	0x04, 0x11
        /*10b2*/ 	.short	(.L_741 - .L_740)
	.align		4
.L_740:
        /*10b4*/ 	.word	index@(_ZN2at6native16triu_tril_kernelIbiLb1ELi8ELb0EEEvNS_4cuda6detail10TensorInfoIT_T0_EENS4_IKS5_S6_EEllS6_)
        /*10b8*/ 	.word	0x00000000


	//----- nvinfo : EIATTR_REGCOUNT
	.align		4
.L_741:
        /*10bc*/ 	.byte	0x04, 0x2f
        /*10be*/ 	.short	(.L_743 - .L_742)
	.align		4
.L_742:
        /*10c0*/ 	.word	index@(_ZN2at6native16triu_tril_kernelIblLb1ELi8ELb1EEEvNS_4cuda6detail10TensorInfoIT_T0_EENS4_IKS5_S6_EEllS6_)
        /*10c4*/ 	.word	0x0000001e


	//----- nvinfo : EIATTR_FRAME_SIZE
	.align		4
.L_743:
        /*10c8*/ 	.byte	0x04, 0x11
        /*10ca*/ 	.short	(.L_745 - .L_744)
	.align		4
.L_744:
        /*10cc*/ 	.word	index@($__internal_2_$__cuda_sm20_rem_s64)
        /*10d0*/ 	.word	0x00000000


	//----- nvinfo : EIATTR_FRAME_SIZE
	.align		4
.L_745:
        /*10d4*/ 	.byte	0x04, 0x11
        /*10d6*/ 	.short	(.L_747 - .L_746)
	.align		4
.L_746:
        /*10d8*/ 	.word	index@($__internal_1_$__cuda_sm20_div_s64)
        /*10dc*/ 	.word	0x00000000


	//----- nvinfo : EIATTR_FRAME_SIZE
	.align		4
.L_747:
        /*10e0*/ 	.byte	0x04, 0x11
        /*10e2*/ 	.short	(.L_749 - .L_748)
	.align		4
.L_748:
        /*10e4*/ 	.word	index@(_ZN2at6native16triu_tril_kernelIblLb1ELi8ELb1EEEvNS_4cuda6detail10TensorInfoIT_T0_EENS4_IKS5_S6_EEllS6_)
        /*10e8*/ 	.word	0x00000000


	//----- nvinfo : EIATTR_REGCOUNT
	.align		4
.L_749:
        /*10ec*/ 	.byte	0x04, 0x2f
        /*10ee*/ 	.short	(.L_751 - .L_750)
	.align		4
.L_750:
        /*10f0*/ 	.word	index@(_ZN2at6native16triu_tril_kernelIblLb1ELi8ELb0EEEvNS_4cuda6detail10TensorInfoIT_T0_EENS4_IKS5_S6_EEllS6_)
        /*10f4*/ 	.word	0x00000020


	//----- nvinfo : EIATTR_FRAME_SIZE
	.align		4
.L_751:
        /*10f8*/ 	.byte	0x04, 0x11
        /*10fa*/ 	.short	(.L_753 - .L_752)
	.align		4
.L_752:
        /*10fc*/ 	.word	index@($__internal_0_$__cuda_sm20_div_s64)
        /*1100*/ 	.word	0x00000000


	//----- nvinfo : EIATTR_FRAME_SIZE
	.align		4
.L_753:
        /*1104*/ 	.byte	0x04, 0x11
        /*1106*/ 	.short	(.L_755 - .L_754)
	.align		4
.L_754:
        /*1108*/ 	.word	index@(_ZN2at6native16triu_tril_kernelIblLb1ELi8ELb0EEEvNS_4cuda6detail10TensorInfoIT_T0_EENS4_IKS5_S6_EEllS6_)
        /*110c*/ 	.word	0x00000000


	//----- nvinfo : EIATTR_MIN_STACK_SIZE
	.align		4
.L_755:
        /*1110*/ 	.byte	0x04, 0x12
        /*1112*/ 	.short	(.L_757 - .L_756)
	.align		4
.L_756:
        /*1114*/ 	.word	index@(_ZN2at6native16triu_tril_kernelIblLb1ELi8ELb0EEEvNS_4cuda6detail10TensorInfoIT_T0_EENS4_IKS5_S6_EEllS6_)
        /*1118*/ 	.word	0x00000000


	//----- nvinfo : EIATTR_MIN_STACK_SIZE
	.align		4
.L_757:
        /*111c*/ 	.byte	0x04, 0x12
        /*111e*/ 	.short	(.L_759 - .L_758)
	.align		4
.L_758:
        /*1120*/ 	.word	index@(_ZN2at6native16triu_tril_kernelIblLb1ELi8ELb1EEEvNS_4cuda6detail10TensorInfoIT_T0_EENS4_IKS5_S6_EEllS6_)
        /*1124*/ 	.word	0x00000000


	//----- nvinfo : EIATTR_MIN_STACK_SIZE
	.align		4
.L_759:
        /*1128*/ 	.byte	0x04, 0x12
        /*112a*/ 	.short	(.L_761 - .L_760)
	.align		4
.L_760:
        /*112c*/ 	.word	index@(_ZN2at6native16triu_tril_kernelIbiLb1ELi8ELb0EEEvNS_4cuda6detail10TensorInfoIT_T0_EENS4_IKS5_S6_EEllS6_)
        /*1130*/ 	.word	0x00000000


	//----- nvinfo : EIATTR_MIN_STACK_SIZE
	.align		4
.L_761:
        /*1134*/ 	.byte	0x04, 0x12
        /*1136*/ 	.short	(.L_763 - .L_762)
	.align		4
.L_762:
        /*1138*/ 	.word	index@(_ZN2at6native16triu_tril_kernelIbiLb1ELi8ELb1EEEvNS_4cuda6detail10TensorInfoIT_T0_EENS4_IKS5_S6_EEllS6_)
        /*113c*/ 	.word	0x00000000


	//----- nvinfo : EIATTR_MIN_STACK_SIZE
	.align		4
.L_763:
        /*1140*/ 	.byte	0x04, 0x12
        /*1142*/ 	.short	(.L_765 - .L_764)
	.align		4
.L_764:
        /*1144*/ 	.word	index@(_ZN2at6native16triu_tril_kernelIN3c108BFloat16ElLb1ELi4ELb0EEEvNS_4cuda6detail10TensorInfoIT_T0_EENS6_IKS7_S8_EEllS8_)
        /*1148*/ 	.word	0x00000000


	//----- nvinfo : EIATTR_MIN_STACK_SIZE
	.align		4
.L_765:
        /*114c*/ 	.byte	0x04, 0x12
        /*114e*/ 	.short	(.L_767 - .L_766)
	.align		4
.L_766:
        /*1150*/ 	.word	index@(_ZN2at6native16triu_tril_kernelIN3c108BFloat16ElLb1ELi4ELb1EEEvNS_4cuda6detail10TensorInfoIT_T0_EENS6_IKS7_S8_EEllS8_)
        /*1154*/ 	.word	0x00000000


	//----- nvinfo : EIATTR_MIN_STACK_SIZE
	.align		4
.L_767:
        /*1158*/ 	.byte	0x04, 0x12
        /*115a*/ 	.short	(.L_769 - .L_768)
	.align		4
.L_768:
        /*115c*/ 	.word	index@(_ZN2at6native16triu_tril_kernelIN3c108BFloat16EiLb1ELi4ELb0EEEvNS_4cuda6detail10TensorInfoIT_T0_EENS6_IKS7_S8_EEllS8_)
        /*1160*/ 	.word	0x00000000


	//----- nvinfo : EIATTR_MIN_STACK_SIZE
	.align		4
.L_769:
        /*1164*/ 	.byte	0x04, 0x12
        /*1166*/ 	.short	(.L_771 - .L_770)
	.align		4
.L_770:
        /*1168*/ 	.word	index@(_ZN2at6native16triu_tril_kernelIN3c108BFloat16EiLb1ELi4ELb1EEEvNS_4cuda6detail10TensorInfoIT_T0_EENS6_IKS7_S8_EEllS8_)
        /*116c*/ 	.word	0x00000000


	//----- nvinfo : EIATTR_MIN_STACK_SIZE
	.align		4
.L_771:
        /*1170*/ 	.byte	0x04, 0x12
        /*1172*/ 	.short	(.L_773 - .L_772)
	.align		4
.L_772:
        /*1174*/ 	.word	index@(_ZN2at6native16triu_tril_kernelIN3c104HalfElLb1ELi4ELb0EEEvNS_4cuda6detail10TensorInfoIT_T0_EENS6_IKS7_S8_EEllS8_)
        /*1178*/ 	.word	0x00000000


	//----- nvinfo : EIATTR_MIN_STACK_SIZE
	.align		4
.L_773:
        /*117c*/ 	.byte	0x04, 0x12
        /*117e*/ 	.short	(.L_775 - .L_774)
	.align		4
.L_774:
        /*1180*/ 	.word	index@(_ZN2at6native16triu_tril_kernelIN3c104HalfElLb1ELi4ELb1EEEvNS_4cuda6detail10TensorInfoIT_T0_EENS6_IKS7_S8_EEllS8_)
        /*1184*/ 	.word	0x00000000


	//----- nvinfo : EIATTR_MIN_STACK_SIZE
	.align		4
.L_775:
        /*1188*/ 	.byte	0x04, 0x12
        /*118a*/ 	.short	(.L_777 - .L_776)
	.align		4
.L_776:
        /*118c*/ 	.word	index@(_ZN2at6native16triu_tril_kernelIN3c104HalfEiLb1ELi4ELb0EEEvNS_4cuda6detail10TensorInfoIT_T0_EENS6_IKS7_S8_EEllS8_)
        /*1190*/ 	.word	0x00000000


	//----- nvinfo : EIATTR_MIN_STACK_SIZE
	.align		4
.L_777:
        /*1194*/ 	.byte	0x04, 0x12
        /*1196*/ 	.short	(.L_779 - .L_778)
	.align		4
.L_778:
        /*1198*/ 	.word	index@(_ZN2at6native16triu_tril_kernelIN3c104HalfEiLb1ELi4ELb1EEEvNS_4cuda6detail10TensorInfoIT_T0_EENS6_IKS7_S8_EEllS8_)
        /*119c*/ 	.word	0x00000000


	//----- nvinfo : EIATTR_MIN_STACK_SIZE
	.align		4
.L_779:
        /*11a0*/ 	.byte	0x04, 0x12
        /*11a2*/ 	.short	(.L_781 - .L_780)
	.align		4
.L_780:
        /*11a4*/ 	.word	index@(_ZN2at6native16triu_tril_kernelIN3c107complexINS2_4HalfEEElLb1ELi2ELb0EEEvNS_4cuda6detail10TensorInfoIT_T0_EENS8_IKS9_SA_EEllSA_)
        /*11a8*/ 	.word	0x00000000


	//----- nvinfo : EIATTR_MIN_STACK_SIZE
	.align		4
.L_781:
        /*11ac*/ 	.byte	0x04, 0x12
        /*11ae*/ 	.short	(.L_783 - .L_782)
	.align		4
.L_782:
        /*11b0*/ 	.word	index@(_ZN2at6native16triu_tril_kernelIN3c107complexINS2_4HalfEEElLb1ELi2ELb1EEEvNS_4cuda6detail10TensorInfoIT_T0_EENS8_IKS9_SA_EEllSA_)
        /*11b4*/ 	.word	0x00000000


	//----- nvinfo : EIATTR_MIN_STACK_SIZE
	.align		4
.L_783:
        /*11b8*/ 	.byte	0x04, 0x12
        /*11ba*/ 	.short	(.L_785 - .L_784)
	.align		4
.L_784:
        /*11bc*/ 	.word	index@(_ZN2at6native16triu_tril_kernelIN3c107complexINS2_4HalfEEEiLb1ELi2ELb0EEEvNS_4cuda6detail10TensorInfoIT_T0_EENS8_IKS9_SA_EEllSA_)
        /*11c0*/ 	.word	0x00000000


	//----- nvinfo : EIATTR_MIN_STACK_SIZE
	.align		4
.L_785:
        /*11c4*/ 	.byte	0x04, 0x12
        /*11c6*/ 	.short	(.L_787 - .L_786)
	.align		4
.L_786:
        /*11c8*/ 	.word	index@(_ZN2at6native16triu_tril_kernelIN3c107complexINS2_4HalfEEEiLb1ELi2ELb1EEEvNS_4cuda6detail10TensorInfoIT_T0_EENS8_IKS9_SA_EEllSA_)
        /*11cc*/ 	.word	0x00000000


	//----- nvinfo : EIATTR_MIN_STACK_SIZE
	.align		4
.L_787:
        /*11d0*/ 	.byte	0x04, 0x12
        /*11d2*/ 	.short	(.L_789 - .L_788)
	.align		4
.L_788:
        /*11d4*/ 	.word	index@(_ZN2at6native16triu_tril_kernelIN3c107complexIfEElLb1ELi1ELb0EEEvNS_4cuda6detail10TensorInfoIT_T0_EENS7_IKS8_S9_EEllS9_)
        /*11d8*/ 	.word	0x00000000


	//----- nvinfo : EIATTR_MIN_STACK_SIZE
	.align		4
.L_789:
        /*11dc*/ 	.byte	0x04, 0x12
        /*11de*/ 	.short	(.L_791 - .L_790)
	.align		4
.L_790:
        /*11e0*/ 	.word	index@(_ZN2at6native16triu_tril_kernelIN3c107complexIfEElLb1ELi1ELb1EEEvNS_4cuda6detail10TensorInfoIT_T0_EENS7_IKS8_S9_EEllS9_)
        /*11e4*/ 	.word	0x00000000


	//----- nvinfo : EIATTR_MIN_STACK_SIZE
	.align		4
.L_791:
        /*11e8*/ 	.byte	0x04, 0x12
        /*11ea*/ 	.short	(.L_793 - .L_792)
	.align		4
.L_792:
        /*11ec*/ 	.word	index@(_ZN2at6native16triu_tril_kernelIN3c107complexIfEEiLb1ELi1ELb0EEEvNS_4cuda6detail10TensorInfoIT_T0_EENS7_IKS8_S9_EEllS9_)
        /*11f0*/ 	.word	0x00000000


	//----- nvinfo : EIATTR_MIN_STACK_SIZE
	.align		4
.L_793:
        /*11f4*/ 	.byte	0x04, 0x12
        /*11f6*/ 	.short	(.L_795 - .L_794)
	.align		4
.L_794:
        /*11f8*/ 	.word	index@(_ZN2at6native16triu_tril_kernelIN3c107complexIfEEiLb1ELi1ELb1EEEvNS_4cuda6detail10TensorInfoIT_T0_EENS7_IKS8_S9_EEllS9_)
        /*11fc*/ 	.word	0x00000000


	//----- nvinfo : EIATTR_MIN_STACK_SIZE
	.align		4
.L_795:
        /*1200*/ 	.byte	0x04, 0x12
        /*1202*/ 	.short	(.L_797 - .L_796)
	.align		4
.L_796:
        /*1204*/ 	.word	index@(_ZN2at6native16triu_tril_kernelIN3c107complexIdEElLb1ELi1ELb0EEEvNS_4cuda6detail10TensorInfoIT_T0_EENS7_IKS8_S9_EEllS9_)
        /*1208*/ 	.word	0x00000000


	//----- nvinfo : EIATTR_MIN_STACK_SIZE
	.align		4
.L_797:
        /*120c*/ 	.byte	0x04, 0x12
        /*120e*/ 	.short	(.L_799 - .L_798)
	.align		4
.L_798:
        /*1210*/ 	.word	index@(_ZN2at6native16triu_tril_kernelIN3c107complexIdEElLb1ELi1ELb1EEEvNS_4cuda6detail10TensorInfoIT_T0_EENS7_IKS8_S9_EEllS9_)
        /*1214*/ 	.word	0x00000000


	//----- nvinfo : EIATTR_MIN_STACK_SIZE
	.align		4
.L_799:
        /*1218*/ 	.byte	0x04, 0x12
        /*121a*/ 	.short	(.L_801 - .L_800)
	.align		4
.L_800:
        /*121c*/ 	.word	index@(_ZN2at6native16triu_tril_kernelIN3c107complexIdEEiLb1ELi1ELb0EEEvNS_4cuda6detail10TensorInfoIT_T0_EENS7_IKS8_S9_EEllS9_)
        /*1220*/ 	.word	0x00000000


	//----- nvinfo : EIATTR_MIN_STACK_SIZE
	.align		4
.L_801:
        /*1224*/ 	.byte	0x04, 0x12
        /*1226*/ 	.short	(.L_803 - .L_802)
	.align		4
.L_802:
        /*1228*/ 	.word	index@(_ZN2at6native16triu_tril_kernelIN3c107complexIdEEiLb1ELi1ELb1EEEvNS_4cuda6detail10TensorInfoIT_T0_EENS7_IKS8_S9_EEllS9_)
        /*122c*/ 	.word	0x00000000


	//----- nvinfo : EIATTR_MIN_STACK_SIZE
	.align		4
.L_803:
        /*1230*/ 	.byte	0x04, 0x12
        /*1232*/ 	.short	(.L_805 - .L_804)
	.align		4
.L_804:
        /*1234*/ 	.word	index@(_ZN2at6native16triu_tril_kernelIflLb1ELi2ELb0EEEvNS_4cuda6detail10TensorInfoIT_T0_EENS4_IKS5_S6_EEllS6_)
        /*1238*/ 	.word	0x00000000


	//----- nvinfo : EIATTR_MIN_STACK_SIZE
	.align		4
.L_805:
        /*123c*/ 	.byte	0x04, 0x12
        /*123e*/ 	.short	(.L_807 - .L_806)
	.align		4
.L_806:
        /*1240*/ 	.word	index@(_ZN2at6native16triu_tril_kernelIflLb1ELi2ELb1EEEvNS_4cuda6detail10TensorInfoIT_T0_EENS4_IKS5_S6_EEllS6_)
        /*1244*/ 	.word	0x00000000


	//----- nvinfo : EIATTR_MIN_STACK_SIZE
	.align		4
.L_807:
        /*1248*/ 	.byte	0x04, 0x12
        /*124a*/ 	.short	(.L_809 - .L_808)
	.align		4
.L_808:
        /*124c*/ 	.word	index@(_ZN2at6native16triu_tril_kernelIfiLb1ELi2ELb0EEEvNS_4cuda6detail10TensorInfoIT_T0_EENS4_IKS5_S6_EEllS6_)
        /*1250*/ 	.word	0x00000000


	//----- nvinfo : EIATTR_MIN_STACK_SIZE
	.align		4
.L_809:
        /*1254*/ 	.byte	0x04, 0x12
        /*1256*/ 	.short	(.L_811 - .L_810)
	.align		4
.L_810:
        /*1258*/ 	.word	index@(_ZN2at6native16triu_tril_kernelIfiLb1ELi2ELb1EEEvNS_4cuda6detail10TensorInfoIT_T0_EENS4_IKS5_S6_EEllS6_)
        /*125c*/ 	.word	0x00000000


	//----- nvinfo : EIATTR_MIN_STACK_SIZE
	.align		4
.L_811:
        /*1260*/ 	.byte	0x04, 0x12
        /*1262*/ 	.short	(.L_813 - .L_812)
	.align		4
.L_812:
        /*1264*/ 	.word	index@(_ZN2at6native16triu_tril_kernelIdlLb1ELi1ELb0EEEvNS_4cuda6detail10TensorInfoIT_T0_EENS4_IKS5_S6_EEllS6_)
        /*1268*/ 	.word	0x00000000


	//----- nvinfo : EIATTR_MIN_STACK_SIZE
	.align		4
.L_813:
        /*126c*/ 	.byte	0x04, 0x12
        /*126e*/ 	.short	(.L_815 - .L_814)
	.align		4
.L_814:
        /*1270*/ 	.word	index@(_ZN2at6native16triu_tril_kernelIdlLb1ELi1ELb1EEEvNS_4cuda6detail10TensorInfoIT_T0_EENS4_IKS5_S6_EEllS6_)
        /*1274*/ 	.word	0x00000000


	//----- nvinfo : EIATTR_MIN_STACK_SIZE
	.align		4
.L_815:
        /*1278*/ 	.byte	0x04, 0x12
        /*127a*/ 	.short	(.L_817 - .L_816)
	.align		4
.L_816:
        /*127c*/ 	.word	index@(_ZN2at6native16triu_tril_kernelIdiLb1ELi1ELb0EEEvNS_4cuda6detail10TensorInfoIT_T0_EENS4_IKS5_S6_EEllS6_)
        /*1280*/ 	.word	0x00000000


	//----- nvinfo : EIATTR_MIN_STACK_SIZE
	.align		4
.L_817:
        /*1284*/ 	.byte	0x04, 0x12
        /*1286*/ 	.short	(.L_819 - .L_818)
	.align		4
.L_818:
        /*1288*/ 	.word	index@(_ZN2at6native16triu_tril_kernelIdiLb1ELi1ELb1EEEvNS_4cuda6detail10TensorInfoIT_T0_EENS4_IKS5_S6_EEllS6_)
        /*128c*/ 	.word	0x00000000


	//----- nvinfo : EIATTR_MIN_STACK_SIZE
	.align		4
.L_819:
        /*1290*/ 	.byte	0x04, 0x12
        /*1292*/ 	.short	(.L_821 - .L_820)
	.align		4
.L_820:
        /*1294*/ 	.word	index@(_ZN2at6native16triu_tril_kernelIslLb1ELi4ELb0EEEvNS_4cuda6detail10TensorInfoIT_T0_EENS4_IKS5_S6_EEllS6_)
        /*1298*/ 	.word	0x00000000


	//----- nvinfo : EIATTR_MIN_STACK_SIZE
	.align		4
.L_821:
        /*129c*/ 	.byte	0x04, 0x12
        /*129e*/ 	.short	(.L_823 - .L_822)
	.align		4
.L_822:
        /*12a0*/ 	.word	index@(_ZN2at6native16triu_tril_kernelIslLb1ELi4ELb1EEEvNS_4cuda6detail10TensorInfoIT_T0_EENS4_IKS5_S6_EEllS6_)
        /*12a4*/ 	.word	0x00000000


	//----- nvinfo : EIATTR_MIN_STACK_SIZE
	.align		4
.L_823:
        /*12a8*/ 	.byte	0x04, 0x12
        /*12aa*/ 	.short	(.L_825 - .L_824)
	.align		4
.L_824:
        /*12ac*/ 	.word	index@(_ZN2at6native16triu_tril_kernelIsiLb1ELi4ELb0EEEvNS_4cuda6detail10TensorInfoIT_T0_EENS4_IKS5_S6_EEllS6_)
        /*12b0*/ 	.word	0x00000000


	//----- nvinfo : EIATTR_MIN_STACK_SIZE
	.align		4
.L_825:
        /*12b4*/ 	.byte	0x04, 0x12
        /*12b6*/ 	.short	(.L_827 - .L_826)
	.align		4
.L_826:
        /*12b8*/ 	.word	index@(_ZN2at6native16triu_tril_kernelIsiLb1ELi4ELb1EEEvNS_4cuda6detail10TensorInfoIT_T0_EENS4_IKS5_S6_EEllS6_)
        /*12bc*/ 	.word	0x00000000


	//----- nvinfo : EIATTR_MIN_STACK_SIZE
	.align		4
.L_827:
        /*12c0*/ 	.byte	0x04, 0x12
        /*12c2*/ 	.short	(.L_829 - .L_828)
	.align		4
.L_828:
        /*12c4*/ 	.word	index@(_ZN2at6native16triu_tril_kernelIllLb1ELi1ELb0EEEvNS_4cuda6detail10TensorInfoIT_T0_EENS4_IKS5_S6_EEllS6_)
        /*12c8*/ 	.word	0x00000000


	//----- nvinfo : EIATTR_MIN_STACK_SIZE
	.align		4
.L_829:
        /*12cc*/ 	.byte	0x04, 0x12
        /*12ce*/ 	.short	(.L_831 - .L_830)
	.align		4
.L_830:
        /*12d0*/ 	.word	index@(_ZN2at6native16triu_tril_kernelIllLb1ELi1ELb1EEEvNS_4cuda6detail10TensorInfoIT_T0_EENS4_IKS5_S6_EEllS6_)
        /*12d4*/ 	.word	0x00000000


	//----- nvinfo : EIATTR_MIN_STACK_SIZE
	.align		4
.L_831:
        /*12d8*/ 	.byte	0x04, 0x12
        /*12da*/ 	.short	(.L_833 - .L_832)
	.align		4
.L_832:
        /*12dc*/ 	.word	index@(_ZN2at6native16triu_tril_kernelIliLb1ELi1ELb0EEEvNS_4cuda6detail10TensorInfoIT_T0_EENS4_IKS5_S6_EEllS6_)
        /*12e0*/ 	.word	0x00000000


	//----- nvinfo : EIATTR_MIN_STACK_SIZE
	.align		4
.L_833:
        /*12e4*/ 	.byte	0x04, 0x12
        /*12e6*/ 	.short	(.L_835 - .L_834)
	.align		4
.L_834:
        /*12e8*/ 	.word	index@(_ZN2at6native16triu_tril_kernelIliLb1ELi1ELb1EEEvNS_4cuda6detail10TensorInfoIT_T0_EENS4_IKS5_S6_EEllS6_)
        /*12ec*/ 	.word	0x00000000


	//----- nvinfo : EIATTR_MIN_STACK_SIZE
	.align		4
.L_835:
        /*12f0*/ 	.byte	0x04, 0x12
        /*12f2*/ 	.short	(.L_837 - .L_836)
	.align		4
.L_836:
        /*12f4*/ 	.word	index@(_ZN2at6native16triu_tril_kernelIilLb1ELi2ELb0EEEvNS_4cuda6detail10TensorInfoIT_T0_EENS4_IKS5_S6_EEllS6_)
        /*12f8*/ 	.word	0x00000000


	//----- nvinfo : EIATTR_MIN_STACK_SIZE
	.align		4
.L_837:
        /*12fc*/ 	.byte	0x04, 0x12
        /*12fe*/ 	.short	(.L_839 - .L_838)
	.align		4
.L_838:
        /*1300*/ 	.word	index@(_ZN2at6native16triu_tril_kernelIilLb1ELi2ELb1EEEvNS_4cuda6detail10TensorInfoIT_T0_EENS4_IKS5_S6_EEllS6_)
        /*1304*/ 	.word	0x00000000


	//----- nvinfo : EIATTR_MIN_STACK_SIZE
	.align		4
.L_839:
        /*1308*/ 	.byte	0x04, 0x12
        /*130a*/ 	.short	(.L_841 - .L_840)
	.align		4
.L_840:
        /*130c*/ 	.word	index@(_ZN2at6native16triu_tril_kernelIiiLb1ELi2ELb0EEEvNS_4cuda6detail10TensorInfoIT_T0_EENS4_IKS5_S6_EEllS6_)
        /*1310*/ 	.word	0x00000000


	//----- nvinfo : EIATTR_MIN_STACK_SIZE
	.align		4
.L_841:
        /*1314*/ 	.byte	0x04, 0x12
        /*1316*/ 	.short	(.L_843 - .L_842)
	.align		4
.L_842:
        /*1318*/ 	.word	index@(_ZN2at6native16triu_tril_kernelIiiLb1ELi2ELb1EEEvNS_4cuda6detail10TensorInfoIT_T0_EENS4_IKS5_S6_EEllS6_)
        /*131c*/ 	.word	0x00000000


	//----- nvinfo : EIATTR_MIN_STACK_SIZE
	.align		4
.L_843:
        /*1320*/ 	.byte	0x04, 0x12
        /*1322*/ 	.short	(.L_845 - .L_844)
	.align		4
.L_844:
        /*1324*/ 	.word	index@(_ZN2at6native16triu_tril_kernelIalLb1ELi8ELb0EEEvNS_4cuda6detail10TensorInfoIT_T0_EENS4_IKS5_S6_EEllS6_)
        /*1328*/ 	.word	0x00000000


	//----- nvinfo : EIATTR_MIN_STACK_SIZE
	.align		4
.L_845:
        /*132c*/ 	.byte	0x04, 0x12
        /*132e*/ 	.short	(.L_847 - .L_846)
	.align		4
.L_846:
        /*1330*/ 	.word	index@(_ZN2at6native16triu_tril_kernelIalLb1ELi8ELb1EEEvNS_4cuda6detail10TensorInfoIT_T0_EENS4_IKS5_S6_EEllS6_)
        /*1334*/ 	.word	0x00000000


	//----- nvinfo : EIATTR_MIN_STACK_SIZE
	.align		4
.L_847:
        /*1338*/ 	.byte	0x04, 0x12
        /*133a*/ 	.short	(.L_849 - .L_848)
	.align		4
.L_848:
        /*133c*/ 	.word	index@(_ZN2at6native16triu_tril_kernelIaiLb1ELi8ELb0EEEvNS_4cuda6detail10TensorInfoIT_T0_EENS4_IKS5_S6_EEllS6_)
        /*1340*/ 	.word	0x00000000


	//----- nvinfo : EIATTR_MIN_STACK_SIZE
	.align		4
.L_849:
        /*1344*/ 	.byte	0x04, 0x12
        /*1346*/ 	.short	(.L_851 - .L_850)
	.align		4
.L_850:
        /*1348*/ 	.word	index@(_ZN2at6native16triu_tril_kernelIaiLb1ELi8ELb1EEEvNS_4cuda6detail10TensorInfoIT_T0_EENS4_IKS5_S6_EEllS6_)
        /*134c*/ 	.word	0x00000000


	//----- nvinfo : EIATTR_MIN_STACK_SIZE
	.align		4
.L_851:
        /*1350*/ 	.byte	0x04, 0x12
        /*1352*/ 	.short	(.L_853 - .L_852)
	.align		4
.L_852:
        /*1354*/ 	.word	index@(_ZN2at6native16triu_tril_kernelIhlLb1ELi8ELb0EEEvNS_4cuda6detail10TensorInfoIT_T0_EENS4_IKS5_S6_EEllS6_)
        /*1358*/ 	.word	0x00000000


	//----- nvinfo : EIATTR_MIN_STACK_SIZE
	.align		4
.L_853:
        /*135c*/ 	.byte	0x04, 0x12
        /*135e*/ 	.short	(.L_855 - .L_854)
	.align		4
.L_854:
        /*1360*/ 	.word	index@(_ZN2at6native16triu_tril_kernelIhlLb1ELi8ELb1EEEvNS_4cuda6detail10TensorInfoIT_T0_EENS4_IKS5_S6_EEllS6_)
        /*1364*/ 	.word	0x00000000


	//----- nvinfo : EIATTR_MIN_STACK_SIZE
	.align		4
.L_855:
        /*1368*/ 	.byte	0x04, 0x12
        /*136a*/ 	.short	(.L_857 - .L_856)
	.align		4
.L_856:
        /*136c*/ 	.word	index@(_ZN2at6native16triu_tril_kernelIhiLb1ELi8ELb0EEEvNS_4cuda6detail10TensorInfoIT_T0_EENS4_IKS5_S6_EEllS6_)
        /*1370*/ 	.word	0x00000000


	//----- nvinfo : EIATTR_MIN_STACK_SIZE
	.align		4
.L_857:
        /*1374*/ 	.byte	0x04, 0x12
        /*1376*/ 	.short	(.L_859 - .L_858)
	.align		4
.L_858:
        /*1378*/ 	.word	index@(_ZN2at6native16triu_tril_kernelIhiLb1ELi8ELb1EEEvNS_4cuda6detail10TensorInfoIT_T0_EENS4_IKS5_S6_EEllS6_)
        /*137c*/ 	.word	0x00000000


	//----- nvinfo : EIATTR_MIN_STACK_SIZE
	.align		4
.L_859:
        /*1380*/ 	.byte	0x04, 0x12
        /*1382*/ 	.short	(.L_861 - .L_860)
	.align		4
.L_860:
        /*1384*/ 	.word	index@(_ZN2at6native16triu_tril_kernelIblLb0ELi8ELb0EEEvNS_4cuda6detail10TensorInfoIT_T0_EENS4_IKS5_S6_EEllS6_)
        /*1388*/ 	.word	0x00000000


	//----- nvinfo : EIATTR_MIN_STACK_SIZE
	.align		4
.L_861:
        /*138c*/ 	.byte	0x04, 0x12
        /*138e*/ 	.short	(.L_863 - .L_862)
	.align		4
.L_862:
        /*1390*/ 	.word	index@(_ZN2at6native16triu_tril_kernelIblLb0ELi8ELb1EEEvNS_4cuda6detail10TensorInfoIT_T0_EENS4_IKS5_S6_EEllS6_)
        /*1394*/ 	.word	0x00000000


	//----- nvinfo : EIATTR_MIN_STACK_SIZE
	.align		4
.L_863:
        /*1398*/ 	.byte	0x04, 0x12
        /*139a*/ 	.short	(.L_865 - .L_864)
	.align		4
.L_864:
        /*139c*/ 	.word	index@(_ZN2at6native16triu_tril_kernelIbiLb0ELi8ELb0EEEvNS_4cuda6detail10TensorInfoIT_T0_EENS4_IKS5_S6_EEllS6_)
        /*13a0*/ 	.word	0x00000000


	//----- nvinfo : EIATTR_MIN_STACK_SIZE
	.align		4
.L_865:
        /*13a4*/ 	.byte	0x04, 0x12
        /*13a6*/ 	.short	(.L_867 - .L_866)
	.align		4
.L_866:
        /*13a8*/ 	.word	index@(_ZN2at6native16triu_tril_kernelIbiLb0ELi8ELb1EEEvNS_4cuda6detail10TensorInfoIT_T0_EENS4_IKS5_S6_EEllS6_)
        /*13ac*/ 	.word	0x00000000


	//----- nvinfo : EIATTR_MIN_STACK_SIZE
	.align		4
.L_867:
        /*13b0*/ 	.byte	0x04, 0x12
        /*13b2*/ 	.short	(.L_869 - .L_868)
	.align		4
.L_868:
        /*13b4*/ 	.word	index@(_ZN2at6native16triu_tril_kernelIN3c108BFloat16ElLb0ELi4ELb0EEEvNS_4cuda6detail10TensorInfoIT_T0_EENS6_IKS7_S8_EEllS8_)
        /*13b8*/ 	.word	0x00000000


	//----- nvinfo : EIATTR_MIN_STACK_SIZE
	.align		4
.L_869:
        /*13bc*/ 	.byte	0x04, 0x12
        /*13be*/ 	.short	(.L_871 - .L_870)
	.align		4
.L_870:
        /*13c0*/ 	.word	index@(_ZN2at6native16triu_tril_kernelIN3c108BFloat16ElLb0ELi4ELb1EEEvNS_4cuda6detail10TensorInfoIT_T0_EENS6_IKS7_S8_EEllS8_)
        /*13c4*/ 	.word	0x00000000


	//----- nvinfo : EIATTR_MIN_STACK_SIZE
	.align		4
.L_871:
        /*13c8*/ 	.byte	0x04, 0x12
        /*13ca*/ 	.short	(.L_873 - .L_872)
	.align		4
.L_872:
        /*13cc*/ 	.word	index@(_ZN2at6native16triu_tril_kernelIN3c108BFloat16EiLb0ELi4ELb0EEEvNS_4cuda6detail10TensorInfoIT_T0_EENS6_IKS7_S8_EEllS8_)
        /*13d0*/ 	.word	0x00000000


	//----- nvinfo : EIATTR_MIN_STACK_SIZE
	.align		4
.L_873:
        /*13d4*/ 	.byte	0x04, 0x12
        /*13d6*/ 	.short	(.L_875 - .L_874)
	.align		4
.L_874:
        /*13d8*/ 	.word	index@(_ZN2at6native16triu_tril_kernelIN3c108BFloat16EiLb0ELi4ELb1EEEvNS_4cuda6detail10TensorInfoIT_T0_EENS6_IKS7_S8_EEllS8_)
        /*13dc*/ 	.word	0x00000000


	//----- nvinfo : EIATTR_MIN_STACK_SIZE
	.align		4
.L_875:
        /*13e0*/ 	.byte	0x04, 0x12
        /*13e2*/ 	.short	(.L_877 - .L_876)
	.align		4
.L_876:
        /*13e4*/ 	.word	index@(_ZN2at6native16triu_tril_kernelIN3c104HalfElLb0ELi4ELb0EEEvNS_4cuda6detail10TensorInfoIT_T0_EENS6_IKS7_S8_EEllS8_)
        /*13e8*/ 	.word	0x00000000


	//----- nvinfo : EIATTR_MIN_STACK_SIZE
	.align		4
.L_877:
        /*13ec*/ 	.byte	0x04, 0x12
        /*13ee*/ 	.short	(.L_879 - .L_878)
	.align		4
.L_878:
        /*13f0*/ 	.word	index@(_ZN2at6native16triu_tril_kernelIN3c104HalfElLb0ELi4ELb1EEEvNS_4cuda6detail10TensorInfoIT_T0_EENS6_IKS7_S8_EEllS8_)
        /*13f4*/ 	.word	0x00000000


	//----- nvinfo : EIATTR_MIN_STACK_SIZE
	.align		4
.L_879:
        /*13f8*/ 	.byte	0x04, 0x12
        /*13fa*/ 	.short	(.L_881 - .L_880)
	.align		4
.L_880:
        /*13fc*/ 	.word	index@(_ZN2at6native16triu_tril_kernelIN3c104HalfEiLb0ELi4ELb0EEEvNS_4cuda6detail10TensorInfoIT_T0_EENS6_IKS7_S8_EEllS8_)
        /*1400*/ 	.word	0x00000000


	//----- nvinfo : EIATTR_MIN_STACK_SIZE
	.align		4
.L_881:
        /*1404*/ 	.byte	0x04, 0x12
        /*1406*/ 	.short	(.L_883 - .L_882)
	.align		4
.L_882:
        /*1408*/ 	.word	index@(_ZN2at6native16triu_tril_kernelIN3c104HalfEiLb0ELi4ELb1EEEvNS_4cuda6detail10TensorInfoIT_T0_EENS6_IKS7_S8_EEllS8_)
        /*140c*/ 	.word	0x00000000


	//----- nvinfo : EIATTR_MIN_STACK_SIZE
	.align		4
.L_883:
        /*1410*/ 	.byte	0x04, 0x12
        /*1412*/ 	.short	(.L_885 - .L_884)
	.align		4
.L_884:
        /*1414*/ 	.word	index@(_ZN2at6native16triu_tril_kernelIN3c107complexINS2_4HalfEEElLb0ELi2ELb0EEEvNS_4cuda6detail10TensorInfoIT_T0_EENS8_IKS9_SA_EEllSA_)
        /*1418*/ 	.word	0x00000000


	//----- nvinfo : EIATTR_MIN_STACK_SIZE
	.align		4
.L_885:
        /*141c*/ 	.byte	0x04, 0x12
        /*141e*/ 	.short	(.L_887 - .L_886)
	.align		4
.L_886:
        /*1420*/ 	.word	index@(_ZN2at6native16triu_tril_kernelIN3c107complexINS2_4HalfEEElLb0ELi2ELb1EEEvNS_4cuda6detail10TensorInfoIT_T0_EENS8_IKS9_SA_EEllSA_)
        /*1424*/ 	.word	0x00000000


	//----- nvinfo : EIATTR_MIN_STACK_SIZE
	.align		4
.L_887:
        /*1428*/ 	.byte	0x04, 0x12
        /*142a*/ 	.short	(.L_889 - .L_888)
	.align		4
.L_888:
        /*142c*/ 	.word	index@(_ZN2at6native16triu_tril_kernelIN3c107complexINS2_4HalfEEEiLb0ELi2ELb0EEEvNS_4cuda6detail10TensorInfoIT_T0_EENS8_IKS9_SA_EEllSA_)
        /*1430*/ 	.word	0x00000000


	//----- nvinfo : EIATTR_MIN_STACK_SIZE
	.align		4
.L_889:
        /*1434*/ 	.byte	0x04, 0x12
        /*1436*/ 	.short	(.L_891 - .L_890)
	.align		4
.L_890:
        /*1438*/ 	.word	index@(_ZN2at6native16triu_tril_kernelIN3c107complexINS2_4HalfEEEiLb0ELi2ELb1EEEvNS_4cuda6detail10TensorInfoIT_T0_EENS8_IKS9_SA_EEllSA_)
        /*143c*/ 	.word	0x00000000


	//----- nvinfo : EIATTR_MIN_STACK_SIZE
	.align		4
.L_891:
        /*1440*/ 	.byte	0x04, 0x12
        /*1442*/ 	.short	(.L_893 - .L_892)
	.align		4
.L_892:
        /*1444*/ 	.word	index@(_ZN2at6native16triu_tril_kernelIN3c107complexIfEElLb0ELi1ELb0EEEvNS_4cuda6detail10TensorInfoIT_T0_EENS7_IKS8_S9_EEllS9_)
        /*1448*/ 	.word	0x00000000


	//----- nvinfo : EIATTR_MIN_STACK_SIZE
	.align		4
.L_893:
        /*144c*/ 	.byte	0x04, 0x12
        /*144e*/ 	.short	(.L_895 - .L_894)
	.align		4
.L_894:
        /*1450*/ 	.word	index@(_ZN2at6native16triu_tril_kernelIN3c107complexIfEElLb0ELi1ELb1EEEvNS_4cuda6detail10TensorInfoIT_T0_EENS7_IKS8_S9_EEllS9_)
        /*1454*/ 	.word	0x00000000


	//----- nvinfo : EIATTR_MIN_STACK_SIZE
	.align		4
.L_895:
        /*1458*/ 	.byte	0x04, 0x12
        /*145a*/ 	.short	(.L_897 - .L_896)
	.align		4
.L_896:
        /*145c*/ 	.word	index@(_ZN2at6native16triu_tril_kernelIN3c107complexIfEEiLb0ELi1ELb0EEEvNS_4cuda6detail10TensorInfoIT_T0_EENS7_IKS8_S9_EEllS9_)
        /*1460*/ 	.word	0x00000000


	//----- nvinfo : EIATTR_MIN_STACK_SIZE
	.align		4
.L_897:
        /*1464*/ 	.byte	0x04, 0x12
        /*1466*/ 	.short	(.L_899 - .L_898)
	.align		4
.L_898:
        /*1468*/ 	.word	index@(_ZN2at6native16triu_tril_kernelIN3c107complexIfEEiLb0ELi1ELb1EEEvNS_4cuda6detail10TensorInfoIT_T0_EENS7_IKS8_S9_EEllS9_)
        /*146c*/ 	.word	0x00000000


	//----- nvinfo : EIATTR_MIN_STACK_SIZE
	.align		4
.L_899:
        /*1470*/ 	.byte	0x04, 0x12
        /*1472*/ 	.short	(.L_901 - .L_900)
	.align		4
.L_900:
        /*1474*/ 	.word	index@(_ZN2at6native16triu_tril_kernelIN3c107complexIdEElLb0ELi1ELb0EEEvNS_4cuda6detail10TensorInfoIT_T0_EENS7_IKS8_S9_EEllS9_)
        /*1478*/ 	.word	0x00000000


	//----- nvinfo : EIATTR_MIN_STACK_SIZE
	.align		4
.L_901:
        /*147c*/ 	.byte	0x04, 0x12
        /*147e*/ 	.short	(.L_903 - .L_902)
	.align		4
.L_902:
        /*1480*/ 	.word	index@(_ZN2at6native16triu_tril_kernelIN3c107complexIdEElLb0ELi1ELb1EEEvNS_4cuda6detail10TensorInfoIT_T0_EENS7_IKS8_S9_EEllS9_)
        /*1484*/ 	.word	0x00000000


	//----- nvinfo : EIATTR_MIN_STACK_SIZE
	.align		4
.L_903:
        /*1488*/ 	.byte	0x04, 0x12
        /*148a*/ 	.short	(.L_905 - .L_904)
	.align		4
.L_904:
        /*148c*/ 	.word	index@(_ZN2at6native16triu_tril_kernelIN3c107complexIdEEiLb0ELi1ELb0EEEvNS_4cuda6detail10TensorInfoIT_T0_EENS7_IKS8_S9_EEllS9_)
        /*1490*/ 	.word	0x00000000


	//----- nvinfo : EIATTR_MIN_STACK_SIZE
	.align		4
.L_905:
        /*1494*/ 	.byte	0x04, 0x12
        /*1496*/ 	.short	(.L_907 - .L_906)
	.align		4
.L_906:
        /*1498*/ 	.word	index@(_ZN2at6native16triu_tril_kernelIN3c107complexIdEEiLb0ELi1ELb1EEEvNS_4cuda6detail10TensorInfoIT_T0_EENS7_IKS8_S9_EEllS9_)
        /*149c*/ 	.word	0x00000000


	//----- nvinfo : EIATTR_MIN_STACK_SIZE
	.align		4
.L_907:
        /*14a0*/ 	.byte	0x04, 0x12
        /*14a2*/ 	.short	(.L_909 - .L_908)
	.align		4
.L_908:
        /*14a4*/ 	.word	index@(_ZN2at6native16triu_tril_kernelIflLb0ELi2ELb0EEEvNS_4cuda6detail10TensorInfoIT_T0_EENS4_IKS5_S6_EEllS6_)
        /*14a8*/ 	.word	0x00000000


	//----- nvinfo : EIATTR_MIN_STACK_SIZE
	.align		4
.L_909:
        /*14ac*/ 	.byte	0x04, 0x12
        /*14ae*/ 	.short	(.L_911 - .L_910)
	.align		4
.L_910:
        /*14b0*/ 	.word	index@(_ZN2at6native16triu_tril_kernelIflLb0ELi2ELb1EEEvNS_4cuda6detail10TensorInfoIT_T0_EENS4_IKS5_S6_EEllS6_)
        /*14b4*/ 	.word	0x00000000


	//----- nvinfo : EIATTR_MIN_STACK_SIZE
	.align		4
.L_911:
        /*14b8*/ 	.byte	0x04, 0x12
        /*14ba*/ 	.short	(.L_913 - .L_912)
	.align		4
.L_912:
        /*14bc*/ 	.word	index@(_ZN2at6native16triu_tril_kernelIfiLb0ELi2ELb0EEEvNS_4cuda6detail10TensorInfoIT_T0_EENS4_IKS5_S6_EEllS6_)
        /*14c0*/ 	.word	0x00000000


	//----- nvinfo : EIATTR_MIN_STACK_SIZE
	.align		4
.L_913:
        /*14c4*/ 	.byte	0x04, 0x12
        /*14c6*/ 	.short	(.L_915 - .L_914)
	.align		4
.L_914:
        /*14c8*/ 	.word	index@(_ZN2at6native16triu_tril_kernelIfiLb0ELi2ELb1EEEvNS_4cuda6detail10TensorInfoIT_T0_EENS4_IKS5_S6_EEllS6_)
        /*14cc*/ 	.word	0x00000000


	//----- nvinfo : EIATTR_MIN_STACK_SIZE
	.align		4
.L_915:
        /*14d0*/ 	.byte	0x04, 0x12
        /*14d2*/ 	.short	(.L_917 - .L_916)
	.align		4
.L_916:
        /*14d4*/ 	.word	index@(_ZN2at6native16triu_tril_kernelIdlLb0ELi1ELb0EEEvNS_4cuda6detail10TensorInfoIT_T0_EENS4_IKS5_S6_EEllS6_)
        /*14d8*/ 	.word	0x00000000


	//----- nvinfo : EIATTR_MIN_STACK_SIZE
	.align		4
.L_917:
        /*14dc*/ 	.byte	0x04, 0x12
        /*14de*/ 	.short	(.L_919 - .L_918)
	.align		4
.L_918:
        /*14e0*/ 	.word	index@(_ZN2at6native16triu_tril_kernelIdlLb0ELi1ELb1EEEvNS_4cuda6detail10TensorInfoIT_T0_EENS4_IKS5_S6_EEllS6_)
        /*14e4*/ 	.word	0x00000000


	//----- nvinfo : EIATTR_MIN_STACK_SIZE
	.align		4
.L_919:
        /*14e8*/ 	.byte	0x04, 0x12
        /*14ea*/ 	.short	(.L_921 - .L_920)
	.align		4
.L_920:
        /*14ec*/ 	.word	index@(_ZN2at6native16triu_tril_kernelIdiLb0ELi1ELb0EEEvNS_4cuda6detail10TensorInfoIT_T0_EENS4_IKS5_S6_EEllS6_)
        /*14f0*/ 	.word	0x00000000


	//----- nvinfo : EIATTR_MIN_STACK_SIZE
	.align		4
.L_921:
        /*14f4*/ 	.byte	0x04, 0x12
        /*14f6*/ 	.short	(.L_923 - .L_922)
	.align		4
.L_922:
        /*14f8*/ 	.word	index@(_ZN2at6native16triu_tril_kernelIdiLb0ELi1ELb1EEEvNS_4cuda6detail10TensorInfoIT_T0_EENS4_IKS5_S6_EEllS6_)
        /*14fc*/ 	.word	0x00000000


	//----- nvinfo : EIATTR_MIN_STACK_SIZE
	.align		4
.L_923:
        /*1500*/ 	.byte	0x04, 0x12
        /*1502*/ 	.short	(.L_925 - .L_924)
	.align		4
.L_924:
        /*1504*/ 	.word	index@(_ZN2at6native16triu_tril_kernelIslLb0ELi4ELb0EEEvNS_4cuda6detail10TensorInfoIT_T0_EENS4_IKS5_S6_EEllS6_)
        /*1508*/ 	.word	0x00000000


	//----- nvinfo : EIATTR_MIN_STACK_SIZE
	.align		4
.L_925:
        /*150c*/ 	.byte	0x04, 0x12
        /*150e*/ 	.short	(.L_927 - .L_926)
	.align		4
.L_926:
        /*1510*/ 	.word	index@(_ZN2at6native16triu_tril_kernelIslLb0ELi4ELb1EEEvNS_4cuda6detail10TensorInfoIT_T0_EENS4_IKS5_S6_EEllS6_)
        /*1514*/ 	.word	0x00000000


	//----- nvinfo : EIATTR_MIN_STACK_SIZE
	.align		4
.L_927:
        /*1518*/ 	.byte	0x04, 0x12
        /*151a*/ 	.short	(.L_929 - .L_928)
	.align		4
.L_928:
        /*151c*/ 	.word	index@(_ZN2at6native16triu_tril_kernelIsiLb0ELi4ELb0EEEvNS_4cuda6detail10TensorInfoIT_T0_EENS4_IKS5_S6_EEllS6_)
        /*1520*/ 	.word	0x00000000


	//----- nvinfo : EIATTR_MIN_STACK_SIZE
	.align		4
.L_929:
        /*1524*/ 	.byte	0x04, 0x12
        /*1526*/ 	.short	(.L_931 - .L_930)
	.align		4
.L_930:
        /*1528*/ 	.word	index@(_ZN2at6native16triu_tril_kernelIsiLb0ELi4ELb1EEEvNS_4cuda6detail10TensorInfoIT_T0_EENS4_IKS5_S6_EEllS6_)
        /*152c*/ 	.word	0x00000000


	//----- nvinfo : EIATTR_MIN_STACK_SIZE
	.align		4
.L_931:
        /*1530*/ 	.byte	0x04, 0x12
        /*1532*/ 	.short	(.L_933 - .L_932)
	.align		4
.L_932:
        /*1534*/ 	.word	index@(_ZN2at6native16triu_tril_kernelIllLb0ELi1ELb0EEEvNS_4cuda6detail10TensorInfoIT_T0_EENS4_IKS5_S6_EEllS6_)
        /*1538*/ 	.word	0x00000000


	//----- nvinfo : EIATTR_MIN_STACK_SIZE
	.align		4
.L_933:
        /*153c*/ 	.byte	0x04, 0x12
        /*153e*/ 	.short	(.L_935 - .L_934)
	.align		4
.L_934:
        /*1540*/ 	.word	index@(_ZN2at6native16triu_tril_kernelIllLb0ELi1ELb1EEEvNS_4cuda6detail10TensorInfoIT_T0_EENS4_IKS5_S6_EEllS6_)
        /*1544*/ 	.word	0x00000000


	//----- nvinfo : EIATTR_MIN_STACK_SIZE
	.align		4
.L_935:
        /*1548*/ 	.byte	0x04, 0x12
        /*154a*/ 	.short	(.L_937 - .L_936)
	.align		4
.L_936:
        /*154c*/ 	.word	index@(_ZN2at6native16triu_tril_kernelIliLb0ELi1ELb0EEEvNS_4cuda6detail10TensorInfoIT_T0_EENS4_IKS5_S6_EEllS6_)
        /*1550*/ 	.word	0x00000000


	//----- nvinfo : EIATTR_MIN_STACK_SIZE
	.align		4
.L_937:
        /*1554*/ 	.byte	0x04, 0x12
        /*1556*/ 	.short	(.L_939 - .L_938)
	.align		4
.L_938:
        /*1558*/ 	.word	index@(_ZN2at6native16triu_tril_kernelIliLb0ELi1ELb1EEEvNS_4cuda6detail10TensorInfoIT_T0_EENS4_IKS5_S6_EEllS6_)
        /*155c*/ 	.word	0x00000000


	//----- nvinfo : EIATTR_MIN_STACK_SIZE
	.align		4
.L_939:
        /*1560*/ 	.byte	0x04, 0x12
        /*1562*/ 	.short	(.L_941 - .L_940)
	.align		4
.L_940:
        /*1564*/ 	.word	index@(_ZN2at6native16triu_tril_kernelIilLb0ELi2ELb0EEEvNS_4cuda6detail10TensorInfoIT_T0_EENS4_IKS5_S6_EEllS6_)
        /*1568*/ 	.word	0x00000000


	//----- nvinfo : EIATTR_MIN_STACK_SIZE
	.align		4
.L_941:
        /*156c*/ 	.byte	0x04, 0x12
        /*156e*/ 	.short	(.L_943 - .L_942)
	.align		4
.L_942:
        /*1570*/ 	.word	index@(_ZN2at6native16triu_tril_kernelIilLb0ELi2ELb1EEEvNS_4cuda6detail10TensorInfoIT_T0_EENS4_IKS5_S6_EEllS6_)
        /*1574*/ 	.word	0x00000000


	//----- nvinfo : EIATTR_MIN_STACK_SIZE
	.align		4
.L_943:
        /*1578*/ 	.byte	0x04, 0x12
        /*157a*/ 	.short	(.L_945 - .L_944)
	.align		4
.L_944:
        /*157c*/ 	.word	index@(_ZN2at6native16triu_tril_kernelIiiLb0ELi2ELb0EEEvNS_4cuda6detail10TensorInfoIT_T0_EENS4_IKS5_S6_EEllS6_)
        /*1580*/ 	.word	0x00000000


	//----- nvinfo : EIATTR_MIN_STACK_SIZE
	.align		4
.L_945:
        /*1584*/ 	.byte	0x04, 0x12
        /*1586*/ 	.short	(.L_947 - .L_946)
	.align		4
.L_946:
        /*1588*/ 	.word	index@(_ZN2at6native16triu_tril_kernelIiiLb0ELi2ELb1EEEvNS_4cuda6detail10TensorInfoIT_T0_EENS4_IKS5_S6_EEllS6_)
        /*158c*/ 	.word	0x00000000


	//----- nvinfo : EIATTR_MIN_STACK_SIZE
	.align		4
.L_947:
        /*1590*/ 	.byte	0x04, 0x12
        /*1592*/ 	.short	(.L_949 - .L_948)
	.align		4
.L_948:
        /*1594*/ 	.word	index@(_ZN2at6native16triu_tril_kernelIalLb0ELi8ELb0EEEvNS_4cuda6detail10TensorInfoIT_T0_EENS4_IKS5_S6_EEllS6_)
        /*1598*/ 	.word	0x00000000


	//----- nvinfo : EIATTR_MIN_STACK_SIZE
	.align		4
.L_949:
        /*159c*/ 	.byte	0x04, 0x12
        /*159e*/ 	.short	(.L_951 - .L_950)
	.align		4
.L_950:
        /*15a0*/ 	.word	index@(_ZN2at6native16triu_tril_kernelIalLb0ELi8ELb1EEEvNS_4cuda6detail10TensorInfoIT_T0_EENS4_IKS5_S6_EEllS6_)
        /*15a4*/ 	.word	0x00000000


	//----- nvinfo : EIATTR_MIN_STACK_SIZE
	.align		4
.L_951:
        /*15a8*/ 	.byte	0x04, 0x12
        /*15aa*/ 	.short	(.L_953 - .L_952)
	.align		4
.L_952:
        /*15ac*/ 	.word	index@(_ZN2at6native16triu_tril_kernelIaiLb0ELi8ELb0EEEvNS_4cuda6detail10TensorInfoIT_T0_EENS4_IKS5_S6_EEllS6_)
        /*15b0*/ 	.word	0x00000000


	//----- nvinfo : EIATTR_MIN_STACK_SIZE
	.align		4
.L_953:
        /*15b4*/ 	.byte	0x04, 0x12
        /*15b6*/ 	.short	(.L_955 - .L_954)
	.align		4
.L_954:
        /*15b8*/ 	.word	index@(_ZN2at6native16triu_tril_kernelIaiLb0ELi8ELb1EEEvNS_4cuda6detail10TensorInfoIT_T0_EENS4_IKS5_S6_EEllS6_)
        /*15bc*/ 	.word	0x00000000


	//----- nvinfo : EIATTR_MIN_STACK_SIZE
	.align		4
.L_955:
        /*15c0*/ 	.byte	0x04, 0x12
        /*15c2*/ 	.short	(.L_957 - .L_956)
	.align		4
.L_956:
        /*15c4*/ 	.word	index@(_ZN2at6native16triu_tril_kernelIhlLb0ELi8ELb0EEEvNS_4cuda6detail10TensorInfoIT_T0_EENS4_IKS5_S6_EEllS6_)
        /*15c8*/ 	.word	0x00000000


	//----- nvinfo : EIATTR_MIN_STACK_SIZE
	.align		4
.L_957:
        /*15cc*/ 	.byte	0x04, 0x12
        /*15ce*/ 	.short	(.L_959 - .L_958)
	.align		4
.L_958:
        /*15d0*/ 	.word	index@(_ZN2at6native16triu_tril_kernelIhlLb0ELi8ELb1EEEvNS_4cuda6detail10TensorInfoIT_T0_EENS4_IKS5_S6_EEllS6_)
        /*15d4*/ 	.word	0x00000000


	//----- nvinfo : EIATTR_MIN_STACK_SIZE
	.align		4
.L_959:
        /*15d8*/ 	.byte	0x04, 0x12
        /*15da*/ 	.short	(.L_961 - .L_960)
	.align		4
.L_960:
        /*15dc*/ 	.word	index@(_ZN2at6native16triu_tril_kernelIhiLb0ELi8ELb0EEEvNS_4cuda6detail10TensorInfoIT_T0_EENS4_IKS5_S6_EEllS6_)
        /*15e0*/ 	.word	0x00000000


	//----- nvinfo : EIATTR_MIN_STACK_SIZE
	.align		4
.L_961:
        /*15e4*/ 	.byte	0x04, 0x12
        /*15e6*/ 	.short	(.L_963 - .L_962)
	.align		4
.L_962:
        /*15e8*/ 	.word	index@(_ZN2at6native16triu_tril_kernelIhiLb0ELi8ELb1EEEvNS_4cuda6detail10TensorInfoIT_T0_EENS4_IKS5_S6_EEllS6_)
        /*15ec*/ 	.word	0x00000000
.L_963:


//--------------------- .nv.compat                --------------------------
	.section	.nv.compat,"",@"SHT_CUDA_COMPAT_INFO"
	.align	4
        /*0000*/ 	.byte	0x02, 0x09, 0x00, 0x00, 0x02, 0x02, 0x01, 0x00, 0x02, 0x05, 0x05, 0x00, 0x03, 0x07, 0x01, 0x01
        /*0010*/ 	.byte	0x02, 0x03, 0x00, 0x00, 0x02, 0x06, 0x01, 0x00, 0x04, 0x0b, 0x08, 0x00, 0x00, 0x00, 0x00, 0x00
        /*0020*/ 	.byte	0x00, 0x00, 0x00, 0x00


//--------------------- .nv.info._ZN2at6native16triu_tril_kernelIblLb1ELi8ELb0EEEvNS_4cuda6detail10TensorInfoIT_T0_EENS4_IKS5_S6_EEllS6_ --------------------------
	.section	.nv.info._ZN2at6native16triu_tril_kernelIblLb1ELi8ELb0EEEvNS_4cuda6detail10TensorInfoIT_T0_EENS4_IKS5_S6_EEllS6_,"",@"SHT_CUDA_INFO"
	.sectionflags	@""
	.align	4


	//----- nvinfo : EIATTR_CUDA_API_VERSION
	.align		4
        /*0000*/ 	.byte	0x04, 0x37
        /*0002*/ 	.short	(.L_965 - .L_964)
.L_964:
        /*0004*/ 	.word	0x00000082


	//----- nvinfo : EIATTR_KPARAM_INFO
	.align		4
.L_965:
        /*0008*/ 	.byte	0x04, 0x17
        /*000a*/ 	.short	(.L_967 - .L_966)
.L_966:
        /*000c*/ 	.word	0x00000000
        /*0010*/ 	.short	0x0004
        /*0012*/ 	.short	0x0350
        /*0014*/ 	.byte	0x00, 0xf0, 0x21, 0x00


	//----- nvinfo : EIATTR_KPARAM_INFO
	.align		4
.L_967:
        /*0018*/ 	.byte	0x04, 0x17
        /*001a*/ 	.short	(.L_969 - .L_968)
.L_968:
        /*001c*/ 	.word	0x00000000
        /*0020*/ 	.short	0x0003
        /*0022*/ 	.short	0x0348
        /*0024*/ 	.byte	0x00, 0xf0, 0x21, 0x00


	//----- nvinfo : EIATTR_KPARAM_INFO
	.align		4
.L_969:
        /*0028*/ 	.byte	0x04, 0x17
        /*002a*/ 	.short	(.L_971 - .L_970)
.L_970:
        /*002c*/ 	.word	0x00000000
        /*0030*/ 	.short	0x0002
        /*0032*/ 	.short	0x0340
        /*0034*/ 	.byte	0x00, 0xf0, 0x21, 0x00


	//----- nvinfo : EIATTR_KPARAM_INFO
	.align		4
.L_971:
        /*0038*/ 	.byte	0x04, 0x17
        /*003a*/ 	.short	(.L_973 - .L_972)
.L_972:
        /*003c*/ 	.word	0x00000000
        /*0040*/ 	.short	0x0001
        /*0042*/ 	.short	0x01a0
        /*0044*/ 	.byte	0x00, 0xf0, 0x81, 0x06


	//----- nvinfo : EIATTR_KPARAM_INFO
	.align		4
.L_973:
        /*0048*/ 	.byte	0x04, 0x17
        /*004a*/ 	.short	(.L_975 - .L_974)
.L_974:
        /*004c*/ 	.word	0x00000000
        /*0050*/ 	.short	0x0000
        /*0052*/ 	.short	0x0000
        /*0054*/ 	.byte	0x00, 0xf0, 0x81, 0x06


	//----- nvinfo : EIATTR_SPARSE_MMA_MASK
	.align		4
.L_975:
        /*0058*/ 	.byte	0x03, 0x50
        /*005a*/ 	.short	0x0000


	//----- nvinfo : EIATTR_MAXREG_COUNT
	.align		4
        /*005c*/ 	.byte	0x03, 0x1b
        /*005e*/ 	.short	0x00ff


	//----- nvinfo : EIATTR_MERCURY_ISA_VERSION
	.align		4
        /*0060*/ 	.byte	0x03, 0x5f
        /*0062*/ 	.short	0x0101


	//----- nvinfo : EIATTR_EXIT_INSTR_OFFSETS
	.align		4
        /*0064*/ 	.byte	0x04, 0x1c
        /*0066*/ 	.short	(.L_977 - .L_976)


	//   ....[0]....
.L_976:
        /*0068*/ 	.word	0x000000b0


	//   ....[1]....
        /*006c*/ 	.word	0x00002960


	//   ....[2]....
        /*0070*/ 	.word	0x000029f0


	//   ....[3]....
        /*0074*/ 	.word	0x00002aa0


	//   ....[4]....
        /*0078*/ 	.word	0x00002b20


	//   ....[5]....
        /*007c*/ 	.word	0x00002bb0


	//   ....[6]....
        /*0080*/ 	.word	0x00002c30


	//   ....[7]....
        /*0084*/ 	.word	0x00002cc0


	//   ....[8]....
        /*0088*/ 	.word	0x00002d50


	//   ....[9]....
        /*008c*/ 	.word	0x00002da0


	//----- nvinfo : EIATTR_MAX_THREADS
	.align		4
.L_977:
        /*0090*/ 	.byte	0x04, 0x05
        /*0092*/ 	.short	(.L_979 - .L_978)
.L_978:
        /*0094*/ 	.word	0x00000080
        /*0098*/ 	.word	0x00000001
        /*009c*/ 	.word	0x00000001


	//----- nvinfo : EIATTR_CRS_STACK_SIZE
	.align		4
.L_979:
        /*00a0*/ 	.byte	0x04, 0x1e
        /*00a2*/ 	.short	(.L_981 - .L_980)
.L_980:
        /*00a4*/ 	.word	0x00000000


	//----- nvinfo : EIATTR_CBANK_PARAM_SIZE
	.align		4
.L_981:
        /*00a8*/ 	.byte	0x03, 0x19
        /*00aa*/ 	.short	0x0358


	//----- nvinfo : EIATTR_PARAM_CBANK
	.align		4
        /*00ac*/ 	.byte	0x04, 0x0a
        /*00ae*/ 	.short	(.L_983 - .L_982)
	.align		4
.L_982:
        /*00b0*/ 	.word	index@(.nv.constant0._ZN2at6native16triu_tril_kernelIblLb1ELi8ELb0EEEvNS_4cuda6detail10TensorInfoIT_T0_EENS4_IKS5_S6_EEllS6_)
        /*00b4*/ 	.short	0x0210
        /*00b6*/ 	.short	0x0358


	//----- nvinfo : EIATTR_SW_WAR
	.align		4
.L_983:
        /*00b8*/ 	.byte	0x04, 0x36
        /*00ba*/ 	.short	(.L_985 - .L_984)
.L_984:
        /*00bc*/ 	.word	0x00000008
.L_985:


//--------------------- .nv.info._ZN2at6native16triu_tril_kernelIblLb1ELi8ELb1EEEvNS_4cuda6detail10TensorInfoIT_T0_EENS4_IKS5_S6_EEllS6_ --------------------------
	.section	.nv.info._ZN2at6native16triu_tril_kernelIblLb1ELi8ELb1EEEvNS_4cuda6detail10TensorInfoIT_T0_EENS4_IKS5_S6_EEllS6_,"",@"SHT_CUDA_INFO"
	.sectionflags	@""
	.align	4


	//----- nvinfo : EIATTR_CUDA_API_VERSION
	.align		4
        /*0000*/ 	.byte	0x04, 0x37
        /*0002*/ 	.short	(.L_987 - .L_986)
.L_986:
        /*0004*/ 	.word	0x00000082


	//----- nvinfo : EIATTR_KPARAM_INFO
	.align		4
.L_987:
        /*0008*/ 	.byte	0x04, 0x17
        /*000a*/ 	.short	(.L_989 - .L_988)
.L_988:
        /*000c*/ 	.word	0x00000000
        /*0010*/ 	.short	0x0004
        /*0012*/ 	.short	0x0350
        /*0014*/ 	.byte	0x00, 0xf0, 0x21, 0x00


	//----- nvinfo : EIATTR_KPARAM_INFO
	.align		4
.L_989:
        /*0018*/ 	.byte	0x04, 0x17
        /*001a*/ 	.short	(.L_991 - .L_990)
.L_990:
        /*001c*/ 	.word	0x00000000
        /*0020*/ 	.short	0x0003
        /*0022*/ 	.short	0x0348
        /*0024*/ 	.byte	0x00, 0xf0, 0x21, 0x00


	//----- nvinfo : EIATTR_KPARAM_INFO
	.align		4
.L_991:
        /*0028*/ 	.byte	0x04, 0x17
        /*002a*/ 	.short	(.L_993 - .L_992)
.L_992:
        /*002c*/ 	.word	0x00000000
        /*0030*/ 	.short	0x0002
        /*0032*/ 	.short	0x0340
        /*0034*/ 	.byte	0x00, 0xf0, 0x21, 0x00


	//----- nvinfo : EIATTR_KPARAM_INFO
	.align		4
.L_993:
        /*0038*/ 	.byte	0x04, 0x17
        /*003a*/ 	.short	(.L_995 - .L_994)
.L_994:
        /*003c*/ 	.word	0x00000000
        /*0040*/ 	.short	0x0001
        /*0042*/ 	.short	0x01a0
        /*0044*/ 	.byte	0x00, 0xf0, 0x81, 0x06


	//----- nvinfo : EIATTR_KPARAM_INFO
	.align		4
.L_995:
        /*0048*/ 	.byte	0x04, 0x17
        /*004a*/ 	.short	(.L_997 - .L_996)
.L_996:
        /*004c*/ 	.word	0x00000000
        /*0050*/ 	.short	0x0000
        /*0052*/ 	.short	0x0000
        /*0054*/ 	.byte	0x00, 0xf0, 0x81, 0x06


	//----- nvinfo : EIATTR_SPARSE_MMA_MASK
	.align		4
.L_997:
        /*0058*/ 	.byte	0x03, 0x50
        /*005a*/ 	.short	0x0000


	//----- nvinfo : EIATTR_MAXREG_COUNT
	.align		4
        /*005c*/ 	.byte	0x03, 0x1b
        /*005e*/ 	.short	0x00ff


	//----- nvinfo : EIATTR_MERCURY_ISA_VERSION
	.align		4
        /*0060*/ 	.byte	0x03, 0x5f
        /*0062*/ 	.short	0x0101


	//----- nvinfo : EIATTR_EXIT_INSTR_OFFSETS
	.align		4
        /*0064*/ 	.byte	0x04, 0x1c
        /*0066*/ 	.short	(.L_999 - .L_998)


	//   ....[0]....
.L_998:
        /*0068*/ 	.word	0x000000b0


	//   ....[1]....
        /*006c*/ 	.word	0x000005e0


	//   ....[2]....
        /*0070*/ 	.word	0x00001e70


	//   ....[3]....
        /*0074*/ 	.word	0x00001f10


	//   ....[4]....
        /*0078*/ 	.word	0x00002020


	//   ....[5]....
        /*007c*/ 	.word	0x00002120


	//   ....[6]....
        /*0080*/ 	.word	0x00002230


	//   ....[7]....
        /*0084*/ 	.word	0x00002330


	//   ....[8]....
        /*0088*/ 	.word	0x00002440


	//   ....[9]....
        /*008c*/ 	.word	0x00002590


	//   ....[10]....
        /*0090*/ 	.word	0x00002630


	//----- nvinfo : EIATTR_MAX_THREADS
	.align		4
.L_999:
        /*0094*/ 	.byte	0x04, 0x05
        /*0096*/ 	.short	(.L_1001 - .L_1000)
.L_1000:
        /*0098*/ 	.word	0x00000080
        /*009c*/ 	.word	0x00000001
        /*00a0*/ 	.word	0x00000001


	//----- nvinfo : EIATTR_CRS_STACK_SIZE
	.align		4
.L_1001:
        /*00a4*/ 	.byte	0x04, 0x1e
        /*00a6*/ 	.short	(.L_1003 - .L_1002)
.L_1002:
        /*00a8*/ 	.word	0x00000000


	//----- nvinfo : EIATTR_CBANK_PARAM_SIZE
	.align		4
.L_1003:
        /*00ac*/ 	.byte	0x03, 0x19
        /*00ae*/ 	.short	0x0358


	//----- nvinfo : EIATTR_PARAM_CBANK
	.align		4
        /*00b0*/ 	.byte	0x04, 0x0a
        /*00b2*/ 	.short	(.L_1005 - .L_1004)
	.align		4
.L_1004:
        /*00b4*/ 	.word	index@(.nv.constant0._ZN2at6native16triu_tril_kernelIblLb1ELi8ELb1EEEvNS_4cuda6detail10TensorInfoIT_T0_EENS4_IKS5_S6_EEllS6_)
        /*00b8*/ 	.short	0x0210
        /*00ba*/ 	.short	0x0358


	//----- nvinfo : EIATTR_SW_WAR
	.align		4
.L_1005:
        /*00bc*/ 	.byte	0x04, 0x36
        /*00be*/ 	.short	(.L_1007 - .L_1006)
.L_1006:
        /*00c0*/ 	.word	0x00000008
.L_1007:


//--------------------- .nv.info._ZN2at6native16triu_tril_kernelIbiLb1ELi8ELb0EEEvNS_4cuda6detail10TensorInfoIT_T0_EENS4_IKS5_S6_EEllS6_ --------------------------
	.section	.nv.info._ZN2at6native16triu_tril_kernelIbiLb1ELi8ELb0EEEvNS_4cuda6detail10TensorInfoIT_T0_EENS4_IKS5_S6_EEllS6_,"",@"SHT_CUDA_INFO"
	.sectionflags	@""
	.align	4


	//----- nvinfo : EIATTR_CUDA_API_VERSION
	.align		4
        /*0000*/ 	.byte	0x04, 0x37
        /*0002*/ 	.short	(.L_1009 - .L_1008)
.L_1008:
        /*0004*/ 	.word	0x00000082


	//----- nvinfo : EIATTR_KPARAM_INFO
	.align		4
.L_1009:
        /*0008*/ 	.byte	0x04, 0x17
        /*000a*/ 	.short	(.L_1011 - .L_1010)
.L_1010:
        /*000c*/ 	.word	0x00000000
        /*0010*/ 	.short	0x0004
        /*0012*/ 	.short	0x01c0
        /*0014*/ 	.byte	0x00, 0xf0, 0x11, 0x00


	//----- nvinfo : EIATTR_KPARAM_INFO
	.align		4
.L_1011:
        /*0018*/ 	.byte	0x04, 0x17
        /*001a*/ 	.short	(.L_1013 - .L_1012)
.L_1012:
        /*001c*/ 	.word	0x00000000
        /*0020*/ 	.short	0x0003
        /*0022*/ 	.short	0x01b8
        /*0024*/ 	.byte	0x00, 0xf0, 0x21, 0x00


	//----- nvinfo : EIATTR_KPARAM_INFO
	.align		4
.L_1013:
        /*0028*/ 	.byte	0x04, 0x17
        /*002a*/ 	.short	(.L_1015 - .L_1014)
.L_1014:
        /*002c*/ 	.word	0x00000000
        /*0030*/ 	.short	0x0002
        /*0032*/ 	.short	0x01b0
        /*0034*/ 	.byte	0x00, 0xf0, 0x21, 0x00


	//----- nvinfo : EIATTR_KPARAM_INFO
	.align		4
.L_1015:
        /*0038*/ 	.byte	0x04, 0x17
        /*003a*/ 	.short	(.L_1017 - .L_1016)
.L_1016:
        /*003c*/ 	.word	0x00000000
        /*0040*/ 	.short	0x0001
        /*0042*/ 	.short	0x00d8
        /*0044*/ 	.byte	0x00, 0xf0, 0x61, 0x03


	//----- nvinfo : EIATTR_KPARAM_INFO
	.align		4
.L_1017:
        /*0048*/ 	.byte	0x04, 0x17
        /*004a*/ 	.short	(.L_1019 - .L_1018)
.L_1018:
        /*004c*/ 	.word	0x00000000
        /*0050*/ 	.short	0x0000
        /*0052*/ 	.short	0x0000
        /*0054*/ 	.byte	0x00, 0xf0, 0x61, 0x03


	//----- nvinfo : EIATTR_SPARSE_MMA_MASK
	.align		4
.L_1019:
        /*0058*/ 	.byte	0x03, 0x50
        /*005a*/ 	.short	0x0000


	//----- nvinfo : EIATTR_MAXREG_COUNT
	.align		4
        /*005c*/ 	.byte	0x03, 0x1b
        /*005e*/ 	.short	0x00ff


	//----- nvinfo : EIATTR_MERCURY_ISA_VERSION
	.align		4
        /*0060*/ 	.byte	0x03, 0x5f
        /*0062*/ 	.short	0x0101


	//----- nvinfo : EIATTR_EXIT_INSTR_OFFSETS
	.align		4
        /*0064*/ 	.byte	0x04, 0x1c
        /*0066*/ 	.short	(.L_1021 - .L_1020)


	//   ....[0]....
.L_1020:
        /*0068*/ 	.word	0x000000b0


	//   ....[1]....
        /*006c*/ 	.word	0x00001f90


	//   ....[2]....
        /*0070*/ 	.word	0x00002000


	//   ....[3]....
        /*0074*/ 	.word	0x000020a0


	//   ....[4]....
        /*0078*/ 	.word	0x00002120


	//   ....[5]....
        /*007c*/ 	.word	0x000021a0


	//   ....[6]....
        /*0080*/ 	.word	0x00002220


	//   ....[7]....
        /*0084*/ 	.word	0x000022a0


	//   ....[8]....
        /*0088*/ 	.word	0x00002320


	//   ....[9]....
        /*008c*/ 	.word	0x00002380


	//----- nvinfo : EIATTR_MAX_THREADS
	.align		4
.L_1021:
        /*0090*/ 	.byte	0x04, 0x05
        /*0092*/ 	.short	(.L_1023 - .L_1022)
.L_1022:
        /*0094*/ 	.word	0x00000080
        /*0098*/ 	.word	0x00000001
        /*009c*/ 	.word	0x00000001


	//----- nvinfo : EIATTR_CRS_STACK_SIZE
	.align		4
.L_1023:
        /*00a0*/ 	.byte	0x04, 0x1e
        /*00a2*/ 	.short	(.L_1025 - .L_1024)
.L_1024:
        /*00a4*/ 	.word	0x00000000


	//----- nvinfo : EIATTR_CBANK_PARAM_SIZE
	.align		4
.L_1025:
        /*00a8*/ 	.byte	0x03, 0x19
        /*00aa*/ 	.short	0x01c4


	//----- nvinfo : EIATTR_PARAM_CBANK
	.align		4
        /*00ac*/ 	.byte	0x04, 0x0a
        /*00ae*/ 	.short	(.L_1027 - .L_1026)
	.align		4
.L_1026:
        /*00b0*/ 	.word	index@(.nv.constant0._ZN2at6native16triu_tril_kernelIbiLb1ELi8ELb0EEEvNS_4cuda6detail10TensorInfoIT_T0_EENS4_IKS5_S6_EEllS6_)
        /*00b4*/ 	.short	0x0210
        /*00b6*/ 	.short	0x01c4


	//----- nvinfo : EIATTR_SW_WAR
	.align		4
.L_1027:
        /*00b8*/ 	.byte	0x04, 0x36
        /*00ba*/ 	.short	(.L_1029 - .L_1028)
.L_1028:
        /*00bc*/ 	.word	0x00000008
.L_1029:


//--------------------- .nv.info._ZN2at6native16triu_tril_kernelIbiLb1ELi8ELb1EEEvNS_4cuda6detail10TensorInfoIT_T0_EENS4_IKS5_S6_EEllS6_ --------------------------
	.section	.nv.info._ZN2at6native16triu_tril_kernelIbiLb1ELi8ELb1EEEvNS_4cuda6detail10TensorInfoIT_T0_EENS4_IKS5_S6_EEllS6_,"",@"SHT_CUDA_INFO"
	.sectionflags	@""
	.align	4


	//----- nvinfo : EIATTR_CUDA_API_VERSION
	.align		4
        /*0000*/ 	.byte	0x04, 0x37
        /*0002*/ 	.short	(.L_1031 - .L_1030)
.L_1030:
        /*0004*/ 	.word	0x00000082


	//----- nvinfo : EIATTR_KPARAM_INFO
	.align		4
.L_1031:
        /*0008*/ 	.byte	0x04, 0x17
        /*000a*/ 	.short	(.L_1033 - .L_1032)
.L_1032:
        /*000c*/ 	.word	0x00000000
        /*0010*/ 	.short	0x0004
        /*0012*/ 	.short	0x01c0
        /*0014*/ 	.byte	0x00, 0xf0, 0x11, 0x00


	//----- nvinfo : EIATTR_KPARAM_INFO
	.align		4
.L_1033:
        /*0018*/ 	.byte	0x04, 0x17
        /*001a*/ 	.short	(.L_1035 - .L_1034)
.L_1034:
        /*001c*/ 	.word	0x00000000
        /*0020*/ 	.short	0x0003
        /*0022*/ 	.short	0x01b8
        /*0024*/ 	.byte	0x00, 0xf0, 0x21, 0x00


	//----- nvinfo : EIATTR_KPARAM_INFO
	.align		4
.L_1035:
        /*0028*/ 	.byte	0x04, 0x17
        /*002a*/ 	.short	(.L_1037 - .L_1036)
.L_1036:
        /*002c*/ 	.word	0x00000000
        /*0030*/ 	.short	0x0002
        /*0032*/ 	.short	0x01b0
        /*0034*/ 	.byte	0x00, 0xf0, 0x21, 0x00


	//----- nvinfo : EIATTR_KPARAM_INFO
	.align		4
.L_1037:
        /*0038*/ 	.byte	0x04, 0x17
        /*003a*/ 	.short	(.L_1039 - .L_1038)
.L_1038:
        /*003c*/ 	.word	0x00000000
        /*0040*/ 	.short	0x0001
        /*0042*/ 	.short	0x00d8
        /*0044*/ 	.byte	0x00, 0xf0, 0x61, 0x03


	//----- nvinfo : EIATTR_KPARAM_INFO
	.align		4
.L_1039:
        /*0048*/ 	.byte	0x04, 0x17
        /*004a*/ 	.short	(.L_1041 - .L_1040)
.L_1040:
        /*004c*/ 	.word	0x00000000
        /*0050*/ 	.short	0x0000
        /*0052*/ 	.short	0x0000
        /*0054*/ 	.byte	0x00, 0xf0, 0x61, 0x03


	//----- nvinfo : EIATTR_SPARSE_MMA_MASK
	.align		4
.L_1041:
        /*0058*/ 	.byte	0x03, 0x50
        /*005a*/ 	.short	0x0000


	//----- nvinfo : EIATTR_MAXREG_COUNT
	.align		4
        /*005c*/ 	.byte	0x03, 0x1b
        /*005e*/ 	.short	0x00ff


	//----- nvinfo : EIATTR_MERCURY_ISA_VERSION
	.align		4
        /*0060*/ 	.byte	0x03, 0x5f
        /*0062*/ 	.short	0x0101


	//----- nvinfo : EIATTR_EXIT_INSTR_OFFSETS
	.align		4
        /*0064*/ 	.byte	0x04, 0x1c
        /*0066*/ 	.short	(.L_1043 - .L_1042)


	//   ....[0]....
.L_1042:
        /*0068*/ 	.word	0x000000b0


	//   ....[1]....
        /*006c*/ 	.word	0x00000590


	//   ....[2]....
        /*0070*/ 	.word	0x00001700


	//   ....[3]....
        /*0074*/ 	.word	0x00001780


	//   ....[4]....
        /*0078*/ 	.word	0x00001860


	//   ....[5]....
        /*007c*/ 	.word	0x00001940


	//   ....[6]....
        /*0080*/ 	.word	0x00001a20


	//   ....[7]....
        /*0084*/ 	.word	0x00001b00


	//   ....[8]....
        /*0088*/ 	.word	0x00001be0


	//   ....[9]....
        /*008c*/ 	.word	0x00001cc0


	//   ....[10]....
        /*0090*/ 	.word	0x00001d10


	//   ....[11]....
        /*0094*/ 	.word	0x00001d90


	//----- nvinfo : EIATTR_MAX_THREADS
	.align		4
.L_1043:
        /*0098*/ 	.byte	0x04, 0x05
        /*009a*/ 	.short	(.L_1045 - .L_1044)
.L_1044:
        /*009c*/ 	.word	0x00000080
        /*00a0*/ 	.word	0x00000001
        /*00a4*/ 	.word	0x00000001


	//----- nvinfo : EIATTR_CRS_STACK_SIZE
	.align		4
.L_1045:
        /*00a8*/ 	.byte	0x04, 0x1e
        /*00aa*/ 	.short	(.L_1047 - .L_1046)
.L_1046:
        /*00ac*/ 	.word	0x00000000


	//----- nvinfo : EIATTR_CBANK_PARAM_SIZE
	.align		4
.L_1047:
        /*00b0*/ 	.byte	0x03, 0x19
        /*00b2*/ 	.short	0x01c4


	//----- nvinfo : EIATTR_PARAM_CBANK
	.align		4
        /*00b4*/ 	.byte	0x04, 0x0a
        /*00b6*/ 	.short	(.L_1049 - .L_1048)
	.align		4
.L_1048:
        /*00b8*/ 	.word	index@(.nv.constant0._ZN2at6native16triu_tril_kernelIbiLb1ELi8ELb1EEEvNS_4cuda6detail10TensorInfoIT_T0_EENS4_IKS5_S6_EEllS6_)
        /*00bc*/ 	.short	0x0210
        /*00be*/ 	.short	0x01c4


	//----- nvinfo : EIATTR_SW_WAR
	.align		4
.L_1049:
        /*00c0*/ 	.byte	0x04, 0x36
        /*00c2*/ 	.short	(.L_1051 - .L_1050)
.L_1050:
        /*00c4*/ 	.word	0x00000008
.L_1051:


//--------------------- .nv.info._ZN2at6native16triu_tril_kernelIN3c108BFloat16ElLb1ELi4ELb0EEEvNS_4cuda6detail10TensorInfoIT_T0_EENS6_IKS7_S8_EEllS8_ --------------------------
	.section	.nv.info._ZN2at6native16triu_tril_kernelIN3c108BFloat16ElLb1ELi4ELb0EEEvNS_4cuda6detail10TensorInfoIT_T0_EENS6_IKS7_S8_EEllS8_,"",@"SHT_CUDA_INFO"
	.sectionflags	@""
	.align	4


	//----- nvinfo : EIATTR_CUDA_API_VERSION
	.align		4
        /*0000*/ 	.byte	0x04, 0x37
        /*0002*/ 	.short	(.L_1053 - .L_1052)
.L_1052:
        /*0004*/ 	.word	0x00000082


	//----- nvinfo : EIATTR_KPARAM_INFO
	.align		4
.L_1053:
        /*0008*/ 	.byte	0x04, 0x17
        /*000a*/ 	.short	(.L_1055 - .L_1054)
.L_1054:
        /*000c*/ 	.word	0x00000000
        /*0010*/ 	.short	0x0004
        /*0012*/ 	.short	0x0350
        /*0014*/ 	.byte	0x00, 0xf0, 0x21, 0x00


	//----- nvinfo : EIATTR_KPARAM_INFO
	.align		4
.L_1055:
        /*0018*/ 	.byte	0x04, 0x17
        /*001a*/ 	.short	(.L_1057 - .L_1056)
.L_1056:
        /*001c*/ 	.word	0x00000000
        /*0020*/ 	.short	0x0003
        /*0022*/ 	.short	0x0348
        /*0024*/ 	.byte	0x00, 0xf0, 0x21, 0x00


	//----- nvinfo : EIATTR_KPARAM_INFO
	.align		4
.L_1057:
        /*0028*/ 	.byte	0x04, 0x17
        /*002a*/ 	.short	(.L_1059 - .L_1058)
.L_1058:
        /*002c*/ 	.word	0x00000000
        /*0030*/ 	.short	0x0002
        /*0032*/ 	.short	0x0340
        /*0034*/ 	.byte	0x00, 0xf0, 0x21, 0x00


	//----- nvinfo : EIATTR_KPARAM_INFO
	.align		4
.L_1059:
        /*0038*/ 	.byte	0x04, 0x17
        /*003a*/ 	.short	(.L_1061 - .L_1060)
.L_1060:
        /*003c*/ 	.word	0x00000000
        /*0040*/ 	.short	0x0001
        /*0042*/ 	.short	0x01a0
        /*0044*/ 	.byte	0x00, 0xf0, 0x81, 0x06


	//----- nvinfo : EIATTR_KPARAM_INFO
	.align		4
.L_1061:
        /*0048*/ 	.byte	0x04, 0x17
        /*004a*/ 	.short	(.L_1063 - .L_1062)
.L_1062:
        /*004c*/ 	.word	0x00000000
        /*0050*/ 	.short	0x0000
        /*0052*/ 	.short	0x0000
        /*0054*/ 	.byte	0x00, 0xf0, 0x81, 0x06


	//----- nvinfo : EIATTR_SPARSE_MMA_MASK
	.align		4
.L_1063:
        /*0058*/ 	.byte	0x03, 0x50
        /*005a*/ 	.short	0x0000


	//----- nvinfo : EIATTR_MAXREG_COUNT
	.align		4
        /*005c*/ 	.byte	0x03, 0x1b
        /*005e*/ 	.short	0x00ff


	//----- nvinfo : EIATTR_MERCURY_ISA_VERSION
	.align		4
        /*0060*/ 	.byte	0x03, 0x5f
        /*0062*/ 	.short	0x0101


	//----- nvinfo : EIATTR_EXIT_INSTR_OFFSETS
	.align		4
        /*0064*/ 	.byte	0x04, 0x1c
        /*0066*/ 	.short	(.L_1065 - .L_1064)


	//   ....[0]....
.L_1064:
        /*0068*/ 	.word	0x000000b0


	//   ....[1]....
        /*006c*/ 	.word	0x00002440


	//   ....[2]....
        /*0070*/ 	.word	0x000024d0


	//   ....[3]....
        /*0074*/ 	.word	0x000025a0


	//   ....[4]....
        /*0078*/ 	.word	0x00002620


	//   ....[5]....
        /*007c*/ 	.word	0x00002670


	//----- nvinfo : EIATTR_MAX_THREADS
	.align		4
.L_1065:
        /*0080*/ 	.byte	0x04, 0x05
        /*0082*/ 	.short	(.L_1067 - .L_1066)
.L_1066:
        /*0084*/ 	.word	0x00000080
        /*0088*/ 	.word	0x00000001
        /*008c*/ 	.word	0x00000001


	//----- nvinfo : EIATTR_CRS_STACK_SIZE
	.align		4
.L_1067:
        /*0090*/ 	.byte	0x04, 0x1e
        /*0092*/ 	.short	(.L_1069 - .L_1068)
.L_1068:
        /*0094*/ 	.word	0x00000000


	//----- nvinfo : EIATTR_CBANK_PARAM_SIZE
	.align		4
.L_1069:
        /*0098*/ 	.byte	0x03, 0x19
        /*009a*/ 	.short	0x0358


	//----- nvinfo : EIATTR_PARAM_CBANK
	.align		4
        /*009c*/ 	.byte	0x04, 0x0a
        /*009e*/ 	.short	(.L_1071 - .L_1070)
	.align		4
.L_1070:
        /*00a0*/ 	.word	index@(.nv.constant0._ZN2at6native16triu_tril_kernelIN3c108BFloat16ElLb1ELi4ELb0EEEvNS_4cuda6detail10TensorInfoIT_T0_EENS6_IKS7_S8_EEllS8_)
        /*00a4*/ 	.short	0x0210
        /*00a6*/ 	.short	0x0358


	//----- nvinfo : EIATTR_SW_WAR
	.align		4
.L_1071:
        /*00a8*/ 	.byte	0x04, 0x36
        /*00aa*/ 	.short	(.L_1073 - .L_1072)
.L_1072:
        /*00ac*/ 	.word	0x00000008
.L_1073:


//--------------------- .nv.info._ZN2at6native16triu_tril_kernelIN3c108BFloat16ElLb1ELi4ELb1EEEvNS_4cuda6detail10TensorInfoIT_T0_EENS6_IKS7_S8_EEllS8_ --------------------------
	.section	.nv.info._ZN2at6native16triu_tril_kernelIN3c108BFloat16ElLb1ELi4ELb1EEEvNS_4cuda6detail10TensorInfoIT_T0_EENS6_IKS7_S8_EEllS8_,"",@"SHT_CUDA_INFO"
	.sectionflags	@""
	.align	4


	//----- nvinfo : EIATTR_CUDA_API_VERSION
	.align		4
        /*0000*/ 	.byte	0x04, 0x37
        /*0002*/ 	.short	(.L_1075 - .L_1074)
.L_1074:
        /*0004*/ 	.word	0x00000082


	//----- nvinfo : EIATTR_KPARAM_INFO
	.align		4
.L_1075:
        /*0008*/ 	.byte	0x04, 0x17
        /*000a*/ 	.short	(.L_1077 - .L_1076)
.L_1076:
        /*000c*/ 	.word	0x00000000
        /*0010*/ 	.short	0x0004
        /*0012*/ 	.short	0x0350
        /*0014*/ 	.byte	0x00, 0xf0, 0x21, 0x00


	//----- nvinfo : EIATTR_KPARAM_INFO
	.align		4
.L_1077:
        /*0018*/ 	.byte	0x04, 0x17
        /*001a*/ 	.short	(.L_1079 - .L_1078)
.L_1078:
        /*001c*/ 	.word	0x00000000
        /*0020*/ 	.short	0x0003
        /*0022*/ 	.short	0x0348
        /*0024*/ 	.byte	0x00, 0xf0, 0x21, 0x00


	//----- nvinfo : EIATTR_KPARAM_INFO
	.align		4
.L_1079:
        /*0028*/ 	.byte	0x04, 0x17
        /*002a*/ 	.short	(.L_1081 - .L_1080)
.L_1080:
        /*002c*/ 	.word	0x00000000
        /*0030*/ 	.short	0x0002
        /*0032*/ 	.short	0x0340
        /*0034*/ 	.byte	0x00, 0xf0, 0x21, 0x00


	//----- nvinfo : EIATTR_KPARAM_INFO
	.align		4
.L_1081:
        /*0038*/ 	.byte	0x04, 0x17
        /*003a*/ 	.short	(.L_1083 - .L_1082)
.L_1082:
        /*003c*/ 	.word	0x00000000
        /*0040*/ 	.short	0x0001
        /*0042*/ 	.short	0x01a0
        /*0044*/ 	.byte	0x00, 0xf0, 0x81, 0x06


	//----- nvinfo : EIATTR_KPARAM_INFO
	.align		4
.L_1083:
        /*0048*/ 	.byte	0x04, 0x17
        /*004a*/ 	.short	(.L_1085 - .L_1084)
.L_1084:
        /*004c*/ 	.word	0x00000000
        /*0050*/ 	.short	0x0000
        /*0052*/ 	.short	0x0000
        /*0054*/ 	.byte	0x00, 0xf0, 0x81, 0x06


	//----- nvinfo : EIATTR_SPARSE_MMA_MASK
	.align		4
.L_1085:
        /*0058*/ 	.byte	0x03, 0x50
        /*005a*/ 	.short	0x0000


	//----- nvinfo : EIATTR_MAXREG_COUNT
	.align		4
        /*005c*/ 	.byte	0x03, 0x1b
        /*005e*/ 	.short	0x00ff


	//----- nvinfo : EIATTR_MERCURY_ISA_VERSION
	.align		4
        /*0060*/ 	.byte	0x03, 0x5f
        /*0062*/ 	.short	0x0101


	//----- nvinfo : EIATTR_EXIT_INSTR_OFFSETS
	.align		4
        /*0064*/ 	.byte	0x04, 0x1c
        /*0066*/ 	.short	(.L_1087 - .L_1086)


	//   ....[0]....
.L_1086:
        /*0068*/ 	.word	0x000000b0


	//   ....[1]....
        /*006c*/ 	.word	0x000005e0


	//   ....[2]....
        /*0070*/ 	.word	0x00001e70


	//   ....[3]....
        /*0074*/ 	.word	0x00001f10


	//   ....[4]....
        /*0078*/ 	.word	0x00002020


	//   ....[5]....
        /*007c*/ 	.word	0x00002160


	//   ....[6]....
        /*0080*/ 	.word	0x00002200


	//----- nvinfo : EIATTR_MAX_THREADS
	.align		4
.L_1087:
        /*0084*/ 	.byte	0x04, 0x05
        /*0086*/ 	.short	(.L_1089 - .L_1088)
.L_1088:
        /*0088*/ 	.word	0x00000080
        /*008c*/ 	.word	0x00000001
        /*0090*/ 	.word	0x00000001


	//----- nvinfo : EIATTR_CRS_STACK_SIZE
	.align		4
.L_1089:
        /*0094*/ 	.byte	0x04, 0x1e
        /*0096*/ 	.short	(.L_1091 - .L_1090)
.L_1090:
        /*0098*/ 	.word	0x00000000


	//----- nvinfo : EIATTR_CBANK_PARAM_SIZE
	.align		4
.L_1091:
        /*009c*/ 	.byte	0x03, 0x19
        /*009e*/ 	.short	0x0358


	//----- nvinfo : EIATTR_PARAM_CBANK
	.align		4
        /*00a0*/ 	.byte	0x04, 0x0a
        /*00a2*/ 	.short	(.L_1093 - .L_1092)
	.align		4
.L_1092:
        /*00a4*/ 	.word	index@(.nv.constant0._ZN2at6native16triu_tril_kernelIN3c108BFloat16ElLb1ELi4ELb1EEEvNS_4cuda6detail10TensorInfoIT_T0_EENS6_IKS7_S8_EEllS8_)
        /*00a8*/ 	.short	0x0210
        /*00aa*/ 	.short	0x0358


	//----- nvinfo : EIATTR_SW_WAR
	.align		4
.L_1093:
        /*00ac*/ 	.byte	0x04, 0x36
        /*00ae*/ 	.short	(.L_1095 - .L_1094)
.L_1094:
        /*00b0*/ 	.word	0x00000008
.L_1095:


//--------------------- .nv.info._ZN2at6native16triu_tril_kernelIN3c108BFloat16EiLb1ELi4ELb0EEEvNS_4cuda6detail10TensorInfoIT_T0_EENS6_IKS7_S8_EEllS8_ --------------------------
	.section	.nv.info._ZN2at6native16triu_tril_kernelIN3c108BFloat16EiLb1ELi4ELb0EEEvNS_4cuda6detail10TensorInfoIT_T0_EENS6_IKS7_S8_EEllS8_,"",@"SHT_CUDA_INFO"
	.sectionflags	@""
	.align	4


	//----- nvinfo : EIATTR_CUDA_API_VERSION
	.align		4
        /*0000*/ 	.byte	0x04, 0x37
        /*0002*/ 	.short	(.L_1097 - .L_1096)
.L_1096:
        /*0004*/ 	.word	0x00000082


	//----- nvinfo : EIATTR_KPARAM_INFO
	.align		4
.L_1097:
        /*0008*/ 	.byte	0x04, 0x17
        /*000a*/ 	.short	(.L_1099 - .L_1098)
.L_1098:
        /*000c*/ 	.word	0x00000000
        /*0010*/ 	.short	0x0004
        /*0012*/ 	.short	0x01c0
        /*0014*/ 	.byte	0x00, 0xf0, 0x11, 0x00


	//----- nvinfo : EIATTR_KPARAM_INFO
	.align		4
.L_1099:
        /*0018*/ 	.byte	0x04, 0x17
        /*001a*/ 	.short	(.L_1101 - .L_1100)
.L_1100:
        /*001c*/ 	.word	0x00000000
        /*0020*/ 	.short	0x0003
        /*0022*/ 	.short	0x01b8
        /*0024*/ 	.byte	0x00, 0xf0, 0x21, 0x00


	//----- nvinfo : EIATTR_KPARAM_INFO
	.align		4
.L_1101:
        /*0028*/ 	.byte	0x04, 0x17
        /*002a*/ 	.short	(.L_1103 - .L_1102)
.L_1102:
        /*002c*/ 	.word	0x00000000
        /*0030*/ 	.short	0x0002
        /*0032*/ 	.short	0x01b0
        /*0034*/ 	.byte	0x00, 0xf0, 0x21, 0x00


	//----- nvinfo : EIATTR_KPARAM_INFO
	.align		4
.L_1103:
        /*0038*/ 	.byte	0x04, 0x17
        /*003a*/ 	.short	(.L_1105 - .L_1104)
.L_1104:
        /*003c*/ 	.word	0x00000000
        /*0040*/ 	.short	0x0001
        /*0042*/ 	.short	0x00d8
        /*0044*/ 	.byte	0x00, 0xf0, 0x61, 0x03


	//----- nvinfo : EIATTR_KPARAM_INFO
	.align		4
.L_1105:
        /*0048*/ 	.byte	0x04, 0x17
        /*004a*/ 	.short	(.L_1107 - .L_1106)
.L_1106:
        /*004c*/ 	.word	0x00000000
        /*0050*/ 	.short	0x0000
        /*0052*/ 	.short	0x0000
        /*0054*/ 	.byte	0x00, 0xf0, 0x61, 0x03


	//----- nvinfo : EIATTR_SPARSE_MMA_MASK
	.align		4
.L_1107:
        /*0058*/ 	.byte	0x03, 0x50
        /*005a*/ 	.short	0x0000


	//----- nvinfo : EIATTR_MAXREG_COUNT
	.align		4
        /*005c*/ 	.byte	0x03, 0x1b
        /*005e*/ 	.short	0x00ff


	//----- nvinfo : EIATTR_MERCURY_ISA_VERSION
	.align		4
        /*0060*/ 	.byte	0x03, 0x5f
        /*0062*/ 	.short	0x0101


	//----- nvinfo : EIATTR_EXIT_INSTR_OFFSETS
	.align		4
        /*0064*/ 	.byte	0x04, 0x1c
        /*0066*/ 	.short	(.L_1109 - .L_1108)


	//   ....[0]....
.L_1108:
        /*0068*/ 	.word	0x000000b0


	//   ....[1]....
        /*006c*/ 	.word	0x00001a80


	//   ....[2]....
        /*0070*/ 	.word	0x00001ae0


	//   ....[3]....
        /*0074*/ 	.word	0x00001b70


	//   ....[4]....
        /*0078*/ 	.word	0x00001be0


	//   ....[5]....
        /*007c*/ 	.word	0x00001c30


	//----- nvinfo : EIATTR_MAX_THREADS
	.align		4
.L_1109:
        /*0080*/ 	.byte	0x04, 0x05
        /*0082*/ 	.short	(.L_1111 - .L_1110)
.L_1110:
        /*0084*/ 	.word	0x00000080
        /*0088*/ 	.word	0x00000001
        /*008c*/ 	.word	0x00000001


	//----- nvinfo : EIATTR_CRS_STACK_SIZE
	.align		4
.L_1111:
        /*0090*/ 	.byte	0x04, 0x1e
        /*0092*/ 	.short	(.L_1113 - .L_1112)
.L_1112:
        /*0094*/ 	.word	0x00000000


	//----- nvinfo : EIATTR_CBANK_PARAM_SIZE
	.align		4
.L_1113:
        /*0098*/ 	.byte	0x03, 0x19
        /*009a*/ 	.short	0x01c4


	//----- nvinfo : EIATTR_PARAM_CBANK
	.align		4
        /*009c*/ 	.byte	0x04, 0x0a
        /*009e*/ 	.short	(.L_1115 - .L_1114)
	.align		4
.L_1114:
        /*00a0*/ 	.word	index@(.nv.constant0._ZN2at6native16triu_tril_kernelIN3c108BFloat16EiLb1ELi4ELb0EEEvNS_4cuda6detail10TensorInfoIT_T0_EENS6_IKS7_S8_EEllS8_)
        /*00a4*/ 	.short	0x0210
        /*00a6*/ 	.short	0x01c4


	//----- nvinfo : EIATTR_SW_WAR
	.align		4
.L_1115:
        /*00a8*/ 	.byte	0x04, 0x36
        /*00aa*/ 	.short	(.L_1117 - .L_1116)
.L_1116:
        /*00ac*/ 	.word	0x00000008
.L_1117:


//--------------------- .nv.info._ZN2at6native16triu_tril_kernelIN3c108BFloat16EiLb1ELi4ELb1EEEvNS_4cuda6detail10TensorInfoIT_T0_EENS6_IKS7_S8_EEllS8_ --------------------------
	.section	.nv.info._ZN2at6native16triu_tril_kernelIN3c108BFloat16EiLb1ELi4ELb1EEEvNS_4cuda6detail10TensorInfoIT_T0_EENS6_IKS7_S8_EEllS8_,"",@"SHT_CUDA_INFO"
	.sectionflags	@""
	.align	4


	//----- nvinfo : EIATTR_CUDA_API_VERSION
	.align		4
        /*0000*/ 	.byte	0x04, 0x37
        /*0002*/ 	.short	(.L_1119 - .L_1118)
.L_1118:
        /*0004*/ 	.word	0x00000082


	//----- nvinfo : EIATTR_KPARAM_INFO
	.align		4
.L_1119:
        /*0008*/ 	.byte	0x04, 0x17
        /*000a*/ 	.short	(.L_1121 - .L_1120)
.L_1120:
        /*000c*/ 	.word	0x00000000
        /*0010*/ 	.short	0x0004
        /*0012*/ 	.short	0x01c0
        /*0014*/ 	.byte	0x00, 0xf0, 0x11, 0x00


	//----- nvinfo : EIATTR_KPARAM_INFO
	.align		4
.L_1121:
        /*0018*/ 	.byte	0x04, 0x17
        /*001a*/ 	.short	(.L_1123 - .L_1122)
.L_1122:
        /*001c*/ 	.word	0x00000000
        /*0020*/ 	.short	0x0003
        /*0022*/ 	.short	0x01b8
        /*0024*/ 	.byte	0x00, 0xf0, 0x21, 0x00


	//----- nvinfo : EIATTR_KPARAM_INFO
	.align		4
.L_1123:
        /*0028*/ 	.byte	0x04, 0x17
        /*002a*/ 	.short	(.L_1125 - .L_1124)
.L_1124:
        /*002c*/ 	.word	0x00000000
        /*0030*/ 	.short	0x0002
        /*0032*/ 	.short	0x01b0
        /*0034*/ 	.byte	0x00, 0xf0, 0x21, 0x00


	//----- nvinfo : EIATTR_KPARAM_INFO
	.align		4
.L_1125:
        /*0038*/ 	.byte	0x04, 0x17
        /*003a*/ 	.short	(.L_1127 - .L_1126)
.L_1126:
        /*003c*/ 	.word	0x00000000
        /*0040*/ 	.short	0x0001
        /*0042*/ 	.short	0x00d8
        /*0044*/ 	.byte	0x00, 0xf0, 0x61, 0x03


	//----- nvinfo : EIATTR_KPARAM_INFO
	.align		4
.L_1127:
        /*0048*/ 	.byte	0x04, 0x17
        /*004a*/ 	.short	(.L_1129 - .L_1128)
.L_1128:
        /*004c*/ 	.word	0x00000000
        /*0050*/ 	.short	0x0000
        /*0052*/ 	.short	0x0000
        /*0054*/ 	.byte	0x00, 0xf0, 0x61, 0x03


	//----- nvinfo : EIATTR_SPARSE_MMA_MASK
	.align		4
.L_1129:
        /*0058*/ 	.byte	0x03, 0x50
        /*005a*/ 	.short	0x0000


	//----- nvinfo : EIATTR_MAXREG_COUNT
	.align		4
        /*005c*/ 	.byte	0x03, 0x1b
        /*005e*/ 	.short	0x00ff


	//----- nvinfo : EIATTR_MERCURY_ISA_VERSION
	.align		4
        /*0060*/ 	.byte	0x03, 0x5f
        /*0062*/ 	.short	0x0101


	//----- nvinfo : EIATTR_EXIT_INSTR_OFFSETS
	.align		4
        /*0064*/ 	.byte	0x04, 0x1c
        /*0066*/ 	.short	(.L_1131 - .L_1130)


	//   ....[0]....
.L_1130:
        /*0068*/ 	.word	0x000000b0


	//   ....[1]....
        /*006c*/ 	.word	0x00000590


	//   ....[2]....
        /*0070*/ 	.word	0x00001700


	//   ....[3]....
        /*0074*/ 	.word	0x00001770


	//   ....[4]....
        /*0078*/ 	.word	0x00001840


	//   ....[5]....
        /*007c*/ 	.word	0x00001910


	//   ....[6]....
        /*0080*/ 	.word	0x00001960


	//   ....[7]....
        /*0084*/ 	.word	0x000019d0


	//----- nvinfo : EIATTR_MAX_THREADS
	.align		4
.L_1131:
        /*0088*/ 	.byte	0x04, 0x05
        /*008a*/ 	.short	(.L_1133 - .L_1132)
.L_1132:
        /*008c*/ 	.word	0x00000080
        /*0090*/ 	.word	0x00000001
        /*0094*/ 	.word	0x00000001


	//----- nvinfo : EIATTR_CRS_STACK_SIZE
	.align		4
.L_1133:
        /*0098*/ 	.byte	0x04, 0x1e
        /*009a*/ 	.short	(.L_1135 - .L_1134)
.L_1134:
        /*009c*/ 	.word	0x00000000


	//----- nvinfo : EIATTR_CBANK_PARAM_SIZE
	.align		4
.L_1135:
        /*00a0*/ 	.byte	0x03, 0x19
        /*00a2*/ 	.short	0x01c4


	//----- nvinfo : EIATTR_PARAM_CBANK
	.align		4
        /*00a4*/ 	.byte	0x04, 0x0a
        /*00a6*/ 	.short	(.L_1137 - .L_1136)
	.align		4
.L_1136:
        /*00a8*/ 	.word	index@(.nv.constant0._ZN2at6native16triu_tril_kernelIN3c108BFloat16EiLb1ELi4ELb1EEEvNS_4cuda6detail10TensorInfoIT_T0_EENS6_IKS7_S8_EEllS8_)
        /*00ac*/ 	.short	0x0210
        /*00ae*/ 	.short	0x01c4


	//----- nvinfo : EIATTR_SW_WAR
	.align		4
.L_1137:
        /*00b0*/ 	.byte	0x04, 0x36
        /*00b2*/ 	.short	(.L_1139 - .L_1138)
.L_1138:
        /*00b4*/ 	.word	0x00000008
.L_1139:


//--------------------- .nv.info._ZN2at6native16triu_tril_kernelIN3c104HalfElLb1ELi4ELb0EEEvNS_4cuda6detail10TensorInfoIT_T0_EENS6_IKS7_S8_EEllS8_ --------------------------
	.section	.nv.info._ZN2at6native16triu_tril_kernelIN3c104HalfElLb1ELi4ELb0EEEvNS_4cuda6detail10TensorInfoIT_T0_EENS6_IKS7_S8_EEllS8_,"",@"SHT_CUDA_INFO"
	.sectionflags	@""
	.align	4


	//----- nvinfo : EIATTR_CUDA_API_VERSION
	.align		4
        /*0000*/ 	.byte	0x04, 0x37
        /*0002*/ 	.short	(.L_1141 - .L_1140)
.L_1140:
        /*0004*/ 	.word	0x00000082


	//----- nvinfo : EIATTR_KPARAM_INFO
	.align		4
.L_1141:
        /*0008*/ 	.byte	0x04, 0x17
        /*000a*/ 	.short	(.L_1143 - .L_1142)
.L_1142:
        /*000c*/ 	.word	0x00000000
        /*0010*/ 	.short	0x0004
        /*0012*/ 	.short	0x0350
        /*0014*/ 	.byte	0x00, 0xf0, 0x21, 0x00


	//----- nvinfo : EIATTR_KPARAM_INFO
	.align		4
.L_1143:
        /*0018*/ 	.byte	0x04, 0x17
        /*001a*/ 	.short	(.L_1145 - .L_1144)
.L_1144:
        /*001c*/ 	.word	0x00000000
        /*0020*/ 	.short	0x0003
        /*0022*/ 	.short	0x0348
        /*0024*/ 	.byte	0x00, 0xf0, 0x21, 0x00


	//----- nvinfo : EIATTR_KPARAM_INFO
	.align		4
.L_1145:
        /*0028*/ 	.byte	0x04, 0x17
        /*002a*/ 	.short	(.L_1147 - .L_1146)
.L_1146:
        /*002c*/ 	.word	0x00000000
        /*0030*/ 	.short	0x0002
        /*0032*/ 	.short	0x0340
        /*0034*/ 	.byte	0x00, 0xf0, 0x21, 0x00


	//----- nvinfo : EIATTR_KPARAM_INFO
	.align		4
.L_1147:
        /*0038*/ 	.byte	0x04, 0x17
        /*003a*/ 	.short	(.L_1149 - .L_1148)
.L_1148:
        /*003c*/ 	.word	0x00000000
        /*0040*/ 	.short	0x0001
        /*0042*/ 	.short	0x01a0
        /*0044*/ 	.byte	0x00, 0xf0, 0x81, 0x06


	//----- nvinfo : EIATTR_KPARAM_INFO
	.align		4
.L_1149:
        /*0048*/ 	.byte	0x04, 0x17
        /*004a*/ 	.short	(.L_1151 - .L_1150)
.L_1150:
        /*004c*/ 	.word	0x00000000
        /*0050*/ 	.short	0x0000
        /*0052*/ 	.short	0x0000
        /*0054*/ 	.byte	0x00, 0xf0, 0x81, 0x06


	//----- nvinfo : EIATTR_SPARSE_MMA_MASK
	.align		4
.L_1151:
        /*0058*/ 	.byte	0x03, 0x50
        /*005a*/ 	.short	0x0000


	//----- nvinfo : EIATTR_MAXREG_COUNT
	.align		4
        /*005c*/ 	.byte	0x03, 0x1b
        /*005e*/ 	.short	0x00ff


	//----- nvinfo : EIATTR_MERCURY_ISA_VERSION
	.align		4
        /*0060*/ 	.byte	0x03, 0x5f
        /*0062*/ 	.short	0x0101


	//----- nvinfo : EIATTR_EXIT_INSTR_OFFSETS
	.align		4
        /*0064*/ 	.byte	0x04, 0x1c
        /*0066*/ 	.short	(.L_1153 - .L_1152)


	//   ....[0]....
.L_1152:
        /*0068*/ 	.word	0x000000b0


	//   ....[1]....
        /*006c*/ 	.word	0x00002440


	//   ....[2]....
        /*0070*/ 	.word	0x000024d0


	//   ....[3]....
        /*0074*/ 	.word	0x000025a0


	//   ....[4]....
        /*0078*/ 	.word	0x00002620


	//   ....[5]....
        /*007c*/ 	.word	0x00002670


	//----- nvinfo : EIATTR_MAX_THREADS
	.align		4
.L_1153:
        /*0080*/ 	.byte	0x04, 0x05
        /*0082*/ 	.short	(.L_1155 - .L_1154)
.L_1154:
        /*0084*/ 	.word	0x00000080
        /*0088*/ 	.word	0x00000001
        /*008c*/ 	.word	0x00000001


	//----- nvinfo : EIATTR_CRS_STACK_SIZE
	.align		4
.L_1155:
        /*0090*/ 	.byte	0x04, 0x1e
        /*0092*/ 	.short	(.L_1157 - .L_1156)
.L_1156:
        /*0094*/ 	.word	0x00000000


	//----- nvinfo : EIATTR_CBANK_PARAM_SIZE
	.align		4
.L_1157:
        /*0098*/ 	.byte	0x03, 0x19
        /*009a*/ 	.short	0x0358


	//----- nvinfo : EIATTR_PARAM_CBANK
	.align		4
        /*009c*/ 	.byte	0x04, 0x0a
        /*009e*/ 	.short	(.L_1159 - .L_1158)
	.align		4
.L_1158:
        /*00a0*/ 	.word	index@(.nv.constant0._ZN2at6native16triu_tril_kernelIN3c104HalfElLb1ELi4ELb0EEEvNS_4cuda6detail10TensorInfoIT_T0_EENS6_IKS7_S8_EEllS8_)
        /*00a4*/ 	.short	0x0210
        /*00a6*/ 	.short	0x0358


	//----- nvinfo : EIATTR_SW_WAR
	.align		4
.L_1159:
        /*00a8*/ 	.byte	0x04, 0x36
        /*00aa*/ 	.short	(.L_1161 - .L_1160)
.L_1160:
        /*00ac*/ 	.word	0x00000008
.L_1161:


//--------------------- .nv.info._ZN2at6native16triu_tril_kernelIN3c104HalfElLb1ELi4ELb1EEEvNS_4cuda6detail10TensorInfoIT_T0_EENS6_IKS7_S8_EEllS8_ --------------------------
	.section	.nv.info._ZN2at6native16triu_tril_kernelIN3c104HalfElLb1ELi4ELb1EEEvNS_4cuda6detail10TensorInfoIT_T0_EENS6_IKS7_S8_EEllS8_,"",@"SHT_CUDA_INFO"
	.sectionflags	@""
	.align	4


	//----- nvinfo : EIATTR_CUDA_API_VERSION
	.align		4
        /*0000*/ 	.byte	0x04, 0x37
        /*0002*/ 	.short	(.L_1163 - .L_1162)
.L_1162:
        /*0004*/ 	.word	0x00000082


	//----- nvinfo : EIATTR_KPARAM_INFO
	.align		4
.L_1163:
        /*0008*/ 	.byte	0x04, 0x17
        /*000a*/ 	.short	(.L_1165 - .L_1164)
.L_1164:
        /*000c*/ 	.word	0x00000000
        /*0010*/ 	.short	0x0004
        /*0012*/ 	.short	0x0350
        /*0014*/ 	.byte	0x00, 0xf0, 0x21, 0x00


	//----- nvinfo : EIATTR_KPARAM_INFO
	.align		4
.L_1165:
        /*0018*/ 	.byte	0x04, 0x17
        /*001a*/ 	.short	(.L_1167 - .L_1166)
.L_1166:
        /*001c*/ 	.word	0x00000000
        /*0020*/ 	.short	0x0003
        /*0022*/ 	.short	0x0348
        /*0024*/ 	.byte	0x00, 0xf0, 0x21, 0x00


	//----- nvinfo : EIATTR_KPARAM_INFO
	.align		4
.L_1167:
        /*0028*/ 	.byte	0x04, 0x17
        /*002a*/ 	.short	(.L_1169 - .L_1168)
.L_1168:
        /*002c*/ 	.word	0x00000000
        /*0030*/ 	.short	0x0002
        /*0032*/ 	.short	0x0340
        /*0034*/ 	.byte	0x00, 0xf0, 0x21, 0x00


	//----- nvinfo : EIATTR_KPARAM_INFO
	.align		4
.L_1169:
        /*0038*/ 	.byte	0x04, 0x17
        /*003a*/ 	.short	(.L_1171 - .L_1170)
.L_1170:
        /*003c*/ 	.word	0x00000000
        /*0040*/ 	.short	0x0001
        /*0042*/ 	.short	0x01a0
        /*0044*/ 	.byte	0x00, 0xf0, 0x81, 0x06


	//----- nvinfo : EIATTR_KPARAM_INFO
	.align		4
.L_1171:
        /*0048*/ 	.byte	0x04, 0x17
        /*004a*/ 	.short	(.L_1173 - .L_1172)
.L_1172:
        /*004c*/ 	.word	0x00000000
        /*0050*/ 	.short	0x0000
        /*0052*/ 	.short	0x0000
        /*0054*/ 	.byte	0x00, 0xf0, 0x81, 0x06


	//----- nvinfo : EIATTR_SPARSE_MMA_MASK
	.align		4
.L_1173:
        /*0058*/ 	.byte	0x03, 0x50
        /*005a*/ 	.short	0x0000


	//----- nvinfo : EIATTR_MAXREG_COUNT
	.align		4
        /*005c*/ 	.byte	0x03, 0x1b
        /*005e*/ 	.short	0x00ff


	//----- nvinfo : EIATTR_MERCURY_ISA_VERSION
	.align		4
        /*0060*/ 	.byte	0x03, 0x5f
        /*0062*/ 	.short	0x0101


	//----- nvinfo : EIATTR_EXIT_INSTR_OFFSETS
	.align		4
        /*0064*/ 	.byte	0x04, 0x1c
        /*0066*/ 	.short	(.L_1175 - .L_1174)


	//   ....[0]....
.L_1174:
        /*0068*/ 	.word	0x000000b0


	//   ....[1]....
        /*006c*/ 	.word	0x000005e0


	//   ....[2]....
        /*0070*/ 	.word	0x00001e70


	//   ....[3]....
        /*0074*/ 	.word	0x00001f10


	//   ....[4]....
        /*0078*/ 	.word	0x00002020


	//   ....[5]....
        /*007c*/ 	.word	0x00002160


	//   ....[6]....
        /*0080*/ 	.word	0x00002200


	//----- nvinfo : EIATTR_MAX_THREADS
	.align		4
.L_1175:
        /*0084*/ 	.byte	0x04, 0x05
        /*0086*/ 	.short	(.L_1177 - .L_1176)
.L_1176:
        /*0088*/ 	.word	0x00000080
        /*008c*/ 	.word	0x00000001
        /*0090*/ 	.word	0x00000001


	//----- nvinfo : EIATTR_CRS_STACK_SIZE
	.align		4
.L_1177:
        /*0094*/ 	.byte	0x04, 0x1e
        /*0096*/ 	.short	(.L_1179 - .L_1178)
.L_1178:
        /*0098*/ 	.word	0x00000000


	//----- nvinfo : EIATTR_CBANK_PARAM_SIZE
	.align		4
.L_1179:
        /*009c*/ 	.byte	0x03, 0x19
        /*009e*/ 	.short	0x0358


	//----- nvinfo : EIATTR_PARAM_CBANK
	.align		4
        /*00a0*/ 	.byte	0x04, 0x0a
        /*00a2*/ 	.short	(.L_1181 - .L_1180)
	.align		4
.L_1180:
        /*00a4*/ 	.word	index@(.nv.constant0._ZN2at6native16triu_tril_kernelIN3c104HalfElLb1ELi4ELb1EEEvNS_4cuda6detail10TensorInfoIT_T0_EENS6_IKS7_S8_EEllS8_)
        /*00a8*/ 	.short	0x0210
        /*00aa*/ 	.short	0x0358


	//----- nvinfo : EIATTR_SW_WAR
	.align		4
.L_1181:
        /*00ac*/ 	.byte	0x04, 0x36
        /*00ae*/ 	.short	(.L_1183 - .L_1182)
.L_1182:
        /*00b0*/ 	.word	0x00000008
.L_1183:


//--------------------- .nv.info._ZN2at6native16triu_tril_kernelIN3c104HalfEiLb1ELi4ELb0EEEvNS_4cuda6detail10TensorInfoIT_T0_EENS6_IKS7_S8_EEllS8_ --------------------------
	.section	.nv.info._ZN2at6native16triu_tril_kernelIN3c104HalfEiLb1ELi4ELb0EEEvNS_4cuda6detail10TensorInfoIT_T0_EENS6_IKS7_S8_EEllS8_,"",@"SHT_CUDA_INFO"
	.sectionflags	@""
	.align	4


	//----- nvinfo : EIATTR_CUDA_API_VERSION
	.align		4
        /*0000*/ 	.byte	0x04, 0x37
        /*0002*/ 	.short	(.L_1185 - .L_1184)
.L_1184:
        /*0004*/ 	.word	0x00000082


	//----- nvinfo : EIATTR_KPARAM_INFO
	.align		4
.L_1185:
        /*0008*/ 	.byte	0x04, 0x17
        /*000a*/ 	.short	(.L_1187 - .L_1186)
.L_1186:
        /*000c*/ 	.word	0x00000000
        /*0010*/ 	.short	0x0004
        /*0012*/ 	.short	0x01c0
        /*0014*/ 	.byte	0x00, 0xf0, 0x11, 0x00


	//----- nvinfo : EIATTR_KPARAM_INFO
	.align		4
.L_1187:
        /*0018*/ 	.byte	0x04, 0x17
        /*001a*/ 	.short	(.L_1189 - .L_1188)
.L_1188:
        /*001c*/ 	.word	0x00000000
        /*0020*/ 	.short	0x0003
        /*0022*/ 	.short	0x01b8
        /*0024*/ 	.byte	0x00, 0xf0, 0x21, 0x00


	//----- nvinfo : EIATTR_KPARAM_INFO
	.align		4
.L_1189:
        /*0028*/ 	.byte	0x04, 0x17
        /*002a*/ 	.short	(.L_1191 - .L_1190)
.L_1190:
        /*002c*/ 	.word	0x00000000
        /*0030*/ 	.short	0x0002
        /*0032*/ 	.short	0x01b0
        /*0034*/ 	.byte	0x00, 0xf0, 0x21, 0x00


	//----- nvinfo : EIATTR_KPARAM_INFO
	.align		4
.L_1191:
        /*0038*/ 	.byte	0x04, 0x17
        /*003a*/ 	.short	(.L_1193 - .L_1192)
.L_1192:
        /*003c*/ 	.word	0x00000000
        /*0040*/ 	.short	0x0001
        /*0042*/ 	.short	0x00d8
        /*0044*/ 	.byte	0x00, 0xf0, 0x61, 0x03


	//----- nvinfo : EIATTR_KPARAM_INFO
	.align		4
.L_1193:
        /*0048*/ 	.byte	0x04, 0x17
        /*004a*/ 	.short	(.L_1195 - .L_1194)
.L_1194:
        /*004c*/ 	.word	0x00000000
        /*0050*/ 	.short	0x0000
        /*0052*/ 	.short	0x0000
        /*0054*/ 	.byte	0x00, 0xf0, 0x61, 0x03


	//----- nvinfo : EIATTR_SPARSE_MMA_MASK
	.align		4
.L_1195:
        /*0058*/ 	.byte	0x03, 0x50
        /*005a*/ 	.short	0x0000


	//----- nvinfo : EIATTR_MAXREG_COUNT
	.align		4
        /*005c*/ 	.byte	0x03, 0x1b
        /*005e*/ 	.short	0x00ff


	//----- nvinfo : EIATTR_MERCURY_ISA_VERSION
	.align		4
        /*0060*/ 	.byte	0x03, 0x5f
        /*0062*/ 	.short	0x0101


	//----- nvinfo : EIATTR_EXIT_INSTR_OFFSETS
	.align		4
        /*0064*/ 	.byte	0x04, 0x1c
        /*0066*/ 	.short	(.L_1197 - .L_1196)


	//   ....[0]....
.L_1196:
        /*0068*/ 	.word	0x000000b0


	//   ....[1]....
        /*006c*/ 	.word	0x00001a80


	//   ....[2]....
        /*0070*/ 	.word	0x00001ae0


	//   ....[3]....
        /*0074*/ 	.word	0x00001b70


	//   ....[4]....
        /*0078*/ 	.word	0x00001be0


	//   ....[5]....
        /*007c*/ 	.word	0x00001c30


	//----- nvinfo : EIATTR_MAX_THREADS
	.align		4
.L_1197:
        /*0080*/ 	.byte	0x04, 0x05
        /*0082*/ 	.short	(.L_1199 - .L_1198)
.L_1198:
        /*0084*/ 	.word	0x00000080
        /*0088*/ 	.word	0x00000001
        /*008c*/ 	.word	0x00000001


	//----- nvinfo : EIATTR_CRS_STACK_SIZE
	.align		4
.L_1199:
        /*0090*/ 	.byte	0x04, 0x1e
        /*0092*/ 	.short	(.L_1201 - .L_1200)
.L_1200:
        /*0094*/ 	.word	0x00000000


	//----- nvinfo : EIATTR_CBANK_PARAM_SIZE
	.align		4
.L_1201:
        /*0098*/ 	.byte	0x03, 0x19
        /*009a*/ 	.short	0x01c4


	//----- nvinfo : EIATTR_PARAM_CBANK
	.align		4
        /*009c*/ 	.byte	0x04, 0x0a
        /*009e*/ 	.short	(.L_1203 - .L_1202)
	.align		4
.L_1202:
        /*00a0*/ 	.word	index@(.nv.constant0._ZN2at6native16triu_tril_kernelIN3c104HalfEiLb1ELi4ELb0EEEvNS_4cuda6detail10TensorInfoIT_T0_EENS6_IKS7_S8_EEllS8_)
        /*00a4*/ 	.short	0x0210
        /*00a6*/ 	.short	0x01c4


	//----- nvinfo : EIATTR_SW_WAR
	.align		4
.L_1203:
        /*00a8*/ 	.byte	0x04, 0x36
        /*00aa*/ 	.short	(.L_1205 - .L_1204)
.L_1204:
        /*00ac*/ 	.word	0x00000008
.L_1205:


//--------------------- .nv.info._ZN2at6native16triu_tril_kernelIN3c104HalfEiLb1ELi4ELb1EEEvNS_4cuda6detail10TensorInfoIT_T0_EENS6_IKS7_S8_EEllS8_ --------------------------
	.section	.nv.info._ZN2at6native16triu_tril_kernelIN3c104HalfEiLb1ELi4ELb1EEEvNS_4cuda6detail10TensorInfoIT_T0_EENS6_IKS7_S8_EEllS8_,"",@"SHT_CUDA_INFO"
	.sectionflags	@""
	.align	4


	//----- nvinfo : EIATTR_CUDA_API_VERSION
	.align		4
        /*0000*/ 	.byte	0x04, 0x37
        /*0002*/ 	.short	(.L_1207 - .L_1206)
.L_1206:
        /*0004*/ 	.word	0x00000082


	//----- nvinfo : EIATTR_KPARAM_INFO
	.align		4
.L_1207:
        /*0008*/ 	.byte	0x04, 0x17
        /*000a*/ 	.short	(.L_1209 - .L_1208)
.L_1208:
        /*000c*/ 	.word	0x00000000
        /*0010*/ 	.short	0x0004
        /*0012*/ 	.short	0x01c0
        /*0014*/ 	.byte	0x00, 0xf0, 0x11, 0x00


	//----- nvinfo : EIATTR_KPARAM_INFO
	.align		4
.L_1209:
        /*0018*/ 	.byte	0x04, 0x17
        /*001a*/ 	.short	(.L_1211 - .L_1210)
.L_1210:
        /*001c*/ 	.word	0x00000000
        /*0020*/ 	.short	0x0003
        /*0022*/ 	.short	0x01b8
        /*0024*/ 	.byte	0x00, 0xf0, 0x21, 0x00


	//----- nvinfo : EIATTR_KPARAM_INFO
	.align		4
.L_1211:
        /*0028*/ 	.byte	0x04, 0x17
        /*002a*/ 	.short	(.L_1213 - .L_1212)
.L_1212:
        /*002c*/ 	.word	0x00000000
        /*0030*/ 	.short	0x0002
        /*0032*/ 	.short	0x01b0
        /*0034*/ 	.byte	0x00, 0xf0, 0x21, 0x00


	//----- nvinfo : EIATTR_KPARAM_INFO
	.align		4
.L_1213:
        /*0038*/ 	.byte	0x04, 0x17
        /*003a*/ 	.short	(.L_1215 - .L_1214)
.L_1214:
        /*003c*/ 	.word	0x00000000
        /*0040*/ 	.short	0x0001
        /*0042*/ 	.short	0x00d8
        /*0044*/ 	.byte	0x00, 0xf0, 0x61, 0x03


	//----- nvinfo : EIATTR_KPARAM_INFO
	.align		4
.L_1215:
        /*0048*/ 	.byte	0x04, 0x17
        /*004a*/ 	.short	(.L_1217 - .L_1216)
.L_1216:
        /*004c*/ 	.word	0x00000000
        /*0050*/ 	.short	0x0000
        /*0052*/ 	.short	0x0000
        /*0054*/ 	.byte	0x00, 0xf0, 0x61, 0x03


	//----- nvinfo : EIATTR_SPARSE_MMA_MASK
	.align		4
.L_1217:
        /*0058*/ 	.byte	0x03, 0x50
        /*005a*/ 	.short	0x0000


	//----- nvinfo : EIATTR_MAXREG_COUNT
	.align		4
        /*005c*/ 	.byte	0x03, 0x1b
        /*005e*/ 	.short	0x00ff


	//----- nvinfo : EIATTR_MERCURY_ISA_VERSION
	.align		4
        /*0060*/ 	.byte	0x03, 0x5f
        /*0062*/ 	.short	0x0101


	//----- nvinfo : EIATTR_EXIT_INSTR_OFFSETS
	.align		4
        /*0064*/ 	.byte	0x04, 0x1c
        /*0066*/ 	.short	(.L_1219 - .L_1218)


	//   ....[0]....
.L_1218:
        /*0068*/ 	.word	0x000000b0


	//   ....[1]....
        /*006c*/ 	.word	0x00000590


	//   ....[2]....
        /*0070*/ 	.word	0x00001700


	//   ....[3]....
        /*0074*/ 	.word	0x00001770


	//   ....[4]....
        /*0078*/ 	.word	0x00001840


	//   ....[5]....
        /*007c*/ 	.word	0x00001910


	//   ....[6]....
        /*0080*/ 	.word	0x00001960


	//   ....[7]....
        /*0084*/ 	.word	0x000019d0


	//----- nvinfo : EIATTR_MAX_THREADS
	.align		4
.L_1219:
        /*0088*/ 	.byte	0x04, 0x05
        /*008a*/ 	.short	(.L_1221 - .L_1220)
.L_1220:
        /*008c*/ 	.word	0x00000080
        /*0090*/ 	.word	0x00000001
        /*0094*/ 	.word	0x00000001


	//----- nvinfo : EIATTR_CRS_STACK_SIZE
	.align		4
.L_1221:
        /*0098*/ 	.byte	0x04, 0x1e
        /*009a*/ 	.short	(.L_1223 - .L_1222)
.L_1222:
        /*009c*/ 	.word	0x00000000


	//----- nvinfo : EIATTR_CBANK_PARAM_SIZE
	.align		4
.L_1223:
        /*00a0*/ 	.byte	0x03, 0x19
        /*00a2*/ 	.short	0x01c4


	//----- nvinfo : EIATTR_PARAM_CBANK
	.align		4
        /*00a4*/ 	.byte	0x04, 0x0a
        /*00a6*/ 	.short	(.L_1225 - .L_1224)
	.align		4
.L_1224:
        /*00a8*/ 	.word	index@(.nv.constant0._ZN2at6native16triu_tril_kernelIN3c104HalfEiLb1ELi4ELb1EEEvNS_4cuda6detail10TensorInfoIT_T0_EENS6_IKS7_S8_EEllS8_)
        /*00ac*/ 	.short	0x0210
        /*00ae*/ 	.short	0x01c4


	//----- nvinfo : EIATTR_SW_WAR
	.align		4
.L_1225:
        /*00b0*/ 	.byte	0x04, 0x36
        /*00b2*/ 	.short	(.L_1227 - .L_1226)
.L_1226:
        /*00b4*/ 	.word	0x00000008
.L_1227:


//--------------------- .nv.info._ZN2at6native16triu_tril_kernelIN3c107complexINS2_4HalfEEElLb1ELi2ELb0EEEvNS_4cuda6detail10TensorInfoIT_T0_EENS8_IKS9_SA_EEllSA_ --------------------------
	.section	.nv.info._ZN2at6native16triu_tril_kernelIN3c107complexINS2_4HalfEEElLb1ELi2ELb0EEEvNS_4cuda6detail10TensorInfoIT_T0_EENS8_IKS9_SA_EEllSA_,"",@"SHT_CUDA_INFO"
	.sectionflags	@""
	.align	4


	//----- nvinfo : EIATTR_CUDA_API_VERSION
	.align		4
        /*0000*/ 	.byte	0x04, 0x37
        /*0002*/ 	.short	(.L_1229 - .L_1228)
.L_1228:
        /*0004*/ 	.word	0x00000082


	//----- nvinfo : EIATTR_KPARAM_INFO
	.align		4
.L_1229:
        /*0008*/ 	.byte	0x04, 0x17
        /*000a*/ 	.short	(.L_1231 - .L_1230)
.L_1230:
        /*000c*/ 	.word	0x00000000
        /*0010*/ 	.short	0x0004
        /*0012*/ 	.short	0x0350
        /*0014*/ 	.byte	0x00, 0xf0, 0x21, 0x00


	//----- nvinfo : EIATTR_KPARAM_INFO
	.align		4
.L_1231:
        /*0018*/ 	.byte	0x04, 0x17
        /*001a*/ 	.short	(.L_1233 - .L_1232)
.L_1232:
        /*001c*/ 	.word	0x00000000
        /*0020*/ 	.short	0x0003
        /*0022*/ 	.short	0x0348
        /*0024*/ 	.byte	0x00, 0xf0, 0x21, 0x00


	//----- nvinfo : EIATTR_KPARAM_INFO
	.align		4
.L_1233:
        /*0028*/ 	.byte	0x04, 0x17
        /*002a*/ 	.short	(.L_1235 - .L_1234)
.L_1234:
        /*002c*/ 	.word	0x00000000
        /*0030*/ 	.short	0x0002
        /*0032*/ 	.short	0x0340
        /*0034*/ 	.byte	0x00, 0xf0, 0x21, 0x00


	//----- nvinfo : EIATTR_KPARAM_INFO
	.align		4
.L_1235:
        /*0038*/ 	.byte	0x04, 0x17
        /*003a*/ 	.short	(.L_1237 - .L_1236)
.L_1236:
        /*003c*/ 	.word	0x00000000
        /*0040*/ 	.short	0x0001
        /*0042*/ 	.short	0x01a0
        /*0044*/ 	.byte	0x00, 0xf0, 0x81, 0x06


	//----- nvinfo : EIATTR_KPARAM_INFO
	.align		4
.L_1237:
        /*0048*/ 	.byte	0x04, 0x17
        /*004a*/ 	.short	(.L_1239 - .L_1238)
.L_1238:
        /*004c*/ 	.word	0x00000000
        /*0050*/ 	.short	0x0000
        /*0052*/ 	.short	0x0000
        /*0054*/ 	.byte	0x00, 0xf0, 0x81, 0x06


	//----- nvinfo : EIATTR_SPARSE_MMA_MASK
	.align		4
.L_1239:
        /*0058*/ 	.byte	0x03, 0x50
        /*005a*/ 	.short	0x0000


	//----- nvinfo : EIATTR_MAXREG_COUNT
	.align		4
        /*005c*/ 	.byte	0x03, 0x1b
        /*005e*/ 	.short	0x00ff


	//----- nvinfo : EIATTR_MERCURY_ISA_VERSION
	.align		4
        /*0060*/ 	.byte	0x03, 0x5f
        /*0062*/ 	.short	0x0101


	//----- nvinfo : EIATTR_EXIT_INSTR_OFFSETS
	.align		4
        /*0064*/ 	.byte	0x04, 0x1c
        /*0066*/ 	.short	(.L_1241 - .L_1240)


	//   ....[0]....
.L_1240:
        /*0068*/ 	.word	0x000000b0


	//   ....[1]....
        /*006c*/ 	.word	0x00002240


	//   ....[2]....
        /*0070*/ 	.word	0x000022d0


	//   ....[3]....
        /*0074*/ 	.word	0x000023a0


	//----- nvinfo : EIATTR_MAX_THREADS
	.align		4
.L_1241:
        /*0078*/ 	.byte	0x04, 0x05
        /*007a*/ 	.short	(.L_1243 - .L_1242)
.L_1242:
        /*007c*/ 	.word	0x00000080
        /*0080*/ 	.word	0x00000001
        /*0084*/ 	.word	0x00000001


	//----- nvinfo : EIATTR_CRS_STACK_SIZE
	.align		4
.L_1243:
        /*0088*/ 	.byte	0x04, 0x1e
        /*008a*/ 	.short	(.L_1245 - .L_1244)
.L_1244:
        /*008c*/ 	.word	0x00000000


	//----- nvinfo : EIATTR_CBANK_PARAM_SIZE
	.align		4
.L_1245:
        /*0090*/ 	.byte	0x03, 0x19
        /*0092*/ 	.short	0x0358


	//----- nvinfo : EIATTR_PARAM_CBANK
	.align		4
        /*0094*/ 	.byte	0x04, 0x0a
        /*0096*/ 	.short	(.L_1247 - .L_1246)
	.align		4
.L_1246:
        /*0098*/ 	.word	index@(.nv.constant0._ZN2at6native16triu_tril_kernelIN3c107complexINS2_4HalfEEElLb1ELi2ELb0EEEvNS_4cuda6detail10TensorInfoIT_T0_EENS8_IKS9_SA_EEllSA_)
        /*009c*/ 	.short	0x0210
        /*009e*/ 	.short	0x0358


	//----- nvinfo : EIATTR_SW_WAR
	.align		4
.L_1247:
        /*00a0*/ 	.byte	0x04, 0x36
        /*00a2*/ 	.short	(.L_1249 - .L_1248)
.L_1248:
        /*00a4*/ 	.word	0x00000008
.L_1249:


//--------------------- .nv.info._ZN2at6native16triu_tril_kernelIN3c107complexINS2_4HalfEEElLb1ELi2ELb1EEEvNS_4cuda6detail10TensorInfoIT_T0_EENS8_IKS9_SA_EEllSA_ --------------------------
	.section	.nv.info._ZN2at6native16triu_tril_kernelIN3c107complexINS2_4HalfEEElLb1ELi2ELb1EEEvNS_4cuda6detail10TensorInfoIT_T0_EENS8_IKS9_SA_EEllSA_,"",@"SHT_CUDA_INFO"
	.sectionflags	@""
	.align	4


	//----- nvinfo : EIATTR_CUDA_API_VERSION
	.align		4
        /*0000*/ 	.byte	0x04, 0x37
        /*0002*/ 	.short	(.L_1251 - .L_1250)
.L_1250:
        /*0004*/ 	.word	0x00000082


	//----- nvinfo : EIATTR_KPARAM_INFO
	.align		4
.L_1251:
        /*0008*/ 	.byte	0x04, 0x17
        /*000a*/ 	.short	(.L_1253 - .L_1252)
.L_1252:
        /*000c*/ 	.word	0x00000000
        /*0010*/ 	.short	0x0004
        /*0012*/ 	.short	0x0350
        /*0014*/ 	.byte	0x00, 0xf0, 0x21, 0x00


	//----- nvinfo : EIATTR_KPARAM_INFO
	.align		4
.L_1253:
        /*0018*/ 	.byte	0x04, 0x17
        /*001a*/ 	.short	(.L_1255 - .L_1254)
.L_1254:
        /*001c*/ 	.word	0x00000000
        /*0020*/ 	.short	0x0003
        /*0022*/ 	.short	0x0348
        /*0024*/ 	.byte	0x00, 0xf0, 0x21, 0x00


	//----- nvinfo : EIATTR_KPARAM_INFO
	.align		4
.L_1255:
        /*0028*/ 	.byte	0x04, 0x17
        /*002a*/ 	.short	(.L_1257 - .L_1256)
.L_1256:
        /*002c*/ 	.word	0x00000000
        /*0030*/ 	.short	0x0002
        /*0032*/ 	.short	0x0340
        /*0034*/ 	.byte	0x00, 0xf0, 0x21, 0x00


	//----- nvinfo : EIATTR_KPARAM_INFO
	.align		4
.L_1257:
        /*0038*/ 	.byte	0x04, 0x17
        /*003a*/ 	.short	(.L_1259 - .L_1258)
.L_1258:
        /*003c*/ 	.word	0x00000000
        /*0040*/ 	.short	0x0001
        /*0042*/ 	.short	0x01a0
        /*0044*/ 	.byte	0x00, 0xf0, 0x81, 0x06


	//----- nvinfo : EIATTR_KPARAM_INFO
	.align		4
.L_1259:
        /*0048*/ 	.byte	0x04, 0x17
        /*004a*/ 	.short	(.L_1261 - .L_1260)
.L_1260:
        /*004c*/ 	.word	0x00000000
        /*0050*/ 	.short	0x0000
        /*0052*/ 	.short	0x0000
        /*0054*/ 	.byte	0x00, 0xf0, 0x81, 0x06


	//----- nvinfo : EIATTR_SPARSE_MMA_MASK
	.align		4
.L_1261:
        /*0058*/ 	.byte	0x03, 0x50
        /*005a*/ 	.short	0x0000


	//----- nvinfo : EIATTR_MAXREG_COUNT
	.align		4
        /*005c*/ 	.byte	0x03, 0x1b
        /*005e*/ 	.short	0x00ff


	//----- nvinfo : EIATTR_MERCURY_ISA_VERSION
	.align		4
        /*0060*/ 	.byte	0x03, 0x5f
        /*0062*/ 	.short	0x0101


	//----- nvinfo : EIATTR_EXIT_INSTR_OFFSETS
	.align		4
        /*0064*/ 	.byte	0x04, 0x1c
        /*0066*/ 	.short	(.L_1263 - .L_1262)


	//   ....[0]....
.L_1262:
        /*0068*/ 	.word	0x000000b0


	//   ....[1]....
        /*006c*/ 	.word	0x000005e0


	//   ....[2]....
        /*0070*/ 	.word	0x00001e70


	//   ....[3]....
        /*0074*/ 	.word	0x00001f60


	//   ....[4]....
        /*0078*/ 	.word	0x00002030


	//----- nvinfo : EIATTR_MAX_THREADS
	.align		4
.L_1263:
        /*007c*/ 	.byte	0x04, 0x05
        /*007e*/ 	.short	(.L_1265 - .L_1264)
.L_1264:
        /*0080*/ 	.word	0x00000080
        /*0084*/ 	.word	0x00000001
        /*0088*/ 	.word	0x00000001


	//----- nvinfo : EIATTR_CRS_STACK_SIZE
	.align		4
.L_1265:
        /*008c*/ 	.byte	0x04, 0x1e
        /*008e*/ 	.short	(.L_1267 - .L_1266)
.L_1266:
        /*0090*/ 	.word	0x00000000


	//----- nvinfo : EIATTR_CBANK_PARAM_SIZE
	.align		4
.L_1267:
        /*0094*/ 	.byte	0x03, 0x19
        /*0096*/ 	.short	0x0358


	//----- nvinfo : EIATTR_PARAM_CBANK
	.align		4
        /*0098*/ 	.byte	0x04, 0x0a
        /*009a*/ 	.short	(.L_1269 - .L_1268)
	.align		4
.L_1268:
        /*009c*/ 	.word	index@(.nv.constant0._ZN2at6native16triu_tril_kernelIN3c107complexINS2_4HalfEEElLb1ELi2ELb1EEEvNS_4cuda6detail10TensorInfoIT_T0_EENS8_IKS9_SA_EEllSA_)
        /*00a0*/ 	.short	0x0210
        /*00a2*/ 	.short	0x0358


	//----- nvinfo : EIATTR_SW_WAR
	.align		4
.L_1269:
        /*00a4*/ 	.byte	0x04, 0x36
        /*00a6*/ 	.short	(.L_1271 - .L_1270)
.L_1270:
        /*00a8*/ 	.word	0x00000008
.L_1271:


//--------------------- .nv.info._ZN2at6native16triu_tril_kernelIN3c107complexINS2_4HalfEEEiLb1ELi2ELb0EEEvNS_4cuda6detail10TensorInfoIT_T0_EENS8_IKS9_SA_EEllSA_ --------------------------
	.section	.nv.info._ZN2at6native16triu_tril_kernelIN3c107complexINS2_4HalfEEEiLb1ELi2ELb0EEEvNS_4cuda6detail10TensorInfoIT_T0_EENS8_IKS9_SA_EEllSA_,"",@"SHT_CUDA_INFO"
	.sectionflags	@""
	.align	4


	//----- nvinfo : EIATTR_CUDA_API_VERSION
	.align		4
        /*0000*/ 	.byte	0x04, 0x37
        /*0002*/ 	.short	(.L_1273 - .L_1272)
.L_1272:
        /*0004*/ 	.word	0x00000082


	//----- nvinfo : EIATTR_KPARAM_INFO
	.align		4
.L_1273:
        /*0008*/ 	.byte	0x04, 0x17
        /*000a*/ 	.short	(.L_1275 - .L_1274)
.L_1274:
        /*000c*/ 	.word	0x00000000
        /*0010*/ 	.short	0x0004
        /*0012*/ 	.short	0x01c0
        /*0014*/ 	.byte	0x00, 0xf0, 0x11, 0x00


	//----- nvinfo : EIATTR_KPARAM_INFO
	.align		4
.L_1275:
        /*0018*/ 	.byte	0x04, 0x17
        /*001a*/ 	.short	(.L_1277 - .L_1276)
.L_1276:
        /*001c*/ 	.word	0x00000000
        /*0020*/ 	.short	0x0003
        /*0022*/ 	.short	0x01b8
        /*0024*/ 	.byte	0x00, 0xf0, 0x21, 0x00


	//----- nvinfo : EIATTR_KPARAM_INFO
	.align		4
.L_1277:
        /*0028*/ 	.byte	0x04, 0x17
        /*002a*/ 	.short	(.L_1279 - .L_1278)
.L_1278:
        /*002c*/ 	.word	0x00000000
        /*0030*/ 	.short	0x0002
        /*0032*/ 	.short	0x01b0
        /*0034*/ 	.byte	0x00, 0xf0, 0x21, 0x00


	//----- nvinfo : EIATTR_KPARAM_INFO
	.align		4
.L_1279:
        /*0038*/ 	.byte	0x04, 0x17
        /*003a*/ 	.short	(.L_1281 - .L_1280)
.L_1280:
        /*003c*/ 	.word	0x00000000
        /*0040*/ 	.short	0x0001
        /*0042*/ 	.short	0x00d8
        /*0044*/ 	.byte	0x00, 0xf0, 0x61, 0x03


	//----- nvinfo : EIATTR_KPARAM_INFO
	.align		4
.L_1281:
        /*0048*/ 	.byte	0x04, 0x17
        /*004a*/ 	.short	(.L_1283 - .L_1282)
.L_1282:
        /*004c*/ 	.word	0x00000000
        /*0050*/ 	.short	0x0000
        /*0052*/ 	.short	0x0000
        /*0054*/ 	.byte	0x00, 0xf0, 0x61, 0x03


	//----- nvinfo : EIATTR_SPARSE_MMA_MASK
	.align		4
.L_1283:
        /*0058*/ 	.byte	0x03, 0x50
        /*005a*/ 	.short	0x0000


	//----- nvinfo : EIATTR_MAXREG_COUNT
	.align		4
        /*005c*/ 	.byte	0x03, 0x1b
        /*005e*/ 	.short	0x00ff


	//----- nvinfo : EIATTR_MERCURY_ISA_VERSION
	.align		4
        /*0060*/ 	.byte	0x03, 0x5f
        /*0062*/ 	.short	0x0101


	//----- nvinfo : EIATTR_EXIT_INSTR_OFFSETS
	.align		4
        /*0064*/ 	.byte	0x04, 0x1c
        /*0066*/ 	.short	(.L_1285 - .L_1284)


	//   ....[0]....
.L_1284:
        /*0068*/ 	.word	0x000000b0


	//   ....[1]....
        /*006c*/ 	.word	0x00001920


	//   ....[2]....
        /*0070*/ 	.word	0x00001980


	//   ....[3]....
        /*0074*/ 	.word	0x000019f0


	//----- nvinfo : EIATTR_MAX_THREADS
	.align		4
.L_1285:
        /*0078*/ 	.byte	0x04, 0x05
        /*007a*/ 	.short	(.L_1287 - .L_1286)
.L_1286:
        /*007c*/ 	.word	0x00000080
        /*0080*/ 	.word	0x00000001
        /*0084*/ 	.word	0x00000001


	//----- nvinfo : EIATTR_CRS_STACK_SIZE
	.align		4
.L_1287:
        /*0088*/ 	.byte	0x04, 0x1e
        /*008a*/ 	.short	(.L_1289 - .L_1288)
.L_1288:
        /*008c*/ 	.word	0x00000000


	//----- nvinfo : EIATTR_CBANK_PARAM_SIZE
	.align		4
.L_1289:
        /*0090*/ 	.byte	0x03, 0x19
        /*0092*/ 	.short	0x01c4


	//----- nvinfo : EIATTR_PARAM_CBANK
	.align		4
        /*0094*/ 	.byte	0x04, 0x0a
        /*0096*/ 	.short	(.L_1291 - .L_1290)
	.align		4
.L_1290:
        /*0098*/ 	.word	index@(.nv.constant0._ZN2at6native16triu_tril_kernelIN3c107complexINS2_4HalfEEEiLb1ELi2ELb0EEEvNS_4cuda6detail10TensorInfoIT_T0_EENS8_IKS9_SA_EEllSA_)
        /*009c*/ 	.short	0x0210
        /*009e*/ 	.short	0x01c4


	//----- nvinfo : EIATTR_SW_WAR
	.align		4
.L_1291:
        /*00a0*/ 	.byte	0x04, 0x36
        /*00a2*/ 	.short	(.L_1293 - .L_1292)
.L_1292:
        /*00a4*/ 	.word	0x00000008
.L_1293:


//--------------------- .nv.info._ZN2at6native16triu_tril_kernelIN3c107complexINS2_4HalfEEEiLb1ELi2ELb1EEEvNS_4cuda6detail10TensorInfoIT_T0_EENS8_IKS9_SA_EEllSA_ --------------------------
	.section	.nv.info._ZN2at6native16triu_tril_kernelIN3c107complexINS2_4HalfEEEiLb1ELi2ELb1EEEvNS_4cuda6detail10TensorInfoIT_T0_EENS8_IKS9_SA_EEllSA_,"",@"SHT_CUDA_INFO"
	.sectionflags	@""
	.align	4


	//----- nvinfo : EIATTR_CUDA_API_VERSION
	.align		4
        /*0000*/ 	.byte	0x04, 0x37
        /*0002*/ 	.short	(.L_1295 - .L_1294)
.L_1294:
        /*0004*/ 	.word	0x00000082


	//----- nvinfo : EIATTR_KPARAM_INFO
	.align		4
.L_1295:
        /*0008*/ 	.byte	0x04, 0x17
        /*000a*/ 	.short	(.L_1297 - .L_1296)
.L_1296:
        /*000c*/ 	.word	0x00000000
        /*0010*/ 	.short	0x0004
        /*0012*/ 	.short	0x01c0
        /*0014*/ 	.byte	0x00, 0xf0, 0x11, 0x00


	//----- nvinfo : EIATTR_KPARAM_INFO
	.align		4
.L_1297:
        /*0018*/ 	.byte	0x04, 0x17
        /*001a*/ 	.short	(.L_1299 - .L_1298)
.L_1298:
        /*001c*/ 	.word	0x00000000
        /*0020*/ 	.short	0x0003
        /*0022*/ 	.short	0x01b8
        /*0024*/ 	.byte	0x00, 0xf0, 0x21, 0x00


	//----- nvinfo : EIATTR_KPARAM_INFO
	.align		4
.L_1299:
        /*0028*/ 	.byte	0x04, 0x17
        /*002a*/ 	.short	(.L_1301 - .L_1300)
.L_1300:
        /*002c*/ 	.word	0x00000000
        /*0030*/ 	.short	0x0002
        /*0032*/ 	.short	0x01b0
        /*0034*/ 	.byte	0x00, 0xf0, 0x21, 0x00


	//----- nvinfo : EIATTR_KPARAM_INFO
	.align		4
.L_1301:
        /*0038*/ 	.byte	0x04, 0x17
        /*003a*/ 	.short	(.L_1303 - .L_1302)
.L_1302:
        /*003c*/ 	.word	0x00000000
        /*0040*/ 	.short	0x0001
        /*0042*/ 	.short	0x00d8
        /*0044*/ 	.byte	0x00, 0xf0, 0x61, 0x03


	//----- nvinfo : EIATTR_KPARAM_INFO
	.align		4
.L_1303:
        /*0048*/ 	.byte	0x04, 0x17
        /*004a*/ 	.short	(.L_1305 - .L_1304)
.L_1304:
        /*004c*/ 	.word	0x00000000
        /*0050*/ 	.short	0x0000
        /*0052*/ 	.short	0x0000
        /*0054*/ 	.byte	0x00, 0xf0, 0x61, 0x03


	//----- nvinfo : EIATTR_SPARSE_MMA_MASK
	.align		4
.L_1305:
        /*0058*/ 	.byte	0x03, 0x50
        /*005a*/ 	.short	0x0000


	//----- nvinfo : EIATTR_MAXREG_COUNT
	.align		4
        /*005c*/ 	.byte	0x03, 0x1b
        /*005e*/ 	.short	0x00ff


	//----- nvinfo : EIATTR_MERCURY_ISA_VERSION
	.align		4
        /*0060*/ 	.byte	0x03, 0x5f
        /*0062*/ 	.short	0x0101


	//----- nvinfo : EIATTR_EXIT_INSTR_OFFSETS
	.align		4
        /*0064*/ 	.byte	0x04, 0x1c
        /*0066*/ 	.short	(.L_1307 - .L_1306)


	//   ....[0]....
.L_1306:
        /*0068*/ 	.word	0x000000b0


	//   ....[1]....
        /*006c*/ 	.word	0x00000590


	//   ....[2]....
        /*0070*/ 	.word	0x00001700


	//   ....[3]....
        /*0074*/ 	.word	0x00001770


	//   ....[4]....
        /*0078*/ 	.word	0x000017d0


	//   ....[5]....
        /*007c*/ 	.word	0x00001830


	//----- nvinfo : EIATTR_MAX_THREADS
	.align		4
.L_1307:
        /*0080*/ 	.byte	0x04, 0x05
        /*0082*/ 	.short	(.L_1309 - .L_1308)
.L_1308:
        /*0084*/ 	.word	0x00000080
        /*0088*/ 	.word	0x00000001
        /*008c*/ 	.word	0x00000001


	//----- nvinfo : EIATTR_CRS_STACK_SIZE
	.align		4
.L_1309:
        /*0090*/ 	.byte	0x04, 0x1e
        /*0092*/ 	.short	(.L_1311 - .L_1310)
.L_1310:
        /*0094*/ 	.word	0x00000000


	//----- nvinfo : EIATTR_CBANK_PARAM_SIZE
	.align		4
.L_1311:
        /*0098*/ 	.byte	0x03, 0x19
        /*009a*/ 	.short	0x01c4


	//----- nvinfo : EIATTR_PARAM_CBANK
	.align		4
        /*009c*/ 	.byte	0x04, 0x0a
        /*009e*/ 	.short	(.L_1313 - .L_1312)
	.align		4
.L_1312:
        /*00a0*/ 	.word	index@(.nv.constant0._ZN2at6native16triu_tril_kernelIN3c107complexINS2_4HalfEEEiLb1ELi2ELb1EEEvNS_4cuda6detail10TensorInfoIT_T0_EENS8_IKS9_SA_EEllSA_)
        /*00a4*/ 	.short	0x0210
        /*00a6*/ 	.short	0x01c4


	//----- nvinfo : EIATTR_SW_WAR
	.align		4
.L_1313:
        /*00a8*/ 	.byte	0x04, 0x36
        /*00aa*/ 	.short	(.L_1315 - .L_1314)
.L_1314:
        /*00ac*/ 	.word	0x00000008
.L_1315:


//--------------------- .nv.info._ZN2at6native16triu_tril_kernelIN3c107complexIfEElLb1ELi1ELb0EEEvNS_4cuda6detail10TensorInfoIT_T0_EENS7_IKS8_S9_EEllS9_ --------------------------
	.section	.nv.info._ZN2at6native16triu_tril_kernelIN3c107complexIfEElLb1ELi1ELb0EEEvNS_4cuda6detail10TensorInfoIT_T0_EENS7_IKS8_S9_EEllS9_,"",@"SHT_CUDA_INFO"
	.sectionflags	@""
	.align	4


	//----- nvinfo : EIATTR_CUDA_API_VERSION
	.align		4
        /*0000*/ 	.byte	0x04, 0x37
        /*0002*/ 	.short	(.L_1317 - .L_1316)
.L_1316:
        /*0004*/ 	.word	0x00000082


	//----- nvinfo : EIATTR_KPARAM_INFO
	.align		4
.L_1317:
        /*0008*/ 	.byte	0x04, 0x17
        /*000a*/ 	.short	(.L_1319 - .L_1318)
.L_1318:
        /*000c*/ 	.word	0x00000000
        /*0010*/ 	.short	0x0004
        /*0012*/ 	.short	0x0350
        /*0014*/ 	.byte	0x00, 0xf0, 0x21, 0x00


	//----- nvinfo : EIATTR_KPARAM_INFO
	.align		4
.L_1319:
        /*0018*/ 	.byte	0x04, 0x17
        /*001a*/ 	.short	(.L_1321 - .L_1320)
.L_1320:
        /*001c*/ 	.word	0x00000000
        /*0020*/ 	.short	0x0003
        /*0022*/ 	.short	0x0348
        /*0024*/ 	.byte	0x00, 0xf0, 0x21, 0x00


	//----- nvinfo : EIATTR_KPARAM_INFO
	.align		4
.L_1321:
        /*0028*/ 	.byte	0x04, 0x17
        /*002a*/ 	.short	(.L_1323 - .L_1322)
.L_1322:
        /*002c*/ 	.word	0x00000000
        /*0030*/ 	.short	0x0002
        /*0032*/ 	.short	0x0340
        /*0034*/ 	.byte	0x00, 0xf0, 0x21, 0x00


	//----- nvinfo : EIATTR_KPARAM_INFO
	.align		4
.L_1323:
        /*0038*/ 	.byte	0x04, 0x17
        /*003a*/ 	.short	(.L_1325 - .L_1324)
.L_1324:
        /*003c*/ 	.word	0x00000000
        /*0040*/ 	.short	0x0001
        /*0042*/ 	.short	0x01a0
        /*0044*/ 	.byte	0x00, 0xf0, 0x81, 0x06


	//----- nvinfo : EIATTR_KPARAM_INFO
	.align		4
.L_1325:
        /*0048*/ 	.byte	0x04, 0x17
        /*004a*/ 	.short	(.L_1327 - .L_1326)
.L_1326:
        /*004c*/ 	.word	0x00000000
        /*0050*/ 	.short	0x0000
        /*0052*/ 	.short	0x0000
        /*0054*/ 	.byte	0x00, 0xf0, 0x81, 0x06


	//----- nvinfo : EIATTR_SPARSE_MMA_MASK
	.align		4
.L_1327:
        /*0058*/ 	.byte	0x03, 0x50
        /*005a*/ 	.short	0x0000


	//----- nvinfo : EIATTR_MAXREG_COUNT
	.align		4
        /*005c*/ 	.byte	0x03, 0x1b
        /*005e*/ 	.short	0x00ff


	//----- nvinfo : EIATTR_MERCURY_ISA_VERSION
	.align		4
        /*0060*/ 	.byte	0x03, 0x5f
        /*0062*/ 	.short	0x0101


	//----- nvinfo : EIATTR_EXIT_INSTR_OFFSETS
	.align		4
        /*0064*/ 	.byte	0x04, 0x1c
        /*0066*/ 	.short	(.L_1329 - .L_1328)


	//   ....[0]....
.L_1328:
        /*0068*/ 	.word	0x00000090


	//   ....[1]....
        /*006c*/ 	.word	0x000020a0


	//   ....[2]....
        /*0070*/ 	.word	0x000020f0


	//----- nvinfo : EIATTR_MAX_THREADS
	.align		4
.L_1329:
        /*0074*/ 	.byte	0x04, 0x05
        /*0076*/ 	.short	(.L_1331 - .L_1330)
.L_1330:
        /*0078*/ 	.word	0x00000080
        /*007c*/ 	.word	0x00000001
        /*0080*/ 	.word	0x00000001


	//----- nvinfo : EIATTR_CRS_STACK_SIZE
	.align		4
.L_1331:
        /*0084*/ 	.byte	0x04, 0x1e
        /*0086*/ 	.short	(.L_1333 - .L_1332)
.L_1332:
        /*0088*/ 	.word	0x00000000


	//----- nvinfo : EIATTR_CBANK_PARAM_SIZE
	.align		4
.L_1333:
        /*008c*/ 	.byte	0x03, 0x19
        /*008e*/ 	.short	0x0358


	//----- nvinfo : EIATTR_PARAM_CBANK
	.align		4
        /*0090*/ 	.byte	0x04, 0x0a
        /*0092*/ 	.short	(.L_1335 - .L_1334)
	.align		4
.L_1334:
        /*0094*/ 	.word	index@(.nv.constant0._ZN2at6native16triu_tril_kernelIN3c107complexIfEElLb1ELi1ELb0EEEvNS_4cuda6detail10TensorInfoIT_T0_EENS7_IKS8_S9_EEllS9_)
        /*0098*/ 	.short	0x0210
        /*009a*/ 	.short	0x0358


	//----- nvinfo : EIATTR_SW_WAR
	.align		4
.L_1335:
        /*009c*/ 	.byte	0x04, 0x36
        /*009e*/ 	.short	(.L_1337 - .L_1336)
.L_1336:
        /*00a0*/ 	.word	0x00000008
.L_1337:


//--------------------- .nv.info._ZN2at6native16triu_tril_kernelIN3c107complexIfEElLb1ELi1ELb1EEEvNS_4cuda6detail10TensorInfoIT_T0_EENS7_IKS8_S9_EEllS9_ --------------------------
	.section	.nv.info._ZN2at6native16triu_tril_kernelIN3c107complexIfEElLb1ELi1ELb1EEEvNS_4cuda6detail10TensorInfoIT_T0_EENS7_IKS8_S9_EEllS9_,"",@"SHT_CUDA_INFO"
	.sectionflags	@""
	.align	4


	//----- nvinfo : EIATTR_CUDA_API_VERSION
	.align		4
        /*0000*/ 	.byte	0x04, 0x37
        /*0002*/ 	.short	(.L_1339 - .L_1338)
.L_1338:
        /*0004*/ 	.word	0x00000082


	//----- nvinfo : EIATTR_KPARAM_INFO
	.align		4
.L_1339:
        /*0008*/ 	.byte	0x04, 0x17
        /*000a*/ 	.short	(.L_1341 - .L_1340)
.L_1340:
        /*000c*/ 	.word	0x00000000
        /*0010*/ 	.short	0x0004
        /*0012*/ 	.short	0x0350
        /*0014*/ 	.byte	0x00, 0xf0, 0x21, 0x00


	//----- nvinfo : EIATTR_KPARAM_INFO
	.align		4
.L_1341:
        /*0018*/ 	.byte	0x04, 0x17
        /*001a*/ 	.short	(.L_1343 - .L_1342)
.L_1342:
        /*001c*/ 	.word	0x00000000
        /*0020*/ 	.short	0x0003
        /*0022*/ 	.short	0x0348
        /*0024*/ 	.byte	0x00, 0xf0, 0x21, 0x00


	//----- nvinfo : EIATTR_KPARAM_INFO
	.align		4
.L_1343:
        /*0028*/ 	.byte	0x04, 0x17
        /*002a*/ 	.short	(.L_1345 - .L_1344)
.L_1344:
        /*002c*/ 	.word	0x00000000
        /*0030*/ 	.short	0x0002
        /*0032*/ 	.short	0x0340
        /*0034*/ 	.byte	0x00, 0xf0, 0x21, 0x00


	//----- nvinfo : EIATTR_KPARAM_INFO
	.align		4
.L_1345:
        /*0038*/ 	.byte	0x04, 0x17
        /*003a*/ 	.short	(.L_1347 - .L_1346)
.L_1346:
        /*003c*/ 	.word	0x00000000
        /*0040*/ 	.short	0x0001
        /*0042*/ 	.short	0x01a0
        /*0044*/ 	.byte	0x00, 0xf0, 0x81, 0x06


	//----- nvinfo : EIATTR_KPARAM_INFO
	.align		4
.L_1347:
        /*0048*/ 	.byte	0x04, 0x17
        /*004a*/ 	.short	(.L_1349 - .L_1348)
.L_1348:
        /*004c*/ 	.word	0x00000000
        /*0050*/ 	.short	0x0000
        /*0052*/ 	.short	0x0000
        /*0054*/ 	.byte	0x00, 0xf0, 0x81, 0x06


	//----- nvinfo : EIATTR_SPARSE_MMA_MASK
	.align		4
.L_1349:
        /*0058*/ 	.byte	0x03, 0x50
        /*005a*/ 	.short	0x0000


	//----- nvinfo : EIATTR_MAXREG_COUNT
	.align		4
        /*005c*/ 	.byte	0x03, 0x1b
        /*005e*/ 	.short	0x00ff


	//----- nvinfo : EIATTR_MERCURY_ISA_VERSION
	.align		4
        /*0060*/ 	.byte	0x03, 0x5f
        /*0062*/ 	.short	0x0101


	//----- nvinfo : EIATTR_EXIT_INSTR_OFFSETS
	.align		4
        /*0064*/ 	.byte	0x04, 0x1c
        /*0066*/ 	.short	(.L_1351 - .L_1350)


	//   ....[0]....
.L_1350:
        /*0068*/ 	.word	0x00000090


	//   ....[1]....
        /*006c*/ 	.word	0x000005c0


	//   ....[2]....
        /*0070*/ 	.word	0x00001dd0


	//   ....[3]....
        /*0074*/ 	.word	0x00001e30


	//----- nvinfo : EIATTR_MAX_THREADS
	.align		4
.L_1351:
        /*0078*/ 	.byte	0x04, 0x05
        /*007a*/ 	.short	(.L_1353 - .L_1352)
.L_1352:
        /*007c*/ 	.word	0x00000080
        /*0080*/ 	.word	0x00000001
        /*0084*/ 	.word	0x00000001


	//----- nvinfo : EIATTR_CRS_STACK_SIZE
	.align		4
.L_1353:
        /*0088*/ 	.byte	0x04, 0x1e
        /*008a*/ 	.short	(.L_1355 - .L_1354)
.L_1354:
        /*008c*/ 	.word	0x00000000


	//----- nvinfo : EIATTR_CBANK_PARAM_SIZE
	.align		4
.L_1355:
        /*0090*/ 	.byte	0x03, 0x19
        /*0092*/ 	.short	0x0358


	//----- nvinfo : EIATTR_PARAM_CBANK
	.align		4
        /*0094*/ 	.byte	0x04, 0x0a
        /*0096*/ 	.short	(.L_1357 - .L_1356)
	.align		4
.L_1356:
        /*0098*/ 	.word	index@(.nv.constant0._ZN2at6native16triu_tril_kernelIN3c107complexIfEElLb1ELi1ELb1EEEvNS_4cuda6detail10TensorInfoIT_T0_EENS7_IKS8_S9_EEllS9_)
        /*009c*/ 	.short	0x0210
        /*009e*/ 	.short	0x0358


	//----- nvinfo : EIATTR_SW_WAR
	.align		4
.L_1357:
        /*00a0*/ 	.byte	0x04, 0x36
        /*00a2*/ 	.short	(.L_1359 - .L_1358)
.L_1358:
        /*00a4*/ 	.word	0x00000008
.L_1359:


//--------------------- .nv.info._ZN2at6native16triu_tril_kernelIN3c107complexIfEEiLb1ELi1ELb0EEEvNS_4cuda6detail10TensorInfoIT_T0_EENS7_IKS8_S9_EEllS9_ --------------------------
	.section	.nv.info._ZN2at6native16triu_tril_kernelIN3c107complexIfEEiLb1ELi1ELb0EEEvNS_4cuda6detail10TensorInfoIT_T0_EENS7_IKS8_S9_EEllS9_,"",@"SHT_CUDA_INFO"
	.sectionflags	@""
	.align	4


	//----- nvinfo : EIATTR_CUDA_API_VERSION
	.align		4
        /*0000*/ 	.byte	0x04, 0x37
        /*0002*/ 	.short	(.L_1361 - .L_1360)
.L_1360:
        /*0004*/ 	.word	0x00000082


	//----- nvinfo : EIATTR_KPARAM_INFO
	.align		4
.L_1361:
        /*0008*/ 	.byte	0x04, 0x17
        /*000a*/ 	.short	(.L_1363 - .L_1362)
.L_1362:
        /*000c*/ 	.word	0x00000000
        /*0010*/ 	.short	0x0004
        /*0012*/ 	.short	0x01c0
        /*0014*/ 	.byte	0x00, 0xf0, 0x11, 0x00


	//----- nvinfo : EIATTR_KPARAM_INFO
	.align		4
.L_1363:
        /*0018*/ 	.byte	0x04, 0x17
        /*001a*/ 	.short	(.L_1365 - .L_1364)
.L_1364:
        /*001c*/ 	.word	0x00000000
        /*0020*/ 	.short	0x0003
        /*0022*/ 	.short	0x01b8
        /*0024*/ 	.byte	0x00, 0xf0, 0x21, 0x00


	//----- nvinfo : EIATTR_KPARAM_INFO
	.align		4
.L_1365:
        /*0028*/ 	.byte	0x04, 0x17
        /*002a*/ 	.short	(.L_1367 - .L_1366)
.L_1366:
        /*002c*/ 	.word	0x00000000
        /*0030*/ 	.short	0x0002
        /*0032*/ 	.short	0x01b0
        /*0034*/ 	.byte	0x00, 0xf0, 0x21, 0x00


	//----- nvinfo : EIATTR_KPARAM_INFO
	.align		4
.L_1367:
        /*0038*/ 	.byte	0x04, 0x17
        /*003a*/ 	.short	(.L_1369 - .L_1368)
.L_1368:
        /*003c*/ 	.word	0x00000000
        /*0040*/ 	.short	0x0001
        /*0042*/ 	.short	0x00d8
        /*0044*/ 	.byte	0x00, 0xf0, 0x61, 0x03


	//----- nvinfo : EIATTR_KPARAM_INFO
	.align		4
.L_1369:
        /*0048*/ 	.byte	0x04, 0x17
        /*004a*/ 	.short	(.L_1371 - .L_1370)
.L_1370:
        /*004c*/ 	.word	0x00000000
        /*0050*/ 	.short	0x0000
        /*0052*/ 	.short	0x0000
        /*0054*/ 	.byte	0x00, 0xf0, 0x61, 0x03


	//----- nvinfo : EIATTR_SPARSE_MMA_MASK
	.align		4
.L_1371:
        /*0058*/ 	.byte	0x03, 0x50
        /*005a*/ 	.short	0x0000


	//----- nvinfo : EIATTR_MAXREG_COUNT
	.align		4
        /*005c*/ 	.byte	0x03, 0x1b
        /*005e*/ 	.short	0x00ff


	//----- nvinfo : EIATTR_MERCURY_ISA_VERSION
	.align		4
        /*0060*/ 	.byte	0x03, 0x5f
        /*0062*/ 	.short	0x0101


	//----- nvinfo : EIATTR_EXIT_INSTR_OFFSETS
	.align		4
        /*0064*/ 	.byte	0x04, 0x1c
        /*0066*/ 	.short	(.L_1373 - .L_1372)


	//   ....[0]....
.L_1372:
        /*0068*/ 	.word	0x00000090


	//   ....[1]....
        /*006c*/ 	.word	0x00001760


	//   ....[2]....
        /*0070*/ 	.word	0x000017a0


	//----- nvinfo : EIATTR_MAX_THREADS
	.align		4
.L_1373:
        /*0074*/ 	.byte	0x04, 0x05
        /*0076*/ 	.short	(.L_1375 - .L_1374)
.L_1374:
        /*0078*/ 	.word	0x00000080
        /*007c*/ 	.word	0x00000001
        /*0080*/ 	.word	0x00000001


	//----- nvinfo : EIATTR_CRS_STACK_SIZE
	.align		4
.L_1375:
        /*0084*/ 	.byte	0x04, 0x1e
        /*0086*/ 	.short	(.L_1377 - .L_1376)
.L_1376:
        /*0088*/ 	.word	0x00000000


	//----- nvinfo : EIATTR_CBANK_PARAM_SIZE
	.align		4
.L_1377:
        /*008c*/ 	.byte	0x03, 0x19
        /*008e*/ 	.short	0x01c4


	//----- nvinfo : EIATTR_PARAM_CBANK
	.align		4
        /*0090*/ 	.byte	0x04, 0x0a
        /*0092*/ 	.short	(.L_1379 - .L_1378)
	.align		4
.L_1378:
        /*0094*/ 	.word	index@(.nv.constant0._ZN2at6native16triu_tril_kernelIN3c107complexIfEEiLb1ELi1ELb0EEEvNS_4cuda6detail10TensorInfoIT_T0_EENS7_IKS8_S9_EEllS9_)
        /*0098*/ 	.short	0x0210
        /*009a*/ 	.short	0x01c4


	//----- nvinfo : EIATTR_SW_WAR
	.align		4
.L_1379:
        /*009c*/ 	.byte	0x04, 0x36
        /*009e*/ 	.short	(.L_1381 - .L_1380)
.L_1380:
        /*00a0*/ 	.word	0x00000008
.L_1381:


//--------------------- .nv.info._ZN2at6native16triu_tril_kernelIN3c107complexIfEEiLb1ELi1ELb1EEEvNS_4cuda6detail10TensorInfoIT_T0_EENS7_IKS8_S9_EEllS9_ --------------------------
	.section	.nv.info._ZN2at6native16triu_tril_kernelIN3c107complexIfEEiLb1ELi1ELb1EEEvNS_4cuda6detail10TensorInfoIT_T0_EENS7_IKS8_S9_EEllS9_,"",@"SHT_CUDA_INFO"
	.sectionflags	@""
	.align	4


	//----- nvinfo : EIATTR_CUDA_API_VERSION
	.align		4
        /*0000*/ 	.byte	0x04, 0x37
        /*0002*/ 	.short	(.L_1383 - .L_1382)
.L_1382:
        /*0004*/ 	.word	0x00000082


	//----- nvinfo : EIATTR_KPARAM_INFO
	.align		4
.L_1383:
        /*0008*/ 	.byte	0x04, 0x17
        /*000a*/ 	.short	(.L_1385 - .L_1384)
.L_1384:
        /*000c*/ 	.word	0x00000000
        /*0010*/ 	.short	0x0004
        /*0012*/ 	.short	0x01c0
        /*0014*/ 	.byte	0x00, 0xf0, 0x11, 0x00


	//----- nvinfo : EIATTR_KPARAM_INFO
	.align		4
.L_1385:
        /*0018*/ 	.byte	0x04, 0x17
        /*001a*/ 	.short	(.L_1387 - .L_1386)
.L_1386:
        /*001c*/ 	.word	0x00000000
        /*0020*/ 	.short	0x0003
        /*0022*/ 	.short	0x01b8
        /*0024*/ 	.byte	0x00, 0xf0, 0x21, 0x00


	//----- nvinfo : EIATTR_KPARAM_INFO
	.align		4
.L_1387:
        /*0028*/ 	.byte	0x04, 0x17
        /*002a*/ 	.short	(.L_1389 - .L_1388)
.L_1388:
        /*002c*/ 	.word	0x00000000
        /*0030*/ 	.short	0x0002
        /*0032*/ 	.short	0x01b0
        /*0034*/ 	.byte	0x00, 0xf0, 0x21, 0x00


	//----- nvinfo : EIATTR_KPARAM_INFO
	.align		4
.L_1389:
        /*0038*/ 	.byte	0x04, 0x17
        /*003a*/ 	.short	(.L_1391 - .L_1390)
.L_1390:
        /*003c*/ 	.word	0x00000000
        /*0040*/ 	.short	0x0001
        /*0042*/ 	.short	0x00d8
        /*0044*/ 	.byte	0x00, 0xf0, 0x61, 0x03


	//----- nvinfo : EIATTR_KPARAM_INFO
	.align		4
.L_1391:
        /*0048*/ 	.byte	0x04, 0x17
        /*004a*/ 	.short	(.L_1393 - .L_1392)
.L_1392:
        /*004c*/ 	.word	0x00000000
        /*0050*/ 	.short	0x0000
        /*0052*/ 	.short	0x0000
        /*0054*/ 	.byte	0x00, 0xf0, 0x61, 0x03


	//----- nvinfo : EIATTR_SPARSE_MMA_MASK
	.align		4
.L_1393:
        /*0058*/ 	.byte	0x03, 0x50
        /*005a*/ 	.short	0x0000


	//----- nvinfo : EIATTR_MAXREG_COUNT
	.align		4
        /*005c*/ 	.byte	0x03, 0x1b
        /*005e*/ 	.short	0x00ff


	//----- nvinfo : EIATTR_MERCURY_ISA_VERSION
	.align		4
        /*0060*/ 	.byte	0x03, 0x5f
        /*0062*/ 	.short	0x0101


	//----- nvinfo : EIATTR_EXIT_INSTR_OFFSETS
	.align		4
        /*0064*/ 	.byte	0x04, 0x1c
        /*0066*/ 	.short	(.L_1395 - .L_1394)


	//   ....[0]....
.L_1394:
        /*0068*/ 	.word	0x00000090


	//   ....[1]....
        /*006c*/ 	.word	0x00000580


	//   ....[2]....
        /*0070*/ 	.word	0x000016c0


	//   ....[3]....
        /*0074*/ 	.word	0x00001710


	//----- nvinfo : EIATTR_MAX_THREADS
	.align		4
.L_1395:
        /*0078*/ 	.byte	0x04, 0x05
        /*007a*/ 	.short	(.L_1397 - .L_1396)
.L_1396:
        /*007c*/ 	.word	0x00000080
        /*0080*/ 	.word	0x00000001
        /*0084*/ 	.word	0x00000001


	//----- nvinfo : EIATTR_CRS_STACK_SIZE
	.align		4
.L_1397:
        /*0088*/ 	.byte	0x04, 0x1e
        /*008a*/ 	.short	(.L_1399 - .L_1398)
.L_1398:
        /*008c*/ 	.word	0x00000000


	//----- nvinfo : EIATTR_CBANK_PARAM_SIZE
	.align		4
.L_1399:
        /*0090*/ 	.byte	0x03, 0x19
        /*0092*/ 	.short	0x01c4


	//----- nvinfo : EIATTR_PARAM_CBANK
	.align		4
        /*0094*/ 	.byte	0x04, 0x0a
        /*0096*/ 	.short	(.L_1401 - .L_1400)
	.align		4
.L_1400:
        /*0098*/ 	.word	index@(.nv.constant0._ZN2at6native16triu_tril_kernelIN3c107complexIfEEiLb1ELi1ELb1EEEvNS_4cuda6detail10TensorInfoIT_T0_EENS7_IKS8_S9_EEllS9_)
        /*009c*/ 	.short	0x0210
        /*009e*/ 	.short	0x01c4


	//----- nvinfo : EIATTR_SW_WAR
	.align		4
.L_1401:
        /*00a0*/ 	.byte	0x04, 0x36
        /*00a2*/ 	.short	(.L_1403 - .L_1402)
.L_1402:
        /*00a4*/ 	.word	0x00000008
.L_1403:


//--------------------- .nv.info._ZN2at6native16triu_tril_kernelIN3c107complexIdEElLb1ELi1ELb0EEEvNS_4cuda6detail10TensorInfoIT_T0_EENS7_IKS8_S9_EEllS9_ --------------------------
	.section	.nv.info._ZN2at6native16triu_tril_kernelIN3c107complexIdEElLb1ELi1ELb0EEEvNS_4cuda6detail10TensorInfoIT_T0_EENS7_IKS8_S9_EEllS9_,"",@"SHT_CUDA_INFO"
	.sectionflags	@""
	.align	4


	//----- nvinfo : EIATTR_CUDA_API_VERSION
	.align		4
        /*0000*/ 	.byte	0x04, 0x37
        /*0002*/ 	.short	(.L_1405 - .L_1404)
.L_1404:
        /*0004*/ 	.word	0x00000082


	//----- nvinfo : EIATTR_KPARAM_INFO
	.align		4
.L_1405:
        /*0008*/ 	.byte	0x04, 0x17
        /*000a*/ 	.short	(.L_1407 - .L_1406)
.L_1406:
        /*000c*/ 	.word	0x00000000
        /*0010*/ 	.short	0x0004
        /*0012*/ 	.short	0x0350
        /*0014*/ 	.byte	0x00, 0xf0, 0x21, 0x00


	//----- nvinfo : EIATTR_KPARAM_INFO
	.align		4
.L_1407:
        /*0018*/ 	.byte	0x04, 0x17
        /*001a*/ 	.short	(.L_1409 - .L_1408)
.L_1408:
        /*001c*/ 	.word	0x00000000
        /*0020*/ 	.short	0x0003
        /*0022*/ 	.short	0x0348
        /*0024*/ 	.byte	0x00, 0xf0, 0x21, 0x00


	//----- nvinfo : EIATTR_KPARAM_INFO
	.align		4
.L_1409:
        /*0028*/ 	.byte	0x04, 0x17
        /*002a*/ 	.short	(.L_1411 - .L_1410)
.L_1410:
        /*002c*/ 	.word	0x00000000
        /*0030*/ 	.short	0x0002
        /*0032*/ 	.short	0x0340
        /*0034*/ 	.byte	0x00, 0xf0, 0x21, 0x00


	//----- nvinfo : EIATTR_KPARAM_INFO
	.align		4
.L_1411:
        /*0038*/ 	.byte	0x04, 0x17
        /*003a*/ 	.short	(.L_1413 - .L_1412)
.L_1412:
        /*003c*/ 	.word	0x00000000
        /*0040*/ 	.short	0x0001
        /*0042*/ 	.short	0x01a0
        /*0044*/ 	.byte	0x00, 0xf0, 0x81, 0x06


	//----- nvinfo : EIATTR_KPARAM_INFO
	.align		4
.L_1413:
        /*0048*/ 	.byte	0x04, 0x17
        /*004a*/ 	.short	(.L_1415 - .L_1414)
.L_1414:
        /*004c*/ 	.word	0x00000000
        /*0050*/ 	.short	0x0000
        /*0052*/ 	.short	0x0000
        /*0054*/ 	.byte	0x00, 0xf0, 0x81, 0x06


	//----- nvinfo : EIATTR_SPARSE_MMA_MASK
	.align		4
.L_1415:
        /*0058*/ 	.byte	0x03, 0x50
        /*005a*/ 	.short	0x0000


	//----- nvinfo : EIATTR_MAXREG_COUNT
	.align		4
        /*005c*/ 	.byte	0x03, 0x1b
        /*005e*/ 	.short	0x00ff


	//----- nvinfo : EIATTR_MERCURY_ISA_VERSION
	.align		4
        /*0060*/ 	.byte	0x03, 0x5f
        /*0062*/ 	.short	0x0101


	//----- nvinfo : EIATTR_EXIT_INSTR_OFFSETS
	.align		4
        /*0064*/ 	.byte	0x04, 0x1c
        /*0066*/ 	.short	(.L_1417 - .L_1416)


	//   ....[0]....
.L_1416:
        /*0068*/ 	.word	0x00000090


	//   ....[1]....
        /*006c*/ 	.word	0x000021a0


	//   ....[2]....
        /*0070*/ 	.word	0x000021f0


	//----- nvinfo : EIATTR_MAX_THREADS
	.align		4
.L_1417:
        /*0074*/ 	.byte	0x04, 0x05
        /*0076*/ 	.short	(.L_1419 - .L_1418)
.L_1418:
        /*0078*/ 	.word	0x00000080
        /*007c*/ 	.word	0x00000001
        /*0080*/ 	.word	0x00000001


	//----- nvinfo : EIATTR_CRS_STACK_SIZE
	.align		4
.L_1419:
        /*0084*/ 	.byte	0x04, 0x1e
        /*0086*/ 	.short	(.L_1421 - .L_1420)
.L_1420:
        /*0088*/ 	.word	0x00000000


	//----- nvinfo : EIATTR_CBANK_PARAM_SIZE
	.align		4
.L_1421:
        /*008c*/ 	.byte	0x03, 0x19
        /*008e*/ 	.short	0x0358


	//----- nvinfo : EIATTR_PARAM_CBANK
	.align		4
        /*0090*/ 	.byte	0x04, 0x0a
        /*0092*/ 	.short	(.L_1423 - .L_1422)
	.align		4
.L_1422:
        /*0094*/ 	.word	index@(.nv.constant0._ZN2at6native16triu_tril_kernelIN3c107complexIdEElLb1ELi1ELb0EEEvNS_4cuda6detail10TensorInfoIT_T0_EENS7_IKS8_S9_EEllS9_)
        /*0098*/ 	.short	0x0210
        /*009a*/ 	.short	0x0358


	//----- nvinfo : EIATTR_SW_WAR
	.align		4
.L_1423:
        /*009c*/ 	.byte	0x04, 0x36
        /*009e*/ 	.short	(.L_1425 - .L_1424)
.L_1424:
        /*00a0*/ 	.word	0x00000008
.L_1425:


//--------------------- .nv.info._ZN2at6native16triu_tril_kernelIN3c107complexIdEElLb1ELi1ELb1EEEvNS_4cuda6detail10TensorInfoIT_T0_EENS7_IKS8_S9_EEllS9_ --------------------------
	.section	.nv.info._ZN2at6native16triu_tril_kernelIN3c107complexIdEElLb1ELi1ELb1EEEvNS_4cuda6detail10TensorInfoIT_T0_EENS7_IKS8_S9_EEllS9_,"",@"SHT_CUDA_INFO"
	.sectionflags	@""
	.align	4


	//----- nvinfo : EIATTR_CUDA_API_VERSION
	.align		4
        /*0000*/ 	.byte	0x04, 0x37
        /*0002*/ 	.short	(.L_1427 - .L_1426)
.L_1426:
        /*0004*/ 	.word	0x00000082


	//----- nvinfo : EIATTR_KPARAM_INFO
	.align		4
.L_1427:
        /*0008*/ 	.byte	0x04, 0x17
        /*000a*/ 	.short	(.L_1429 - .L_1428)
.L_1428:
        /*000c*/ 	.word	0x00000000
        /*0010*/ 	.short	0x0004
        /*0012*/ 	.short	0x0350
        /*0014*/ 	.byte	0x00, 0xf0, 0x21, 0x00


	//----- nvinfo : EIATTR_KPARAM_INFO
	.align		4
.L_1429:
        /*0018*/ 	.byte	0x04, 0x17
        /*001a*/ 	.short	(.L_1431 - .L_1430)
.L_1430:
        /*001c*/ 	.word	0x00000000
        /*0020*/ 	.short	0x0003
        /*0022*/ 	.short	0x0348
        /*0024*/ 	.byte	0x00, 0xf0, 0x21, 0x00


	//----- nvinfo : EIATTR_KPARAM_INFO
	.align		4
.L_1431:
        /*0028*/ 	.byte	0x04, 0x17
        /*002a*/ 	.short	(.L_1433 - .L_1432)
.L_1432:
        /*002c*/ 	.word	0x00000000
        /*0030*/ 	.short	0x0002
        /*0032*/ 	.short	0x0340
        /*0034*/ 	.byte	0x00, 0xf0, 0x21, 0x00


	//----- nvinfo : EIATTR_KPARAM_INFO
	.align		4
.L_1433:
        /*0038*/ 	.byte	0x04, 0x17
        /*003a*/ 	.short	(.L_1435 - .L_1434)
.L_1434:
        /*003c*/ 	.word	0x00000000
        /*0040*/ 	.short	0x0001
        /*0042*/ 	.short	0x01a0
        /*0044*/ 	.byte	0x00, 0xf0, 0x81, 0x06


	//----- nvinfo : EIATTR_KPARAM_INFO
	.align		4
.L_1435:
        /*0048*/ 	.byte	0x04, 0x17
        /*004a*/ 	.short	(.L_1437 - .L_1436)
.L_1436:
        /*004c*/ 	.word	0x00000000
        /*0050*/ 	.short	0x0000
        /*0052*/ 	.short	0x0000
        /*0054*/ 	.byte	0x00, 0xf0, 0x81, 0x06


	//----- nvinfo : EIATTR_SPARSE_MMA_MASK
	.align		4
.L_1437:
        /*0058*/ 	.byte	0x03, 0x50
        /*005a*/ 	.short	0x0000


	//----- nvinfo : EIATTR_MAXREG_COUNT
	.align		4
        /*005c*/ 	.byte	0x03, 0x1b
        /*005e*/ 	.short	0x00ff


	//----- nvinfo : EIATTR_MERCURY_ISA_VERSION
	.align		4
        /*0060*/ 	.byte	0x03, 0x5f
        /*0062*/ 	.short	0x0101


	//----- nvinfo : EIATTR_EXIT_INSTR_OFFSETS
	.align		4
        /*0064*/ 	.byte	0x04, 0x1c
        /*0066*/ 	.short	(.L_1439 - .L_1438)


	//   ....[0]....
.L_1438:
        /*0068*/ 	.word	0x00000090


	//   ....[1]....
        /*006c*/ 	.word	0x000005c0


	//   ....[2]....
        /*0070*/ 	.word	0x00001dd0


	//   ....[3]....
        /*0074*/ 	.word	0x00001e30


	//----- nvinfo : EIATTR_MAX_THREADS
	.align		4
.L_1439:
        /*0078*/ 	.byte	0x04, 0x05
        /*007a*/ 	.short	(.L_1441 - .L_1440)
.L_1440:
        /*007c*/ 	.word	0x00000080
        /*0080*/ 	.word	0x00000001
        /*0084*/ 	.word	0x00000001


	//----- nvinfo : EIATTR_CRS_STACK_SIZE
	.align		4
.L_1441:
        /*0088*/ 	.byte	0x04, 0x1e
        /*008a*/ 	.short	(.L_1443 - .L_1442)
.L_1442:
        /*008c*/ 	.word	0x00000000


	//----- nvinfo : EIATTR_CBANK_PARAM_SIZE
	.align		4
.L_1443:
        /*0090*/ 	.byte	0x03, 0x19
        /*0092*/ 	.short	0x0358


	//----- nvinfo : EIATTR_PARAM_CBANK
	.align		4
        /*0094*/ 	.byte	0x04, 0x0a
        /*0096*/ 	.short	(.L_1445 - .L_1444)
	.align		4
.L_1444:
        /*0098*/ 	.word	index@(.nv.constant0._ZN2at6native16triu_tril_kernelIN3c107complexIdEElLb1ELi1ELb1EEEvNS_4cuda6detail10TensorInfoIT_T0_EENS7_IKS8_S9_EEllS9_)
        /*009c*/ 	.short	0x0210
        /*009e*/ 	.short	0x0358


	//----- nvinfo : EIATTR_SW_WAR
	.align		4
.L_1445:
        /*00a0*/ 	.byte	0x04, 0x36
        /*00a2*/ 	.short	(.L_1447 - .L_1446)
.L_1446:
        /*00a4*/ 	.word	0x00000008
.L_1447:


//--------------------- .nv.info._ZN2at6native16triu_tril_kernelIN3c107complexIdEEiLb1ELi1ELb0EEEvNS_4cuda6detail10TensorInfoIT_T0_EENS7_IKS8_S9_EEllS9_ --------------------------
	.section	.nv.info._ZN2at6native16triu_tril_kernelIN3c107complexIdEEiLb1ELi1ELb0EEEvNS_4cuda6detail10TensorInfoIT_T0_EENS7_IKS8_S9_EEllS9_,"",@"SHT_CUDA_INFO"
	.sectionflags	@""
	.align	4


	//----- nvinfo : EIATTR_CUDA_API_VERSION
	.align		4
        /*0000*/ 	.byte	0x04, 0x37
        /*0002*/ 	.short	(.L_1449 - .L_1448)
.L_1448:
        /*0004*/ 	.word	0x00000082


	//----- nvinfo : EIATTR_KPARAM_INFO
	.align		4
.L_1449:
        /*0008*/ 	.byte	0x04, 0x17
        /*000a*/ 	.short	(.L_1451 - .L_1450)
.L_1450:
        /*000c*/ 	.word	0x00000000
        /*0010*/ 	.short	0x0004
        /*0012*/ 	.short	0x01c0
        /*0014*/ 	.byte	0x00, 0xf0, 0x11, 0x00


	//----- nvinfo : EIATTR_KPARAM_INFO
	.align		4
.L_1451:
        /*0018*/ 	.byte	0x04, 0x17
        /*001a*/ 	.short	(.L_1453 - .L_1452)
.L_1452:
        /*001c*/ 	.word	0x00000000
        /*0020*/ 	.short	0x0003
        /*0022*/ 	.short	0x01b8
        /*0024*/ 	.byte	0x00, 0xf0, 0x21, 0x00


	//----- nvinfo : EIATTR_KPARAM_INFO
	.align		4
.L_1453:
        /*0028*/ 	.byte	0x04, 0x17
        /*002a*/ 	.short	(.L_1455 - .L_1454)
.L_1454:
        /*002c*/ 	.word	0x00000000
        /*0030*/ 	.short	0x0002
        /*0032*/ 	.short	0x01b0
        /*0034*/ 	.byte	0x00, 0xf0, 0x21, 0x00


	//----- nvinfo : EIATTR_KPARAM_INFO
	.align		4
.L_1455:
        /*0038*/ 	.byte	0x04, 0x17
        /*003a*/ 	.short	(.L_1457 - .L_1456)
.L_1456:
        /*003c*/ 	.word	0x00000000
        /*0040*/ 	.short	0x0001
        /*0042*/ 	.short	0x00d8
        /*0044*/ 	.byte	0x00, 0xf0, 0x61, 0x03


	//----- nvinfo : EIATTR_KPARAM_INFO
	.align		4
.L_1457:
        /*0048*/ 	.byte	0x04, 0x17
        /*004a*/ 	.short	(.L_1459 - .L_1458)
.L_1458:
        /*004c*/ 	.word	0x00000000
        /*0050*/ 	.short	0x0000
        /*0052*/ 	.short	0x0000
        /*0054*/ 	.byte	0x00, 0xf0, 0x61, 0x03


	//----- nvinfo : EIATTR_SPARSE_MMA_MASK
	.align		4
.L_1459:
        /*0058*/ 	.byte	0x03, 0x50
        /*005a*/ 	.short	0x0000


	//----- nvinfo : EIATTR_MAXREG_COUNT
	.align		4
        /*005c*/ 	.byte	0x03, 0x1b
        /*005e*/ 	.short	0x00ff


	//----- nvinfo : EIATTR_MERCURY_ISA_VERSION
	.align		4
        /*0060*/ 	.byte	0x03, 0x5f
        /*0062*/ 	.short	0x0101


	//----- nvinfo : EIATTR_EXIT_INSTR_OFFSETS
	.align		4
        /*0064*/ 	.byte	0x04, 0x1c
        /*0066*/ 	.short	(.L_1461 - .L_1460)


	//   ....[0]....
.L_1460:
        /*0068*/ 	.word	0x00000090


	//   ....[1]....
        /*006c*/ 	.word	0x000017a0


	//   ....[2]....
        /*0070*/ 	.word	0x000017e0


	//----- nvinfo : EIATTR_MAX_THREADS
	.align		4
.L_1461:
        /*0074*/ 	.byte	0x04, 0x05
        /*0076*/ 	.short	(.L_1463 - .L_1462)
.L_1462:
        /*0078*/ 	.word	0x00000080
        /*007c*/ 	.word	0x00000001
        /*0080*/ 	.word	0x00000001


	//----- nvinfo : EIATTR_CRS_STACK_SIZE
	.align		4
.L_1463:
        /*0084*/ 	.byte	0x04, 0x1e
        /*0086*/ 	.short	(.L_1465 - .L_1464)
.L_1464:
        /*0088*/ 	.word	0x00000000


	//----- nvinfo : EIATTR_CBANK_PARAM_SIZE
	.align		4
.L_1465:
        /*008c*/ 	.byte	0x03, 0x19
        /*008e*/ 	.short	0x01c4


	//----- nvinfo : EIATTR_PARAM_CBANK
	.align		4
        /*0090*/ 	.byte	0x04, 0x0a
        /*0092*/ 	.short	(.L_1467 - .L_1466)
	.align		4
.L_1466:
        /*0094*/ 	.word	index@(.nv.constant0._ZN2at6native16triu_tril_kernelIN3c107complexIdEEiLb1ELi1ELb0EEEvNS_4cuda6detail10TensorInfoIT_T0_EENS7_IKS8_S9_EEllS9_)
        /*0098*/ 	.short	0x0210
        /*009a*/ 	.short	0x01c4


	//----- nvinfo : EIATTR_SW_WAR
	.align		4
.L_1467:
        /*009c*/ 	.byte	0x04, 0x36
        /*009e*/ 	.short	(.L_1469 - .L_1468)
.L_1468:
        /*00a0*/ 	.word	0x00000008
.L_1469:


//--------------------- .nv.info._ZN2at6native16triu_tril_kernelIN3c107complexIdEEiLb1ELi1ELb1EEEvNS_4cuda6detail10TensorInfoIT_T0_EENS7_IKS8_S9_EEllS9_ --------------------------
	.section	.nv.info._ZN2at6native16triu_tril_kernelIN3c107complexIdEEiLb1ELi1ELb1EEEvNS_4cuda6detail10TensorInfoIT_T0_EENS7_IKS8_S9_EEllS9_,"",@"SHT_CUDA_INFO"
	.sectionflags	@""
	.align	4


	//----- nvinfo : EIATTR_CUDA_API_VERSION
	.align		4
        /*0000*/ 	.byte	0x04, 0x37
        /*0002*/ 	.short	(.L_1471 - .L_1470)
.L_1470:
        /*0004*/ 	.word	0x00000082


	//----- nvinfo : EIATTR_KPARAM_INFO
	.align		4
.L_1471:
        /*0008*/ 	.byte	0x04, 0x17
        /*000a*/ 	.short	(.L_1473 - .L_1472)
.L_1472:
        /*000c*/ 	.word	0x00000000
        /*0010*/ 	.short	0x0004
        /*0012*/ 	.short	0x01c0
        /*0014*/ 	.byte	0x00, 0xf0, 0x11, 0x00


	//----- nvinfo : EIATTR_KPARAM_INFO
	.align		4
.L_1473:
        /*0018*/ 	.byte	0x04, 0x17
        /*001a*/ 	.short	(.L_1475 - .L_1474)
.L_1474:
        /*001c*/ 	.word	0x00000000
        /*0020*/ 	.short	0x0003
        /*0022*/ 	.short	0x01b8
        /*0024*/ 	.byte	0x00, 0xf0, 0x21, 0x00


	//----- nvinfo : EIATTR_KPARAM_INFO
	.align		4
.L_1475:
        /*0028*/ 	.byte	0x04, 0x17
        /*002a*/ 	.short	(.L_1477 - .L_1476)
.L_1476:
        /*002c*/ 	.word	0x00000000
        /*0030*/ 	.short	0x0002
        /*0032*/ 	.short	0x01b0
        /*0034*/ 	.byte	0x00, 0xf0, 0x21, 0x00


	//----- nvinfo : EIATTR_KPARAM_INFO
	.align		4
.L_1477:
        /*0038*/ 	.byte	0x04, 0x17
        /*003a*/ 	.short	(.L_1479 - .L_1478)
.L_1478:
        /*003c*/ 	.word	0x00000000
        /*0040*/ 	.short	0x0001
        /*0042*/ 	.short	0x00d8
        /*0044*/ 	.byte	0x00, 0xf0, 0x61, 0x03


	//----- nvinfo : EIATTR_KPARAM_INFO
	.align		4
.L_1479:
        /*0048*/ 	.byte	0x04, 0x17
        /*004a*/ 	.short	(.L_1481 - .L_1480)
.L_1480:
        /*004c*/ 	.word	0x00000000
        /*0050*/ 	.short	0x0000
        /*0052*/ 	.short	0x0000
        /*0054*/ 	.byte	0x00, 0xf0, 0x61, 0x03


	//----- nvinfo : EIATTR_SPARSE_MMA_MASK
	.align		4
.L_1481:
        /*0058*/ 	.byte	0x03, 0x50
        /*005a*/ 	.short	0x0000


	//----- nvinfo : EIATTR_MAXREG_COUNT
	.align		4
        /*005c*/ 	.byte	0x03, 0x1b
        /*005e*/ 	.short	0x00ff


	//----- nvinfo : EIATTR_MERCURY_ISA_VERSION
	.align		4
        /*0060*/ 	.byte	0x03, 0x5f
        /*0062*/ 	.short	0x0101


	//----- nvinfo : EIATTR_EXIT_INSTR_OFFSETS
	.align		4
        /*0064*/ 	.byte	0x04, 0x1c
        /*0066*/ 	.short	(.L_1483 - .L_1482)


	//   ....[0]....
.L_1482:
        /*0068*/ 	.word	0x00000090


	//   ....[1]....
        /*006c*/ 	.word	0x00000580


	//   ....[2]....
        /*0070*/ 	.word	0x000016c0


	//   ....[3]....
        /*0074*/ 	.word	0x00001710


	//----- nvinfo : EIATTR_MAX_THREADS
	.align		4
.L_1483:
        /*0078*/ 	.byte	0x04, 0x05
        /*007a*/ 	.short	(.L_1485 - .L_1484)
.L_1484:
        /*007c*/ 	.word	0x00000080
        /*0080*/ 	.word	0x00000001
        /*0084*/ 	.word	0x00000001


	//----- nvinfo : EIATTR_CRS_STACK_SIZE
	.align		4
.L_1485:
        /*0088*/ 	.byte	0x04, 0x1e
        /*008a*/ 	.short	(.L_1487 - .L_1486)
.L_1486:
        /*008c*/ 	.word	0x00000000


	//----- nvinfo : EIATTR_CBANK_PARAM_SIZE
	.align		4
.L_1487:
        /*0090*/ 	.byte	0x03, 0x19
        /*0092*/ 	.short	0x01c4


	//----- nvinfo : EIATTR_PARAM_CBANK
	.align		4
        /*0094*/ 	.byte	0x04, 0x0a
        /*0096*/ 	.short	(.L_1489 - .L_1488)
	.align		4
.L_1488:
        /*0098*/ 	.word	index@(.nv.constant0._ZN2at6native16triu_tril_kernelIN3c107complexIdEEiLb1ELi1ELb1EEEvNS_4cuda6detail10TensorInfoIT_T0_EENS7_IKS8_S9_EEllS9_)
        /*009c*/ 	.short	0x0210
        /*009e*/ 	.short	0x01c4


	//----- nvinfo : EIATTR_SW_WAR
	.align		4
.L_1489:
        /*00a0*/ 	.byte	0x04, 0x36
        /*00a2*/ 	.short	(.L_1491 - .L_1490)
.L_1490:
        /*00a4*/ 	.word	0x00000008
.L_1491:


//--------------------- .nv.info._ZN2at6native16triu_tril_kernelIflLb1ELi2ELb0EEEvNS_4cuda6detail10TensorInfoIT_T0_EENS4_IKS5_S6_EEllS6_ --------------------------
	.section	.nv.info._ZN2at6native16triu_tril_kernelIflLb1ELi2ELb0EEEvNS_4cuda6detail10TensorInfoIT_T0_EENS4_IKS5_S6_EEllS6_,"",@"SHT_CUDA_INFO"
	.sectionflags	@""
	.align	4


	//----- nvinfo : EIATTR_CUDA_API_VERSION
	.align		4
        /*0000*/ 	.byte	0x04, 0x37
        /*0002*/ 	.short	(.L_1493 - .L_1492)
.L_1492:
        /*0004*/ 	.word	0x00000082


	//----- nvinfo : EIATTR_KPARAM_INFO
	.align		4
.L_1493:
        /*0008*/ 	.byte	0x04, 0x17
        /*000a*/ 	.short	(.L_1495 - .L_1494)
.L_1494:
        /*000c*/ 	.word	0x00000000
        /*0010*/ 	.short	0x0004
        /*0012*/ 	.short	0x0350
        /*0014*/ 	.byte	0x00, 0xf0, 0x21, 0x00


	//----- nvinfo : EIATTR_KPARAM_INFO
	.align		4
.L_1495:
        /*0018*/ 	.byte	0x04, 0x17
        /*001a*/ 	.short	(.L_1497 - .L_1496)
.L_1496:
        /*001c*/ 	.word	0x00000000
        /*0020*/ 	.short	0x0003
        /*0022*/ 	.short	0x0348
        /*0024*/ 	.byte	0x00, 0xf0, 0x21, 0x00


	//----- nvinfo : EIATTR_KPARAM_INFO
	.align		4
.L_1497:
        /*0028*/ 	.byte	0x04, 0x17
        /*002a*/ 	.short	(.L_1499 - .L_1498)
.L_1498:
        /*002c*/ 	.word	0x00000000
        /*0030*/ 	.short	0x0002
        /*0032*/ 	.short	0x0340
        /*0034*/ 	.byte	0x00, 0xf0, 0x21, 0x00


	//----- nvinfo : EIATTR_KPARAM_INFO
	.align		4
.L_1499:
        /*0038*/ 	.byte	0x04, 0x17
        /*003a*/ 	.short	(.L_1501 - .L_1500)
.L_1500:
        /*003c*/ 	.word	0x00000000
        /*0040*/ 	.short	0x0001
        /*0042*/ 	.short	0x01a0
        /*0044*/ 	.byte	0x00, 0xf0, 0x81, 0x06


	//----- nvinfo : EIATTR_KPARAM_INFO
	.align		4
.L_1501:
        /*0048*/ 	.byte	0x04, 0x17
        /*004a*/ 	.short	(.L_1503 - .L_1502)
.L_1502:
        /*004c*/ 	.word	0x00000000
        /*0050*/ 	.short	0x0000
        /*0052*/ 	.short	0x0000
        /*0054*/ 	.byte	0x00, 0xf0, 0x81, 0x06


	//----- nvinfo : EIATTR_SPARSE_MMA_MASK
	.align		4
.L_1503:
        /*0058*/ 	.byte	0x03, 0x50
        /*005a*/ 	.short	0x0000


	//----- nvinfo : EIATTR_MAXREG_COUNT
	.align		4
        /*005c*/ 	.byte	0x03, 0x1b
        /*005e*/ 	.short	0x00ff


	//----- nvinfo : EIATTR_MERCURY_ISA_VERSION
	.align		4
        /*0060*/ 	.byte	0x03, 0x5f
        /*0062*/ 	.short	0x0101


	//----- nvinfo : EIATTR_EXIT_INSTR_OFFSETS
	.align		4
        /*0064*/ 	.byte	0x04, 0x1c
        /*0066*/ 	.short	(.L_1505 - .L_1504)


	//   ....[0]....
.L_1504:
        /*0068*/ 	.word	0x000000b0


	//   ....[1]....
        /*006c*/ 	.word	0x00002250


	//   ....[2]....
        /*0070*/ 	.word	0x000022e0


	//   ....[3]....
        /*0074*/ 	.word	0x00002360


	//----- nvinfo : EIATTR_MAX_THREADS
	.align		4
.L_1505:
        /*0078*/ 	.byte	0x04, 0x05
        /*007a*/ 	.short	(.L_1507 - .L_1506)
.L_1506:
        /*007c*/ 	.word	0x00000080
        /*0080*/ 	.word	0x00000001
        /*0084*/ 	.word	0x00000001


	//----- nvinfo : EIATTR_CRS_STACK_SIZE
	.align		4
.L_1507:
        /*0088*/ 	.byte	0x04, 0x1e
        /*008a*/ 	.short	(.L_1509 - .L_1508)
.L_1508:
        /*008c*/ 	.word	0x00000000


	//----- nvinfo : EIATTR_CBANK_PARAM_SIZE
	.align		4
.L_1509:
        /*0090*/ 	.byte	0x03, 0x19
        /*0092*/ 	.short	0x0358


	//----- nvinfo : EIATTR_PARAM_CBANK
	.align		4
        /*0094*/ 	.byte	0x04, 0x0a
        /*0096*/ 	.short	(.L_1511 - .L_1510)
	.align		4
.L_1510:
        /*0098*/ 	.word	index@(.nv.constant0._ZN2at6native16triu_tril_kernelIflLb1ELi2ELb0EEEvNS_4cuda6detail10TensorInfoIT_T0_EENS4_IKS5_S6_EEllS6_)
        /*009c*/ 	.short	0x0210
        /*009e*/ 	.short	0x0358


	//----- nvinfo : EIATTR_SW_WAR
	.align		4
.L_1511:
        /*00a0*/ 	.byte	0x04, 0x36
        /*00a2*/ 	.short	(.L_1513 - .L_1512)
.L_1512:
        /*00a4*/ 	.word	0x00000008
.L_1513:


//--------------------- .nv.info._ZN2at6native16triu_tril_kernelIflLb1ELi2ELb1EEEvNS_4cuda6detail10TensorInfoIT_T0_EENS4_IKS5_S6_EEllS6_ --------------------------
	.section	.nv.info._ZN2at6native16triu_tril_kernelIflLb1ELi2ELb1EEEvNS_4cuda6detail10TensorInfoIT_T0_EENS4_IKS5_S6_EEllS6_,"",@"SHT_CUDA_INFO"
	.sectionflags	@""
	.align	4


	//----- nvinfo : EIATTR_CUDA_API_VERSION
	.align		4
        /*0000*/ 	.byte	0x04, 0x37
        /*0002*/ 	.short	(.L_1515 - .L_1514)
.L_1514:
        /*0004*/ 	.word	0x00000082


	//----- nvinfo : EIATTR_KPARAM_INFO
	.align		4
.L_1515:
        /*0008*/ 	.byte	0x04, 0x17
        /*000a*/ 	.short	(.L_1517 - .L_1516)
.L_1516:
        /*000c*/ 	.word	0x00000000
        /*0010*/ 	.short	0x0004
        /*0012*/ 	.short	0x0350
        /*0014*/ 	.byte	0x00, 0xf0, 0x21, 0x00


	//----- nvinfo : EIATTR_KPARAM_INFO
	.align		4
.L_1517:
        /*0018*/ 	.byte	0x04, 0x17
        /*001a*/ 	.short	(.L_1519 - .L_1518)
.L_1518:
        /*001c*/ 	.word	0x00000000
        /*0020*/ 	.short	0x0003
        /*0022*/ 	.short	0x0348
        /*0024*/ 	.byte	0x00, 0xf0, 0x21, 0x00


	//----- nvinfo : EIATTR_KPARAM_INFO
	.align		4
.L_1519:
        /*0028*/ 	.byte	0x04, 0x17
        /*002a*/ 	.short	(.L_1521 - .L_1520)
.L_1520:
        /*002c*/ 	.word	0x00000000
        /*0030*/ 	.short	0x0002
        /*0032*/ 	.short	0x0340
        /*0034*/ 	.byte	0x00, 0xf0, 0x21, 0x00


	//----- nvinfo : EIATTR_KPARAM_INFO
	.align		4
.L_1521:
        /*0038*/ 	.byte	0x04, 0x17
        /*003a*/ 	.short	(.L_1523 - .L_1522)
.L_1522:
        /*003c*/ 	.word	0x00000000
        /*0040*/ 	.short	0x0001
        /*0042*/ 	.short	0x01a0
        /*0044*/ 	.byte	0x00, 0xf0, 0x81, 0x06


	//----- nvinfo : EIATTR_KPARAM_INFO
	.align		4
.L_1523:
        /*0048*/ 	.byte	0x04, 0x17
        /*004a*/ 	.short	(.L_1525 - .L_1524)
.L_1524:
        /*004c*/ 	.word	0x00000000
        /*0050*/ 	.short	0x0000
        /*0052*/ 	.short	0x0000
        /*0054*/ 	.byte	0x00, 0xf0, 0x81, 0x06


	//----- nvinfo : EIATTR_SPARSE_MMA_MASK
	.align		4
.L_1525:
        /*0058*/ 	.byte	0x03, 0x50
        /*005a*/ 	.short	0x0000


	//----- nvinfo : EIATTR_MAXREG_COUNT
	.align		4
        /*005c*/ 	.byte	0x03, 0x1b
        /*005e*/ 	.short	0x00ff


	//----- nvinfo : EIATTR_MERCURY_ISA_VERSION
	.align		4
        /*0060*/ 	.byte	0x03, 0x5f
        /*0062*/ 	.short	0x0101


	//----- nvinfo : EIATTR_EXIT_INSTR_OFFSETS
	.align		4
        /*0064*/ 	.byte	0x04, 0x1c
        /*0066*/ 	.short	(.L_1527 - .L_1526)


	//   ....[0]....
.L_1526:
        /*0068*/ 	.word	0x000000b0


	//   ....[1]....
        /*006c*/ 	.word	0x000005e0


	//   ....[2]....
        /*0070*/ 	.word	0x00001e70


	//   ....[3]....
        /*0074*/ 	.word	0x00001f60


	//   ....[4]....
        /*0078*/ 	.word	0x00002030


	//----- nvinfo : EIATTR_MAX_THREADS
	.align		4
.L_1527:
        /*007c*/ 	.byte	0x04, 0x05
        /*007e*/ 	.short	(.L_1529 - .L_1528)
.L_1528:
        /*0080*/ 	.word	0x00000080
        /*0084*/ 	.word	0x00000001
        /*0088*/ 	.word	0x00000001


	//----- nvinfo : EIATTR_CRS_STACK_SIZE
	.align		4
.L_1529:
        /*008c*/ 	.byte	0x04, 0x1e
        /*008e*/ 	.short	(.L_1531 - .L_1530)
.L_1530:
        /*0090*/ 	.word	0x00000000


	//----- nvinfo : EIATTR_CBANK_PARAM_SIZE
	.align		4
.L_1531:
        /*0094*/ 	.byte	0x03, 0x19
        /*0096*/ 	.short	0x0358


	//----- nvinfo : EIATTR_PARAM_CBANK
	.align		4
        /*0098*/ 	.byte	0x04, 0x0a
        /*009a*/ 	.short	(.L_1533 - .L_1532)
	.align		4
.L_1532:
        /*009c*/ 	.word	index@(.nv.constant0._ZN2at6native16triu_tril_kernelIflLb1ELi2ELb1EEEvNS_4cuda6detail10TensorInfoIT_T0_EENS4_IKS5_S6_EEllS6_)
        /*00a0*/ 	.short	0x0210
        /*00a2*/ 	.short	0x0358


	//----- nvinfo : EIATTR_SW_WAR
	.align		4
.L_1533:
        /*00a4*/ 	.byte	0x04, 0x36
        /*00a6*/ 	.short	(.L_1535 - .L_1534)
.L_1534:
        /*00a8*/ 	.word	0x00000008
.L_1535:


//--------------------- .nv.info._ZN2at6native16triu_tril_kernelIfiLb1ELi2ELb0EEEvNS_4cuda6detail10TensorInfoIT_T0_EENS4_IKS5_S6_EEllS6_ --------------------------
	.section	.nv.info._ZN2at6native16triu_tril_kernelIfiLb1ELi2ELb0EEEvNS_4cuda6detail10TensorInfoIT_T0_EENS4_IKS5_S6_EEllS6_,"",@"SHT_CUDA_INFO"
	.sectionflags	@""
	.align	4


	//----- nvinfo : EIATTR_CUDA_API_VERSION
	.align		4
        /*0000*/ 	.byte	0x04, 0x37
        /*0002*/ 	.short	(.L_1537 - .L_1536)
.L_1536:
        /*0004*/ 	.word	0x00000082


	//----- nvinfo : EIATTR_KPARAM_INFO
	.align		4
.L_1537:
        /*0008*/ 	.byte	0x04, 0x17
        /*000a*/ 	.short	(.L_1539 - .L_1538)
.L_1538:
        /*000c*/ 	.word	0x00000000
        /*0010*/ 	.short	0x0004
        /*0012*/ 	.short	0x01c0
        /*0014*/ 	.byte	0x00, 0xf0, 0x11, 0x00


	//----- nvinfo : EIATTR_KPARAM_INFO
	.align		4
.L_1539:
        /*0018*/ 	.byte	0x04, 0x17
        /*001a*/ 	.short	(.L_1541 - .L_1540)
.L_1540:
        /*001c*/ 	.word	0x00000000
        /*0020*/ 	.short	0x0003
        /*0022*/ 	.short	0x01b8
        /*0024*/ 	.byte	0x00, 0xf0, 0x21, 0x00


	//----- nvinfo : EIATTR_KPARAM_INFO
	.align		4
.L_1541:
        /*0028*/ 	.byte	0x04, 0x17
        /*002a*/ 	.short	(.L_1543 - .L_1542)
.L_1542:
        /*002c*/ 	.word	0x00000000
        /*0030*/ 	.short	0x0002
        /*0032*/ 	.short	0x01b0
        /*0034*/ 	.byte	0x00, 0xf0, 0x21, 0x00


	//----- nvinfo : EIATTR_KPARAM_INFO
	.align		4
.L_1543:
        /*0038*/ 	.byte	0x04, 0x17
        /*003a*/ 	.short	(.L_1545 - .L_1544)
.L_1544:
        /*003c*/ 	.word	0x00000000
        /*0040*/ 	.short	0x0001
        /*0042*/ 	.short	0x00d8
        /*0044*/ 	.byte	0x00, 0xf0, 0x61, 0x03


	//----- nvinfo : EIATTR_KPARAM_INFO
	.align		4
.L_1545:
        /*0048*/ 	.byte	0x04, 0x17
        /*004a*/ 	.short	(.L_1547 - .L_1546)
.L_1546:
        /*004c*/ 	.word	0x00000000
        /*0050*/ 	.short	0x0000
        /*0052*/ 	.short	0x0000
        /*0054*/ 	.byte	0x00, 0xf0, 0x61, 0x03


	//----- nvinfo : EIATTR_SPARSE_MMA_MASK
	.align		4
.L_1547:
        /*0058*/ 	.byte	0x03, 0x50
        /*005a*/ 	.short	0x0000


	//----- nvinfo : EIATTR_MAXREG_COUNT
	.align		4
        /*005c*/ 	.byte	0x03, 0x1b
        /*005e*/ 	.short	0x00ff


	//----- nvinfo : EIATTR_MERCURY_ISA_VERSION
	.align		4
        /*0060*/ 	.byte	0x03, 0x5f
        /*0062*/ 	.short	0x0101


	//----- nvinfo : EIATTR_EXIT_INSTR_OFFSETS
	.align		4
        /*0064*/ 	.byte	0x04, 0x1c
        /*0066*/ 	.short	(.L_1549 - .L_1548)


	//   ....[0]....
.L_1548:
        /*0068*/ 	.word	0x000000b0


	//   ....[1]....
        /*006c*/ 	.word	0x000018e0


	//   ....[2]....
        /*0070*/ 	.word	0x00001940


	//   ....[3]....
        /*0074*/ 	.word	0x000019b0


	//----- nvinfo : EIATTR_MAX_THREADS
	.align		4
.L_1549:
        /*0078*/ 	.byte	0x04, 0x05
        /*007a*/ 	.short	(.L_1551 - .L_1550)
.L_1550:
        /*007c*/ 	.word	0x00000080
        /*0080*/ 	.word	0x00000001
        /*0084*/ 	.word	0x00000001


	//----- nvinfo : EIATTR_CRS_STACK_SIZE
	.align		4
.L_1551:
        /*0088*/ 	.byte	0x04, 0x1e
        /*008a*/ 	.short	(.L_1553 - .L_1552)
.L_1552:
        /*008c*/ 	.word	0x00000000


	//----- nvinfo : EIATTR_CBANK_PARAM_SIZE
	.align		4
.L_1553:
        /*0090*/ 	.byte	0x03, 0x19
        /*0092*/ 	.short	0x01c4


	//----- nvinfo : EIATTR_PARAM_CBANK
	.align		4
        /*0094*/ 	.byte	0x04, 0x0a
        /*0096*/ 	.short	(.L_1555 - .L_1554)
	.align		4
.L_1554:
        /*0098*/ 	.word	index@(.nv.constant0._ZN2at6native16triu_tril_kernelIfiLb1ELi2ELb0EEEvNS_4cuda6detail10TensorInfoIT_T0_EENS4_IKS5_S6_EEllS6_)
        /*009c*/ 	.short	0x0210
        /*009e*/ 	.short	0x01c4


	//----- nvinfo : EIATTR_SW_WAR
	.align		4
.L_1555:
        /*00a0*/ 	.byte	0x04, 0x36
        /*00a2*/ 	.short	(.L_1557 - .L_1556)
.L_1556:
        /*00a4*/ 	.word	0x00000008
.L_1557:


//--------------------- .nv.info._ZN2at6native16triu_tril_kernelIfiLb1ELi2ELb1EEEvNS_4cuda6detail10TensorInfoIT_T0_EENS4_IKS5_S6_EEllS6_ --------------------------
	.section	.nv.info._ZN2at6native16triu_tril_kernelIfiLb1ELi2ELb1EEEvNS_4cuda6detail10TensorInfoIT_T0_EENS4_IKS5_S6_EEllS6_,"",@"SHT_CUDA_INFO"
	.sectionflags	@""
	.align	4


	//----- nvinfo : EIATTR_CUDA_API_VERSION
	.align		4
        /*0000*/ 	.byte	0x04, 0x37
        /*0002*/ 	.short	(.L_1559 - .L_1558)
.L_1558:
        /*0004*/ 	.word	0x00000082


	//----- nvinfo : EIATTR_KPARAM_INFO
	.align		4
.L_1559:
        /*0008*/ 	.byte	0x04, 0x17
        /*000a*/ 	.short	(.L_1561 - .L_1560)
.L_1560:
        /*000c*/ 	.word	0x00000000
        /*0010*/ 	.short	0x0004
        /*0012*/ 	.short	0x01c0
        /*0014*/ 	.byte	0x00, 0xf0, 0x11, 0x00


	//----- nvinfo : EIATTR_KPARAM_INFO
	.align		4
.L_1561:
        /*0018*/ 	.byte	0x04, 0x17
        /*001a*/ 	.short	(.L_1563 - .L_1562)
.L_1562:
        /*001c*/ 	.word	0x00000000
        /*0020*/ 	.short	0x0003
        /*0022*/ 	.short	0x01b8
        /*0024*/ 	.byte	0x00, 0xf0, 0x21, 0x00


	//----- nvinfo : EIATTR_KPARAM_INFO
	.align		4
.L_1563:
        /*0028*/ 	.byte	0x04, 0x17
        /*002a*/ 	.short	(.L_1565 - .L_1564)
.L_1564:
        /*002c*/ 	.word	0x00000000
        /*0030*/ 	.short	0x0002
        /*0032*/ 	.short	0x01b0
        /*0034*/ 	.byte	0x00, 0xf0, 0x21, 0x00


	//----- nvinfo : EIATTR_KPARAM_INFO
	.align		4
.L_1565:
        /*0038*/ 	.byte	0x04, 0x17
        /*003a*/ 	.short	(.L_1567 - .L_1566)
.L_1566:
        /*003c*/ 	.word	0x00000000
        /*0040*/ 	.short	0x0001
        /*0042*/ 	.short	0x00d8
        /*0044*/ 	.byte	0x00, 0xf0, 0x61, 0x03


	//----- nvinfo : EIATTR_KPARAM_INFO
	.align		4
.L_1567:
        /*0048*/ 	.byte	0x04, 0x17
        /*004a*/ 	.short	(.L_1569 - .L_1568)
.L_1568:
        /*004c*/ 	.word	0x00000000
        /*0050*/ 	.short	0x0000
        /*0052*/ 	.short	0x0000
        /*0054*/ 	.byte	0x00, 0xf0, 0x61, 0x03


	//----- nvinfo : EIATTR_SPARSE_MMA_MASK
	.align		4
.L_1569:
        /*0058*/ 	.byte	0x03, 0x50
        /*005a*/ 	.short	0x0000


	//----- nvinfo : EIATTR_MAXREG_COUNT
	.align		4
        /*005c*/ 	.byte	0x03, 0x1b
        /*005e*/ 	.short	0x00ff


	//----- nvinfo : EIATTR_MERCURY_ISA_VERSION
	.align		4
        /*0060*/ 	.byte	0x03, 0x5f
        /*0062*/ 	.short	0x0101


	//----- nvinfo : EIATTR_EXIT_INSTR_OFFSETS
	.align		4
        /*0064*/ 	.byte	0x04, 0x1c
        /*0066*/ 	.short	(.L_1571 - .L_1570)


	//   ....[0]....
.L_1570:
        /*0068*/ 	.word	0x000000b0


	//   ....[1]....
        /*006c*/ 	.word	0x00000590


	//   ....[2]....
        /*0070*/ 	.word	0x00001700


	//   ....[3]....
        /*0074*/ 	.word	0x00001770


	//   ....[4]....
        /*0078*/ 	.word	0x000017d0


	//   ....[5]....
        /*007c*/ 	.word	0x00001830


	//----- nvinfo : EIATTR_MAX_THREADS
	.align		4
.L_1571:
        /*0080*/ 	.byte	0x04, 0x05
        /*0082*/ 	.short	(.L_1573 - .L_1572)
.L_1572:
        /*0084*/ 	.word	0x00000080
        /*0088*/ 	.word	0x00000001
        /*008c*/ 	.word	0x00000001


	//----- nvinfo : EIATTR_CRS_STACK_SIZE
	.align		4
.L_1573:
        /*0090*/ 	.byte	0x04, 0x1e
        /*0092*/ 	.short	(.L_1575 - .L_1574)
.L_1574:
        /*0094*/ 	.word	0x00000000


	//----- nvinfo : EIATTR_CBANK_PARAM_SIZE
	.align		4
.L_1575:
        /*0098*/ 	.byte	0x03, 0x19
        /*009a*/ 	.short	0x01c4


	//----- nvinfo : EIATTR_PARAM_CBANK
	.align		4
        /*009c*/ 	.byte	0x04, 0x0a
        /*009e*/ 	.short	(.L_1577 - .L_1576)
	.align		4
.L_1576:
        /*00a0*/ 	.word	index@(.nv.constant0._ZN2at6native16triu_tril_kernelIfiLb1ELi2ELb1EEEvNS_4cuda6detail10TensorInfoIT_T0_EENS4_IKS5_S6_EEllS6_)
        /*00a4*/ 	.short	0x0210
        /*00a6*/ 	.short	0x01c4


	//----- nvinfo : EIATTR_SW_WAR
	.align		4
.L_1577:
        /*00a8*/ 	.byte	0x04, 0x36
        /*00aa*/ 	.short	(.L_1579 - .L_1578)
.L_1578:
        /*00ac*/ 	.word	0x00000008
.L_1579:


//--------------------- .nv.info._ZN2at6native16triu_tril_kernelIdlLb1ELi1ELb0EEEvNS_4cuda6detail10TensorInfoIT_T0_EENS4_IKS5_S6_EEllS6_ --------------------------
	.section	.nv.info._ZN2at6native16triu_tril_kernelIdlLb1ELi1ELb0EEEvNS_4cuda6detail10TensorInfoIT_T0_EENS4_IKS5_S6_EEllS6_,"",@"SHT_CUDA_INFO"
	.sectionflags	@""
	.align	4


	//----- nvinfo : EIATTR_CUDA_API_VERSION
	.align		4
        /*0000*/ 	.byte	0x04, 0x37
        /*0002*/ 	.short	(.L_1581 - .L_1580)
.L_1580:
        /*0004*/ 	.word	0x00000082


	//----- nvinfo : EIATTR_KPARAM_INFO
	.align		4
.L_1581:
        /*0008*/ 	.byte	0x04, 0x17
        /*000a*/ 	.short	(.L_1583 - .L_1582)
.L_1582:
        /*000c*/ 	.word	0x00000000
        /*0010*/ 	.short	0x0004
        /*0012*/ 	.short	0x0350
        /*0014*/ 	.byte	0x00, 0xf0, 0x21, 0x00


	//----- nvinfo : EIATTR_KPARAM_INFO
	.align		4
.L_1583:
        /*0018*/ 	.byte	0x04, 0x17
        /*001a*/ 	.short	(.L_1585 - .L_1584)
.L_1584:
        /*001c*/ 	.word	0x00000000
        /*0020*/ 	.short	0x0003
        /*0022*/ 	.short	0x0348
        /*0024*/ 	.byte	0x00, 0xf0, 0x21, 0x00


	//----- nvinfo : EIATTR_KPARAM_INFO
	.align		4
.L_1585:
        /*0028*/ 	.byte	0x04, 0x17
        /*002a*/ 	.short	(.L_1587 - .L_1586)
.L_1586:
        /*002c*/ 	.word	0x00000000
        /*0030*/ 	.short	0x0002
        /*0032*/ 	.short	0x0340
        /*0034*/ 	.byte	0x00, 0xf0, 0x21, 0x00


	//----- nvinfo : EIATTR_KPARAM_INFO
	.align		4
.L_1587:
        /*0038*/ 	.byte	0x04, 0x17
        /*003a*/ 	.short	(.L_1589 - .L_1588)
.L_1588:
        /*003c*/ 	.word	0x00000000
        /*0040*/ 	.short	0x0001
        /*0042*/ 	.short	0x01a0
        /*0044*/ 	.byte	0x00, 0xf0, 0x81, 0x06


	//----- nvinfo : EIATTR_KPARAM_INFO
	.align		4
.L_1589:
        /*0048*/ 	.byte	0x04, 0x17
        /*004a*/ 	.short	(.L_1591 - .L_1590)
.L_1590:
        /*004c*/ 	.word	0x00000000
        /*0050*/ 	.short	0x0000
        /*0052*/ 	.short	0x0000
        /*0054*/ 	.byte	0x00, 0xf0, 0x81, 0x06


	//----- nvinfo : EIATTR_SPARSE_MMA_MASK
	.align		4
.L_1591:
        /*0058*/ 	.byte	0x03, 0x50
        /*005a*/ 	.short	0x0000


	//----- nvinfo : EIATTR_MAXREG_COUNT
	.align		4
        /*005c*/ 	.byte	0x03, 0x1b
        /*005e*/ 	.short	0x00ff


	//----- nvinfo : EIATTR_MERCURY_ISA_VERSION
	.align		4
        /*0060*/ 	.byte	0x03, 0x5f
        /*0062*/ 	.short	0x0101


	//----- nvinfo : EIATTR_EXIT_INSTR_OFFSETS
	.align		4
        /*0064*/ 	.byte	0x04, 0x1c
        /*0066*/ 	.short	(.L_1593 - .L_1592)


	//   ....[0]....
.L_1592:
        /*0068*/ 	.word	0x00000090


	//   ....[1]....
        /*006c*/ 	.word	0x000020a0


	//   ....[2]....
        /*0070*/ 	.word	0x000020f0


	//----- nvinfo : EIATTR_MAX_THREADS
	.align		4
.L_1593:
        /*0074*/ 	.byte	0x04, 0x05
        /*0076*/ 	.short	(.L_1595 - .L_1594)
.L_1594:
        /*0078*/ 	.word	0x00000080
        /*007c*/ 	.word	0x00000001
        /*0080*/ 	.word	0x00000001


	//----- nvinfo : EIATTR_CRS_STACK_SIZE
	.align		4
.L_1595:
        /*0084*/ 	.byte	0x04, 0x1e
        /*0086*/ 	.short	(.L_1597 - .L_1596)
.L_1596:
        /*0088*/ 	.word	0x00000000


	//----- nvinfo : EIATTR_CBANK_PARAM_SIZE
	.align		4
.L_1597:
        /*008c*/ 	.byte	0x03, 0x19
        /*008e*/ 	.short	0x0358


	//----- nvinfo : EIATTR_PARAM_CBANK
	.align		4
        /*0090*/ 	.byte	0x04, 0x0a
        /*0092*/ 	.short	(.L_1599 - .L_1598)
	.align		4
.L_1598:
        /*0094*/ 	.word	index@(.nv.constant0._ZN2at6native16triu_tril_kernelIdlLb1ELi1ELb0EEEvNS_4cuda6detail10TensorInfoIT_T0_EENS4_IKS5_S6_EEllS6_)
        /*0098*/ 	.short	0x0210
        /*009a*/ 	.short	0x0358


	//----- nvinfo : EIATTR_SW_WAR
	.align		4
.L_1599:
        /*009c*/ 	.byte	0x04, 0x36
        /*009e*/ 	.short	(.L_1601 - .L_1600)
.L_1600:
        /*00a0*/ 	.word	0x00000008
.L_1601:


//--------------------- .nv.info._ZN2at6native16triu_tril_kernelIdlLb1ELi1ELb1EEEvNS_4cuda6detail10TensorInfoIT_T0_EENS4_IKS5_S6_EEllS6_ --------------------------
	.section	.nv.info._ZN2at6native16triu_tril_kernelIdlLb1ELi1ELb1EEEvNS_4cuda6detail10TensorInfoIT_T0_EENS4_IKS5_S6_EEllS6_,"",@"SHT_CUDA_INFO"
	.sectionflags	@""
	.align	4


	//----- nvinfo : EIATTR_CUDA_API_VERSION
	.align		4
        /*0000*/ 	.byte	0x04, 0x37
        /*0002*/ 	.short	(.L_1603 - .L_1602)
.L_1602:
        /*0004*/ 	.word	0x00000082


	//----- nvinfo : EIATTR_KPARAM_INFO
	.align		4
.L_1603:
        /*0008*/ 	.byte	0x04, 0x17
        /*000a*/ 	.short	(.L_1605 - .L_1604)
.L_1604:
        /*000c*/ 	.word	0x00000000
        /*0010*/ 	.short	0x0004
        /*0012*/ 	.short	0x0350
        /*0014*/ 	.byte	0x00, 0xf0, 0x21, 0x00


	//----- nvinfo : EIATTR_KPARAM_INFO
	.align		4
.L_1605:
        /*0018*/ 	.byte	0x04, 0x17
        /*001a*/ 	.short	(.L_1607 - .L_1606)
.L_1606:
        /*001c*/ 	.word	0x00000000
        /*0020*/ 	.short	0x0003
        /*0022*/ 	.short	0x0348
        /*0024*/ 	.byte	0x00, 0xf0, 0x21, 0x00


	//----- nvinfo : EIATTR_KPARAM_INFO
	.align		4
.L_1607:
        /*0028*/ 	.byte	0x04, 0x17
        /*002a*/ 	.short	(.L_1609 - .L_1608)
.L_1608:
        /*002c*/ 	.word	0x00000000
        /*0030*/ 	.short	0x0002
        /*0032*/ 	.short	0x0340
        /*0034*/ 	.byte	0x00, 0xf0, 0x21, 0x00


	//----- nvinfo : EIATTR_KPARAM_INFO
	.align		4
.L_1609:
        /*0038*/ 	.byte	0x04, 0x17
        /*003a*/ 	.short	(.L_1611 - .L_1610)
.L_1610:
        /*003c*/ 	.word	0x00000000
        /*0040*/ 	.short	0x0001
        /*0042*/ 	.short	0x01a0
        /*0044*/ 	.byte	0x00, 0xf0, 0x81, 0x06


	//----- nvinfo : EIATTR_KPARAM_INFO
	.align		4
.L_1611:
        /*0048*/ 	.byte	0x04, 0x17
        /*004a*/ 	.short	(.L_1613 - .L_1612)
.L_1612:
        /*004c*/ 	.word	0x00000000
        /*0050*/ 	.short	0x0000
        /*0052*/ 	.short	0x0000
        /*0054*/ 	.byte	0x00, 0xf0, 0x81, 0x06


	//----- nvinfo : EIATTR_SPARSE_MMA_MASK
	.align		4
.L_1613:
        /*0058*/ 	.byte	0x03, 0x50
        /*005a*/ 	.short	0x0000


	//----- nvinfo : EIATTR_MAXREG_COUNT
	.align		4
        /*005c*/ 	.byte	0x03, 0x1b
        /*005e*/ 	.short	0x00ff


	//----- nvinfo : EIATTR_MERCURY_ISA_VERSION
	.align		4
        /*0060*/ 	.byte	0x03, 0x5f
        /*0062*/ 	.short	0x0101


	//----- nvinfo : EIATTR_EXIT_INSTR_OFFSETS
	.align		4
        /*0064*/ 	.byte	0x04, 0x1c
        /*0066*/ 	.short	(.L_1615 - .L_1614)


	//   ....[0]....
.L_1614:
        /*0068*/ 	.word	0x00000090


	//   ....[1]....
        /*006c*/ 	.word	0x000005c0


	//   ....[2]....
        /*0070*/ 	.word	0x00001dd0


	//   ....[3]....
        /*0074*/ 	.word	0x00001e30


	//----- nvinfo : EIATTR_MAX_THREADS
	.align		4
.L_1615:
        /*0078*/ 	.byte	0x04, 0x05
        /*007a*/ 	.short	(.L_1617 - .L_1616)
.L_1616:
        /*007c*/ 	.word	0x00000080
        /*0080*/ 	.word	0x00000001
        /*0084*/ 	.word	0x00000001


	//----- nvinfo : EIATTR_CRS_STACK_SIZE
	.align		4
.L_1617:
        /*0088*/ 	.byte	0x04, 0x1e
        /*008a*/ 	.short	(.L_1619 - .L_1618)
.L_1618:
        /*008c*/ 	.word	0x00000000


	//----- nvinfo : EIATTR_CBANK_PARAM_SIZE
	.align		4
.L_1619:
        /*0090*/ 	.byte	0x03, 0x19
        /*0092*/ 	.short	0x0358


	//----- nvinfo : EIATTR_PARAM_CBANK
	.align		4
        /*0094*/ 	.byte	0x04, 0x0a
        /*0096*/ 	.short	(.L_1621 - .L_1620)
	.align		4
.L_1620:
        /*0098*/ 	.word	index@(.nv.constant0._ZN2at6native16triu_tril_kernelIdlLb1ELi1ELb1EEEvNS_4cuda6detail10TensorInfoIT_T0_EENS4_IKS5_S6_EEllS6_)
        /*009c*/ 	.short	0x0210
        /*009e*/ 	.short	0x0358


	//----- nvinfo : EIATTR_SW_WAR
	.align		4
.L_1621:
        /*00a0*/ 	.byte	0x04, 0x36
        /*00a2*/ 	.short	(.L_1623 - .L_1622)
.L_1622:
        /*00a4*/ 	.word	0x00000008
.L_1623:


//--------------------- .nv.info._ZN2at6native16triu_tril_kernelIdiLb1ELi1ELb0EEEvNS_4cuda6detail10TensorInfoIT_T0_EENS4_IKS5_S6_EEllS6_ --------------------------
	.section	.nv.info._ZN2at6native16triu_tril_kernelIdiLb1ELi1ELb0EEEvNS_4cuda6detail10TensorInfoIT_T0_EENS4_IKS5_S6_EEllS6_,"",@"SHT_CUDA_INFO"
	.sectionflags	@""
	.align	4


	//----- nvinfo : EIATTR_CUDA_API_VERSION
	.align		4
        /*0000*/ 	.byte	0x04, 0x37
        /*0002*/ 	.short	(.L_1625 - .L_1624)
.L_1624:
        /*0004*/ 	.word	0x00000082


	//----- nvinfo : EIATTR_KPARAM_INFO
	.align		4
.L_1625:
        /*0008*/ 	.byte	0x04, 0x17
        /*000a*/ 	.short	(.L_1627 - .L_1626)
.L_1626:
        /*000c*/ 	.word	0x00000000
        /*0010*/ 	.short	0x0004
        /*0012*/ 	.short	0x01c0
        /*0014*/ 	.byte	0x00, 0xf0, 0x11, 0x00


	//----- nvinfo : EIATTR_KPARAM_INFO
	.align		4
.L_1627:
        /*0018*/ 	.byte	0x04, 0x17
        /*001a*/ 	.short	(.L_1629 - .L_1628)
.L_1628:
        /*001c*/ 	.word	0x00000000
        /*0020*/ 	.short	0x0003
        /*0022*/ 	.short	0x01b8
        /*0024*/ 	.byte	0x00, 0xf0, 0x21, 0x00


	//----- nvinfo : EIATTR_KPARAM_INFO
	.align		4
.L_1629:
        /*0028*/ 	.byte	0x04, 0x17
        /*002a*/ 	.short	(.L_1631 - .L_1630)
.L_1630:
        /*002c*/ 	.word	0x00000000
        /*0030*/ 	.short	0x0002
        /*0032*/ 	.short	0x01b0
        /*0034*/ 	.byte	0x00, 0xf0, 0x21, 0x00


	//----- nvinfo : EIATTR_KPARAM_INFO
	.align		4
.L_1631:
        /*0038*/ 	.byte	0x04, 0x17
        /*003a*/ 	.short	(.L_1633 - .L_1632)
.L_1632:
        /*003c*/ 	.word	0x00000000
        /*0040*/ 	.short	0x0001
        /*0042*/ 	.short	0x00d8
        /*0044*/ 	.byte	0x00, 0xf0, 0x61, 0x03


	//----- nvinfo : EIATTR_KPARAM_INFO
	.align		4
.L_1633:
        /*0048*/ 	.byte	0x04, 0x17
        /*004a*/ 	.short	(.L_1635 - .L_1634)
.L_1634:
        /*004c*/ 	.word	0x00000000
        /*0050*/ 	.short	0x0000
        /*0052*/ 	.short	0x0000
        /*0054*/ 	.byte	0x00, 0xf0, 0x61, 0x03


	//----- nvinfo : EIATTR_SPARSE_MMA_MASK
	.align		4
.L_1635:
        /*0058*/ 	.byte	0x03, 0x50
        /*005a*/ 	.short	0x0000


	//----- nvinfo : EIATTR_MAXREG_COUNT
	.align		4
        /*005c*/ 	.byte	0x03, 0x1b
        /*005e*/ 	.short	0x00ff


	//----- nvinfo : EIATTR_MERCURY_ISA_VERSION
	.align		4
        /*0060*/ 	.byte	0x03, 0x5f
        /*0062*/ 	.short	0x0101


	//----- nvinfo : EIATTR_EXIT_INSTR_OFFSETS
	.align		4
        /*0064*/ 	.byte	0x04, 0x1c
        /*0066*/ 	.short	(.L_1637 - .L_1636)


	//   ....[0]....
.L_1636:
        /*0068*/ 	.word	0x00000090


	//   ....[1]....
        /*006c*/ 	.word	0x00001760


	//   ....[2]....
        /*0070*/ 	.word	0x000017a0


	//----- nvinfo : EIATTR_MAX_THREADS
	.align		4
.L_1637:
        /*0074*/ 	.byte	0x04, 0x05
        /*0076*/ 	.short	(.L_1639 - .L_1638)
.L_1638:
        /*0078*/ 	.word	0x00000080
        /*007c*/ 	.word	0x00000001
        /*0080*/ 	.word	0x00000001


	//----- nvinfo : EIATTR_CRS_STACK_SIZE
	.align		4
.L_1639:
        /*0084*/ 	.byte	0x04, 0x1e
        /*0086*/ 	.short	(.L_1641 - .L_1640)
.L_1640:
        /*0088*/ 	.word	0x00000000


	//----- nvinfo : EIATTR_CBANK_PARAM_SIZE
	.align		4
.L_1641:
        /*008c*/ 	.byte	0x03, 0x19
        /*008e*/ 	.short	0x01c4


	//----- nvinfo : EIATTR_PARAM_CBANK
	.align		4
        /*0090*/ 	.byte	0x04, 0x0a
        /*0092*/ 	.short	(.L_1643 - .L_1642)
	.align		4
.L_1642:
        /*0094*/ 	.word	index@(.nv.constant0._ZN2at6native16triu_tril_kernelIdiLb1ELi1ELb0EEEvNS_4cuda6detail10TensorInfoIT_T0_EENS4_IKS5_S6_EEllS6_)
        /*0098*/ 	.short	0x0210
        /*009a*/ 	.short	0x01c4


	//----- nvinfo : EIATTR_SW_WAR
	.align		4
.L_1643:
        /*009c*/ 	.byte	0x04, 0x36
        /*009e*/ 	.short	(.L_1645 - .L_1644)
.L_1644:
        /*00a0*/ 	.word	0x00000008
.L_1645:


//--------------------- .nv.info._ZN2at6native16triu_tril_kernelIdiLb1ELi1ELb1EEEvNS_4cuda6detail10TensorInfoIT_T0_EENS4_IKS5_S6_EEllS6_ --------------------------
	.section	.nv.info._ZN2at6native16triu_tril_kernelIdiLb1ELi1ELb1EEEvNS_4cuda6detail10TensorInfoIT_T0_EENS4_IKS5_S6_EEllS6_,"",@"SHT_CUDA_INFO"
	.sectionflags	@""
	.align	4


	//----- nvinfo : EIATTR_CUDA_API_VERSION
	.align		4
        /*0000*/ 	.byte	0x04, 0x37
        /*0002*/ 	.short	(.L_1647 - .L_1646)
.L_1646:
        /*0004*/ 	.word	0x00000082


	//----- nvinfo : EIATTR_KPARAM_INFO
	.align		4
.L_1647:
        /*0008*/ 	.byte	0x04, 0x17
        /*000a*/ 	.short	(.L_1649 - .L_1648)
.L_1648:
        /*000c*/ 	.word	0x00000000
        /*0010*/ 	.short	0x0004
        /*0012*/ 	.short	0x01c0
        /*0014*/ 	.byte	0x00, 0xf0, 0x11, 0x00


	//----- nvinfo : EIATTR_KPARAM_INFO
	.align		4
.L_1649:
        /*0018*/ 	.byte	0x04, 0x17
        /*001a*/ 	.short	(.L_1651 - .L_1650)
.L_1650:
        /*001c*/ 	.word	0x00000000
        /*0020*/ 	.short	0x0003
        /*0022*/ 	.short	0x01b8
        /*0024*/ 	.byte	0x00, 0xf0, 0x21, 0x00


	//----- nvinfo : EIATTR_KPARAM_INFO
	.align		4
.L_1651:
        /*0028*/ 	.byte	0x04, 0x17
        /*002a*/ 	.short	(.L_1653 - .L_1652)
.L_1652:
        /*002c*/ 	.word	0x00000000
        /*0030*/ 	.short	0x0002
        /*0032*/ 	.short	0x01b0
        /*0034*/ 	.byte	0x00, 0xf0, 0x21, 0x00


	//----- nvinfo : EIATTR_KPARAM_INFO
	.align		4
.L_1653:
        /*0038*/ 	.byte	0x04, 0x17
        /*003a*/ 	.short	(.L_1655 - .L_1654)
.L_1654:
        /*003c*/ 	.word	0x00000000
        /*0040*/ 	.short	0x0001
        /*0042*/ 	.short	0x00d8
        /*0044*/ 	.byte	0x00, 0xf0, 0x61, 0x03


	//----- nvinfo : EIATTR_KPARAM_INFO
	.align		4
.L_1655:
        /*0048*/ 	.byte	0x04, 0x17
        /*004a*/ 	.short	(.L_1657 - .L_1656)
.L_1656:
        /*004c*/ 	.word	0x00000000
        /*0050*/ 	.short	0x0000
        /*0052*/ 	.short	0x0000
        /*0054*/ 	.byte	0x00, 0xf0, 0x61, 0x03


	//----- nvinfo : EIATTR_SPARSE_MMA_MASK
	.align		4
.L_1657:
        /*0058*/ 	.byte	0x03, 0x50
        /*005a*/ 	.short	0x0000


	//----- nvinfo : EIATTR_MAXREG_COUNT
	.align		4
        /*005c*/ 	.byte	0x03, 0x1b
        /*005e*/ 	.short	0x00ff


	//----- nvinfo : EIATTR_MERCURY_ISA_VERSION
	.align		4
        /*0060*/ 	.byte	0x03, 0x5f
        /*0062*/ 	.short	0x0101


	//----- nvinfo : EIATTR_EXIT_INSTR_OFFSETS
	.align		4
        /*0064*/ 	.byte	0x04, 0x1c
        /*0066*/ 	.short	(.L_1659 - .L_1658)


	//   ....[0]....
.L_1658:
        /*0068*/ 	.word	0x00000090


	//   ....[1]....
        /*006c*/ 	.word	0x00000580


	//   ....[2]....
        /*0070*/ 	.word	0x000016c0


	//   ....[3]....
        /*0074*/ 	.word	0x00001710


	//----- nvinfo : EIATTR_MAX_THREADS
	.align		4
.L_1659:
        /*0078*/ 	.byte	0x04, 0x05
        /*007a*/ 	.short	(.L_1661 - .L_1660)
.L_1660:
        /*007c*/ 	.word	0x00000080
        /*0080*/ 	.word	0x00000001
        /*0084*/ 	.word	0x00000001


	//----- nvinfo : EIATTR_CRS_STACK_SIZE
	.align		4
.L_1661:
        /*0088*/ 	.byte	0x04, 0x1e
        /*008a*/ 	.short	(.L_1663 - .L_1662)
.L_1662:
        /*008c*/ 	.word	0x00000000


	//----- nvinfo : EIATTR_CBANK_PARAM_SIZE
	.align		4
.L_1663:
        /*0090*/ 	.byte	0x03, 0x19
        /*0092*/ 	.short	0x01c4


	//----- nvinfo : EIATTR_PARAM_CBANK
	.align		4
        /*0094*/ 	.byte	0x04, 0x0a
        /*0096*/ 	.short	(.L_1665 - .L_1664)
	.align		4
.L_1664:
        /*0098*/ 	.word	index@(.nv.constant0._ZN2at6native16triu_tril_kernelIdiLb1ELi1ELb1EEEvNS_4cuda6detail10TensorInfoIT_T0_EENS4_IKS5_S6_EEllS6_)
        /*009c*/ 	.short	0x0210
        /*009e*/ 	.short	0x01c4


	//----- nvinfo : EIATTR_SW_WAR
	.align		4
.L_1665:
        /*00a0*/ 	.byte	0x04, 0x36
        /*00a2*/ 	.short	(.L_1667 - .L_1666)
.L_1666:
        /*00a4*/ 	.word	0x00000008
.L_1667:


//--------------------- .nv.info._ZN2at6native16triu_tril_kernelIslLb1ELi4ELb0EEEvNS_4cuda6detail10TensorInfoIT_T0_EENS4_IKS5_S6_EEllS6_ --------------------------
	.section	.nv.info._ZN2at6native16triu_tril_kernelIslLb1ELi4ELb0EEEvNS_4cuda6detail10TensorInfoIT_T0_EENS4_IKS5_S6_EEllS6_,"",@"SHT_CUDA_INFO"
	.sectionflags	@""
	.align	4


	//----- nvinfo : EIATTR_CUDA_API_VERSION
	.align		4
        /*0000*/ 	.byte	0x04, 0x37
        /*0002*/ 	.short	(.L_1669 - .L_1668)
.L_1668:
        /*0004*/ 	.word	0x00000082


	//----- nvinfo : EIATTR_KPARAM_INFO
	.align		4
.L_1669:
        /*0008*/ 	.byte	0x04, 0x17
        /*000a*/ 	.short	(.L_1671 - .L_1670)
.L_1670:
        /*000c*/ 	.word	0x00000000
        /*0010*/ 	.short	0x0004
        /*0012*/ 	.short	0x0350
        /*0014*/ 	.byte	0x00, 0xf0, 0x21, 0x00


	//----- nvinfo : EIATTR_KPARAM_INFO
	.align		4
.L_1671:
        /*0018*/ 	.byte	0x04, 0x17
        /*001a*/ 	.short	(.L_1673 - .L_1672)
.L_1672:
        /*001c*/ 	.word	0x00000000
        /*0020*/ 	.short	0x0003
        /*0022*/ 	.short	0x0348
        /*0024*/ 	.byte	0x00, 0xf0, 0x21, 0x00


	//----- nvinfo : EIATTR_KPARAM_INFO
	.align		4
.L_1673:
        /*0028*/ 	.byte	0x04, 0x17
        /*002a*/ 	.short	(.L_1675 - .L_1674)
.L_1674:
        /*002c*/ 	.word	0x00000000
        /*0030*/ 	.short	0x0002
        /*0032*/ 	.short	0x0340
        /*0034*/ 	.byte	0x00, 0xf0, 0x21, 0x00


	//----- nvinfo : EIATTR_KPARAM_INFO
	.align		4
.L_1675:
        /*0038*/ 	.byte	0x04, 0x17
        /*003a*/ 	.short	(.L_1677 - .L_1676)
.L_1676:
        /*003c*/ 	.word	0x00000000
        /*0040*/ 	.short	0x0001
        /*0042*/ 	.short	0x01a0
        /*0044*/ 	.byte	0x00, 0xf0, 0x81, 0x06


	//----- nvinfo : EIATTR_KPARAM_INFO
	.align		4
.L_1677:
        /*0048*/ 	.byte	0x04, 0x17
        /*004a*/ 	.short	(.L_1679 - .L_1678)
.L_1678:
        /*004c*/ 	.word	0x00000000
        /*0050*/ 	.short	0x0000
        /*0052*/ 	.short	0x0000
        /*0054*/ 	.byte	0x00, 0xf0, 0x81, 0x06


	//----- nvinfo : EIATTR_SPARSE_MMA_MASK
	.align		4
.L_1679:
        /*0058*/ 	.byte	0x03, 0x50
        /*005a*/ 	.short	0x0000


	//----- nvinfo : EIATTR_MAXREG_COUNT
	.align		4
        /*005c*/ 	.byte	0x03, 0x1b
        /*005e*/ 	.short	0x00ff


	//----- nvinfo : EIATTR_MERCURY_ISA_VERSION
	.align		4
        /*0060*/ 	.byte	0x03, 0x5f
        /*0062*/ 	.short	0x0101


	//----- nvinfo : EIATTR_EXIT_INSTR_OFFSETS
	.align		4
        /*0064*/ 	.byte	0x04, 0x1c
        /*0066*/ 	.short	(.L_1681 - .L_1680)


	//   ....[0]....
.L_1680:
        /*0068*/ 	.word	0x000000b0


	//   ....[1]....
        /*006c*/ 	.word	0x00002480


	//   ....[2]....
        /*0070*/ 	.word	0x00002510


	//   ....[3]....
        /*0074*/ 	.word	0x000025c0


	//   ....[4]....
        /*0078*/ 	.word	0x00002640


	//   ....[5]....
        /*007c*/ 	.word	0x00002690


	//----- nvinfo : EIATTR_MAX_THREADS
	.align		4
.L_1681:
        /*0080*/ 	.byte	0x04, 0x05
        /*0082*/ 	.short	(.L_1683 - .L_1682)
.L_1682:
        /*0084*/ 	.word	0x00000080
        /*0088*/ 	.word	0x00000001
        /*008c*/ 	.word	0x00000001


	//----- nvinfo : EIATTR_CRS_STACK_SIZE
	.align		4
.L_1683:
        /*0090*/ 	.byte	0x04, 0x1e
        /*0092*/ 	.short	(.L_1685 - .L_1684)
.L_1684:
        /*0094*/ 	.word	0x00000000


	//----- nvinfo : EIATTR_CBANK_PARAM_SIZE
	.align		4
.L_1685:
        /*0098*/ 	.byte	0x03, 0x19
        /*009a*/ 	.short	0x0358


	//----- nvinfo : EIATTR_PARAM_CBANK
	.align		4
        /*009c*/ 	.byte	0x04, 0x0a
        /*009e*/ 	.short	(.L_1687 - .L_1686)
	.align		4
.L_1686:
        /*00a0*/ 	.word	index@(.nv.constant0._ZN2at6native16triu_tril_kernelIslLb1ELi4ELb0EEEvNS_4cuda6detail10TensorInfoIT_T0_EENS4_IKS5_S6_EEllS6_)
        /*00a4*/ 	.short	0x0210
        /*00a6*/ 	.short	0x0358


	//----- nvinfo : EIATTR_SW_WAR
	.align		4
.L_1687:
        /*00a8*/ 	.byte	0x04, 0x36
        /*00aa*/ 	.short	(.L_1689 - .L_1688)
.L_1688:
        /*00ac*/ 	.word	0x00000008
.L_1689:


//--------------------- .nv.info._ZN2at6native16triu_tril_kernelIslLb1ELi4ELb1EEEvNS_4cuda6detail10TensorInfoIT_T0_EENS4_IKS5_S6_EEllS6_ --------------------------
	.section	.nv.info._ZN2at6native16triu_tril_kernelIslLb1ELi4ELb1EEEvNS_4cuda6detail10TensorInfoIT_T0_EENS4_IKS5_S6_EEllS6_,"",@"SHT_CUDA_INFO"
	.sectionflags	@""
	.align	4


	//----- nvinfo : EIATTR_CUDA_API_VERSION
	.align		4
        /*0000*/ 	.byte	0x04, 0x37
        /*0002*/ 	.short	(.L_1691 - .L_1690)
.L_1690:
        /*0004*/ 	.word	0x00000082


	//----- nvinfo : EIATTR_KPARAM_INFO
	.align		4
.L_1691:
        /*0008*/ 	.byte	0x04, 0x17
        /*000a*/ 	.short	(.L_1693 - .L_1692)
.L_1692:
        /*000c*/ 	.word	0x00000000
        /*0010*/ 	.short	0x0004
        /*0012*/ 	.short	0x0350
        /*0014*/ 	.byte	0x00, 0xf0, 0x21, 0x00


	//----- nvinfo : EIATTR_KPARAM_INFO
	.align		4
.L_1693:
        /*0018*/ 	.byte	0x04, 0x17
        /*001a*/ 	.short	(.L_1695 - .L_1694)
.L_1694:
        /*001c*/ 	.word	0x00000000
        /*0020*/ 	.short	0x0003
        /*0022*/ 	.short	0x0348
        /*0024*/ 	.byte	0x00, 0xf0, 0x21, 0x00


	//----- nvinfo : EIATTR_KPARAM_INFO
	.align		4
.L_1695:
        /*0028*/ 	.byte	0x04, 0x17
        /*002a*/ 	.short	(.L_1697 - .L_1696)
.L_1696:
        /*002c*/ 	.word	0x00000000
        /*0030*/ 	.short	0x0002
        /*0032*/ 	.short	0x0340
        /*0034*/ 	.byte	0x00, 0xf0, 0x21, 0x00


	//----- nvinfo : EIATTR_KPARAM_INFO
	.align		4
.L_1697:
        /*0038*/ 	.byte	0x04, 0x17
        /*003a*/ 	.short	(.L_1699 - .L_1698)
.L_1698:
        /*003c*/ 	.word	0x00000000
        /*0040*/ 	.short	0x0001
        /*0042*/ 	.short	0x01a0
        /*0044*/ 	.byte	0x00, 0xf0, 0x81, 0x06


	//----- nvinfo : EIATTR_KPARAM_INFO
	.align		4
.L_1699:
        /*0048*/ 	.byte	0x04, 0x17
        /*004a*/ 	.short	(.L_1701 - .L_1700)
.L_1700:
        /*004c*/ 	.word	0x00000000
        /*0050*/ 	.short	0x0000
        /*0052*/ 	.short	0x0000
        /*0054*/ 	.byte	0x00, 0xf0, 0x81, 0x06


	//----- nvinfo : EIATTR_SPARSE_MMA_MASK
	.align		4
.L_1701:
        /*0058*/ 	.byte	0x03, 0x50
        /*005a*/ 	.short	0x0000


	//----- nvinfo : EIATTR_MAXREG_COUNT
	.align		4
        /*005c*/ 	.byte	0x03, 0x1b
        /*005e*/ 	.short	0x00ff


	//----- nvinfo : EIATTR_MERCURY_ISA_VERSION
	.align		4
        /*0060*/ 	.byte	0x03, 0x5f
        /*0062*/ 	.short	0x0101


	//----- nvinfo : EIATTR_EXIT_INSTR_OFFSETS
	.align		4
        /*0064*/ 	.byte	0x04, 0x1c
        /*0066*/ 	.short	(.L_1703 - .L_1702)


	//   ....[0]....
.L_1702:
        /*0068*/ 	.word	0x000000b0


	//   ....[1]....
        /*006c*/ 	.word	0x000005e0


	//   ....[2]....
        /*0070*/ 	.word	0x00001e70


	//   ....[3]....
        /*0074*/ 	.word	0x00001f10


	//   ....[4]....
        /*0078*/ 	.word	0x00002020


	//   ....[5]....
        /*007c*/ 	.word	0x00002160


	//   ....[6]....
        /*0080*/ 	.word	0x00002200


	//----- nvinfo : EIATTR_MAX_THREADS
	.align		4
.L_1703:
        /*0084*/ 	.byte	0x04, 0x05
        /*0086*/ 	.short	(.L_1705 - .L_1704)
.L_1704:
        /*0088*/ 	.word	0x00000080
        /*008c*/ 	.word	0x00000001
        /*0090*/ 	.word	0x00000001


	//----- nvinfo : EIATTR_CRS_STACK_SIZE
	.align		4
.L_1705:
        /*0094*/ 	.byte	0x04, 0x1e
        /*0096*/ 	.short	(.L_1707 - .L_1706)
.L_1706:
        /*0098*/ 	.word	0x00000000


	//----- nvinfo : EIATTR_CBANK_PARAM_SIZE
	.align		4
.L_1707:
        /*009c*/ 	.byte	0x03, 0x19
        /*009e*/ 	.short	0x0358


	//----- nvinfo : EIATTR_PARAM_CBANK
	.align		4
        /*00a0*/ 	.byte	0x04, 0x0a
        /*00a2*/ 	.short	(.L_1709 - .L_1708)
	.align		4
.L_1708:
        /*00a4*/ 	.word	index@(.nv.constant0._ZN2at6native16triu_tril_kernelIslLb1ELi4ELb1EEEvNS_4cuda6detail10TensorInfoIT_T0_EENS4_IKS5_S6_EEllS6_)
        /*00a8*/ 	.short	0x0210
        /*00aa*/ 	.short	0x0358


	//----- nvinfo : EIATTR_SW_WAR
	.align		4
.L_1709:
        /*00ac*/ 	.byte	0x04, 0x36
        /*00ae*/ 	.short	(.L_1711 - .L_1710)
.L_1710:
        /*00b0*/ 	.word	0x00000008
.L_1711:


//--------------------- .nv.info._ZN2at6native16triu_tril_kernelIsiLb1ELi4ELb0EEEvNS_4cuda6detail10TensorInfoIT_T0_EENS4_IKS5_S6_EEllS6_ --------------------------
	.section	.nv.info._ZN2at6native16triu_tril_kernelIsiLb1ELi4ELb0EEEvNS_4cuda6detail10TensorInfoIT_T0_EENS4_IKS5_S6_EEllS6_,"",@"SHT_CUDA_INFO"
	.sectionflags	@""
	.align	4


	//----- nvinfo : EIATTR_CUDA_API_VERSION
	.align		4
        /*0000*/ 	.byte	0x04, 0x37
        /*0002*/ 	.short	(.L_1713 - .L_1712)
.L_1712:
        /*0004*/ 	.word	0x00000082


	//----- nvinfo : EIATTR_KPARAM_INFO
	.align		4
.L_1713:
        /*0008*/ 	.byte	0x04, 0x17
        /*000a*/ 	.short	(.L_1715 - .L_1714)
.L_1714:
        /*000c*/ 	.word	0x00000000
        /*0010*/ 	.short	0x0004
        /*0012*/ 	.short	0x01c0
        /*0014*/ 	.byte	0x00, 0xf0, 0x11, 0x00


	//----- nvinfo : EIATTR_KPARAM_INFO
	.align		4
.L_1715:
        /*0018*/ 	.byte	0x04, 0x17
        /*001a*/ 	.short	(.L_1717 - .L_1716)
.L_1716:
        /*001c*/ 	.word	0x00000000
        /*0020*/ 	.short	0x0003
        /*0022*/ 	.short	0x01b8
        /*0024*/ 	.byte	0x00, 0xf0, 0x21, 0x00


	//----- nvinfo : EIATTR_KPARAM_INFO
	.align		4
.L_1717:
        /*0028*/ 	.byte	0x04, 0x17
        /*002a*/ 	.short	(.L_1719 - .L_1718)
.L_1718:
        /*002c*/ 	.word	0x00000000
        /*0030*/ 	.short	0x0002
        /*0032*/ 	.short	0x01b0
        /*0034*/ 	.byte	0x00, 0xf0, 0x21, 0x00


	//----- nvinfo : EIATTR_KPARAM_INFO
	.align		4
.L_1719:
        /*0038*/ 	.byte	0x04, 0x17
        /*003a*/ 	.short	(.L_1721 - .L_1720)
.L_1720:
        /*003c*/ 	.word	0x00000000
        /*0040*/ 	.short	0x0001
        /*0042*/ 	.short	0x00d8
        /*0044*/ 	.byte	0x00, 0xf0, 0x61, 0x03


	//----- nvinfo : EIATTR_KPARAM_INFO
	.align		4
.L_1721:
        /*0048*/ 	.byte	0x04, 0x17
        /*004a*/ 	.short	(.L_1723 - .L_1722)
.L_1722:
        /*004c*/ 	.word	0x00000000
        /*0050*/ 	.short	0x0000
        /*0052*/ 	.short	0x0000
        /*0054*/ 	.byte	0x00, 0xf0, 0x61, 0x03


	//----- nvinfo : EIATTR_SPARSE_MMA_MASK
	.align		4
.L_1723:
        /*0058*/ 	.byte	0x03, 0x50
        /*005a*/ 	.short	0x0000


	//----- nvinfo : EIATTR_MAXREG_COUNT
	.align		4
        /*005c*/ 	.byte	0x03, 0x1b
        /*005e*/ 	.short	0x00ff


	//----- nvinfo : EIATTR_MERCURY_ISA_VERSION
	.align		4
        /*0060*/ 	.byte	0x03, 0x5f
        /*0062*/ 	.short	0x0101


	//----- nvinfo : EIATTR_EXIT_INSTR_OFFSETS
	.align		4
        /*0064*/ 	.byte	0x04, 0x1c
        /*0066*/ 	.short	(.L_1725 - .L_1724)


	//   ....[0]....
.L_1724:
        /*0068*/ 	.word	0x000000b0


	//   ....[1]....
        /*006c*/ 	.word	0x00001aa0


	//   ....[2]....
        /*0070*/ 	.word	0x00001b00


	//   ....[3]....
        /*0074*/ 	.word	0x00001b90


	//   ....[4]....
        /*0078*/ 	.word	0x00001c00


	//   ....[5]....
        /*007c*/ 	.word	0x00001c50


	//----- nvinfo : EIATTR_MAX_THREADS
	.align		4
.L_1725:
        /*0080*/ 	.byte	0x04, 0x05
        /*0082*/ 	.short	(.L_1727 - .L_1726)
.L_1726:
        /*0084*/ 	.word	0x00000080
        /*0088*/ 	.word	0x00000001
        /*008c*/ 	.word	0x00000001


	//----- nvinfo : EIATTR_CRS_STACK_SIZE
	.align		4
.L_1727:
        /*0090*/ 	.byte	0x04, 0x1e
        /*0092*/ 	.short	(.L_1729 - .L_1728)
.L_1728:
        /*0094*/ 	.word	0x00000000


	//----- nvinfo : EIATTR_CBANK_PARAM_SIZE
	.align		4
.L_1729:
        /*0098*/ 	.byte	0x03, 0x19
        /*009a*/ 	.short	0x01c4


	//----- nvinfo : EIATTR_PARAM_CBANK
	.align		4
        /*009c*/ 	.byte	0x04, 0x0a
        /*009e*/ 	.short	(.L_1731 - .L_1730)
	.align		4
.L_1730:
        /*00a0*/ 	.word	index@(.nv.constant0._ZN2at6native16triu_tril_kernelIsiLb1ELi4ELb0EEEvNS_4cuda6detail10TensorInfoIT_T0_EENS4_IKS5_S6_EEllS6_)
        /*00a4*/ 	.short	0x0210
        /*00a6*/ 	.short	0x01c4


	//----- nvinfo : EIATTR_SW_WAR
	.align		4
.L_1731:
        /*00a8*/ 	.byte	0x04, 0x36
        /*00aa*/ 	.short	(.L_1733 - .L_1732)
.L_1732:
        /*00ac*/ 	.word	0x00000008
.L_1733:


//--------------------- .nv.info._ZN2at6native16triu_tril_kernelIsiLb1ELi4ELb1EEEvNS_4cuda6detail10TensorInfoIT_T0_EENS4_IKS5_S6_EEllS6_ --------------------------
	.section	.nv.info._ZN2at6native16triu_tril_kernelIsiLb1ELi4ELb1EEEvNS_4cuda6detail10TensorInfoIT_T0_EENS4_IKS5_S6_EEllS6_,"",@"SHT_CUDA_INFO"
	.sectionflags	@""
	.align	4


	//----- nvinfo : EIATTR_CUDA_API_VERSION
	.align		4
        /*0000*/ 	.byte	0x04, 0x37
        /*0002*/ 	.short	(.L_1735 - .L_1734)
.L_1734:
        /*0004*/ 	.word	0x00000082


	//----- nvinfo : EIATTR_KPARAM_INFO
	.align		4
.L_1735:
        /*0008*/ 	.byte	0x04, 0x17
        /*000a*/ 	.short	(.L_1737 - .L_1736)
.L_1736:
        /*000c*/ 	.word	0x00000000
        /*0010*/ 	.short	0x0004
        /*0012*/ 	.short	0x01c0
        /*0014*/ 	.byte	0x00, 0xf0, 0x11, 0x00


	//----- nvinfo : EIATTR_KPARAM_INFO
	.align		4
.L_1737:
        /*0018*/ 	.byte	0x04, 0x17
        /*001a*/ 	.short	(.L_1739 - .L_1738)
.L_1738:
        /*001c*/ 	.word	0x00000000
        /*0020*/ 	.short	0x0003
        /*0022*/ 	.short	0x01b8
        /*0024*/ 	.byte	0x00, 0xf0, 0x21, 0x00


	//----- nvinfo : EIATTR_KPARAM_INFO
	.align		4
.L_1739:
        /*0028*/ 	.byte	0x04, 0x17
        /*002a*/ 	.short	(.L_1741 - .L_1740)
.L_1740:
        /*002c*/ 	.word	0x00000000
        /*0030*/ 	.short	0x0002
        /*0032*/ 	.short	0x01b0
        /*0034*/ 	.byte	0x00, 0xf0, 0x21, 0x00


	//----- nvinfo : EIATTR_KPARAM_INFO
	.align		4
.L_1741:
        /*0038*/ 	.byte	0x04, 0x17
        /*003a*/ 	.short	(.L_1743 - .L_1742)
.L_1742:
        /*003c*/ 	.word	0x00000000
        /*0040*/ 	.short	0x0001
        /*0042*/ 	.short	0x00d8
        /*0044*/ 	.byte	0x00, 0xf0, 0x61, 0x03


	//----- nvinfo : EIATTR_KPARAM_INFO
	.align		4
.L_1743:
        /*0048*/ 	.byte	0x04, 0x17
        /*004a*/ 	.short	(.L_1745 - .L_1744)
.L_1744:
        /*004c*/ 	.word	0x00000000
        /*0050*/ 	.short	0x0000
        /*0052*/ 	.short	0x0000
        /*0054*/ 	.byte	0x00, 0xf0, 0x61, 0x03


	//----- nvinfo : EIATTR_SPARSE_MMA_MASK
	.align		4
.L_1745:
        /*0058*/ 	.byte	0x03, 0x50
        /*005a*/ 	.short	0x0000


	//----- nvinfo : EIATTR_MAXREG_COUNT
	.align		4
        /*005c*/ 	.byte	0x03, 0x1b
        /*005e*/ 	.short	0x00ff


	//----- nvinfo : EIATTR_MERCURY_ISA_VERSION
	.align		4
        /*0060*/ 	.byte	0x03, 0x5f
        /*0062*/ 	.short	0x0101


	//----- nvinfo : EIATTR_EXIT_INSTR_OFFSETS
	.align		4
        /*0064*/ 	.byte	0x04, 0x1c
        /*0066*/ 	.short	(.L_1747 - .L_1746)


	//   ....[0]....
.L_1746:
        /*0068*/ 	.word	0x000000b0


	//   ....[1]....
        /*006c*/ 	.word	0x00000590


	//   ....[2]....
        /*0070*/ 	.word	0x00001700


	//   ....[3]....
        /*0074*/ 	.word	0x00001770


	//   ....[4]....
        /*0078*/ 	.word	0x00001840


	//   ....[5]....
        /*007c*/ 	.word	0x00001910


	//   ....[6]....
        /*0080*/ 	.word	0x00001960


	//   ....[7]....
        /*0084*/ 	.word	0x000019d0


	//----- nvinfo : EIATTR_MAX_THREADS
	.align		4
.L_1747:
        /*0088*/ 	.byte	0x04, 0x05
        /*008a*/ 	.short	(.L_1749 - .L_1748)
.L_1748:
        /*008c*/ 	.word	0x00000080
        /*0090*/ 	.word	0x00000001
        /*0094*/ 	.word	0x00000001


	//----- nvinfo : EIATTR_CRS_STACK_SIZE
	.align		4
.L_1749:
        /*0098*/ 	.byte	0x04, 0x1e
        /*009a*/ 	.short	(.L_1751 - .L_1750)
.L_1750:
        /*009c*/ 	.word	0x00000000


	//----- nvinfo : EIATTR_CBANK_PARAM_SIZE
	.align		4
.L_1751:
        /*00a0*/ 	.byte	0x03, 0x19
        /*00a2*/ 	.short	0x01c4


	//----- nvinfo : EIATTR_PARAM_CBANK
	.align		4
        /*00a4*/ 	.byte	0x04, 0x0a
        /*00a6*/ 	.short	(.L_1753 - .L_1752)
	.align		4
.L_1752:
        /*00a8*/ 	.word	index@(.nv.constant0._ZN2at6native16triu_tril_kernelIsiLb1ELi4ELb1EEEvNS_4cuda6detail10TensorInfoIT_T0_EENS4_IKS5_S6_EEllS6_)
        /*00ac*/ 	.short	0x0210
        /*00ae*/ 	.short	0x01c4


	//----- nvinfo : EIATTR_SW_WAR
	.align		4
.L_1753:
        /*00b0*/ 	.byte	0x04, 0x36
        /*00b2*/ 	.short	(.L_1755 - .L_1754)
.L_1754:
        /*00b4*/ 	.word	0x00000008
.L_1755:


//--------------------- .nv.info._ZN2at6native16triu_tril_kernelIllLb1ELi1ELb0EEEvNS_4cuda6detail10TensorInfoIT_T0_EENS4_IKS5_S6_EEllS6_ --------------------------
	.section	.nv.info._ZN2at6native16triu_tril_kernelIllLb1ELi1ELb0EEEvNS_4cuda6detail10TensorInfoIT_T0_EENS4_IKS5_S6_EEllS6_,"",@"SHT_CUDA_INFO"
	.sectionflags	@""
	.align	4


	//----- nvinfo : EIATTR_CUDA_API_VERSION
	.align		4
        /*0000*/ 	.byte	0x04, 0x37
        /*0002*/ 	.short	(.L_1757 - .L_1756)
.L_1756:
        /*0004*/ 	.word	0x00000082


	//----- nvinfo : EIATTR_KPARAM_INFO
	.align		4
.L_1757:
        /*0008*/ 	.byte	0x04, 0x17
        /*000a*/ 	.short	(.L_1759 - .L_1758)
.L_1758:
        /*000c*/ 	.word	0x00000000
        /*0010*/ 	.short	0x0004
        /*0012*/ 	.short	0x0350
        /*0014*/ 	.byte	0x00, 0xf0, 0x21, 0x00


	//----- nvinfo : EIATTR_KPARAM_INFO
	.align		4
.L_1759:
        /*0018*/ 	.byte	0x04, 0x17
        /*001a*/ 	.short	(.L_1761 - .L_1760)
.L_1760:
        /*001c*/ 	.word	0x00000000
        /*0020*/ 	.short	0x0003
        /*0022*/ 	.short	0x0348
        /*0024*/ 	.byte	0x00, 0xf0, 0x21, 0x00


	//----- nvinfo : EIATTR_KPARAM_INFO
	.align		4
.L_1761:
        /*0028*/ 	.byte	0x04, 0x17
        /*002a*/ 	.short	(.L_1763 - .L_1762)
.L_1762:
        /*002c*/ 	.word	0x00000000
        /*0030*/ 	.short	0x0002
        /*0032*/ 	.short	0x0340
        /*0034*/ 	.byte	0x00, 0xf0, 0x21, 0x00


	//----- nvinfo : EIATTR_KPARAM_INFO
	.align		4
.L_1763:
        /*0038*/ 	.byte	0x04, 0x17
        /*003a*/ 	.short	(.L_1765 - .L_1764)
.L_1764:
        /*003c*/ 	.word	0x00000000
        /*0040*/ 	.short	0x0001
        /*0042*/ 	.short	0x01a0
        /*0044*/ 	.byte	0x00, 0xf0, 0x81, 0x06


	//----- nvinfo : EIATTR_KPARAM_INFO
	.align		4
.L_1765:
        /*0048*/ 	.byte	0x04, 0x17
        /*004a*/ 	.short	(.L_1767 - .L_1766)
.L_1766:
        /*004c*/ 	.word	0x00000000
        /*0050*/ 	.short	0x0000
        /*0052*/ 	.short	0x0000
        /*0054*/ 	.byte	0x00, 0xf0, 0x81, 0x06


	//----- nvinfo : EIATTR_SPARSE_MMA_MASK
	.align		4
.L_1767:
        /*0058*/ 	.byte	0x03, 0x50
        /*005a*/ 	.short	0x0000


	//----- nvinfo : EIATTR_MAXREG_COUNT
	.align		4
        /*005c*/ 	.byte	0x03, 0x1b
        /*005e*/ 	.short	0x00ff


	//----- nvinfo : EIATTR_MERCURY_ISA_VERSION
	.align		4
        /*0060*/ 	.byte	0x03, 0x5f
        /*0062*/ 	.short	0x0101


	//----- nvinfo : EIATTR_EXIT_INSTR_OFFSETS
	.align		4
        /*0064*/ 	.byte	0x04, 0x1c
        /*0066*/ 	.short	(.L_1769 - .L_1768)


	//   ....[0]....
.L_1768:
        /*0068*/ 	.word	0x00000090


	//   ....[1]....
        /*006c*/ 	.word	0x000020b0


	//   ....[2]....
        /*0070*/ 	.word	0x00002120


	//----- nvinfo : EIATTR_MAX_THREADS
	.align		4
.L_1769:
        /*0074*/ 	.byte	0x04, 0x05
        /*0076*/ 	.short	(.L_1771 - .L_1770)
.L_1770:
        /*0078*/ 	.word	0x00000080
        /*007c*/ 	.word	0x00000001
        /*0080*/ 	.word	0x00000001


	//----- nvinfo : EIATTR_CRS_STACK_SIZE
	.align		4
.L_1771:
        /*0084*/ 	.byte	0x04, 0x1e
        /*0086*/ 	.short	(.L_1773 - .L_1772)
.L_1772:
        /*0088*/ 	.word	0x00000000


	//----- nvinfo : EIATTR_CBANK_PARAM_SIZE
	.align		4
.L_1773:
        /*008c*/ 	.byte	0x03, 0x19
        /*008e*/ 	.short	0x0358


	//----- nvinfo : EIATTR_PARAM_CBANK
	.align		4
        /*0090*/ 	.byte	0x04, 0x0a
        /*0092*/ 	.short	(.L_1775 - .L_1774)
	.align		4
.L_1774:
        /*0094*/ 	.word	index@(.nv.constant0._ZN2at6native16triu_tril_kernelIllLb1ELi1ELb0EEEvNS_4cuda6detail10TensorInfoIT_T0_EENS4_IKS5_S6_EEllS6_)
        /*0098*/ 	.short	0x0210
        /*009a*/ 	.short	0x0358


	//----- nvinfo : EIATTR_SW_WAR
	.align		4
.L_1775:
        /*009c*/ 	.byte	0x04, 0x36
        /*009e*/ 	.short	(.L_1777 - .L_1776)
.L_1776:
        /*00a0*/ 	.word	0x00000008
.L_1777:


//--------------------- .nv.info._ZN2at6native16triu_tril_kernelIllLb1ELi1ELb1EEEvNS_4cuda6detail10TensorInfoIT_T0_EENS4_IKS5_S6_EEllS6_ --------------------------
	.section	.nv.info._ZN2at6native16triu_tril_kernelIllLb1ELi1ELb1EEEvNS_4cuda6detail10TensorInfoIT_T0_EENS4_IKS5_S6_EEllS6_,"",@"SHT_CUDA_INFO"
	.sectionflags	@""
	.align	4


	//----- nvinfo : EIATTR_CUDA_API_VERSION
	.align		4
        /*0000*/ 	.byte	0x04, 0x37
        /*0002*/ 	.short	(.L_1779 - .L_1778)
.L_1778:
        /*0004*/ 	.word	0x00000082


	//----- nvinfo : EIATTR_KPARAM_INFO
	.align		4
.L_1779:
        /*0008*/ 	.byte	0x04, 0x17
        /*000a*/ 	.short	(.L_1781 - .L_1780)
.L_1780:
        /*000c*/ 	.word	0x00000000
        /*0010*/ 	.short	0x0004
        /*0012*/ 	.short	0x0350
        /*0014*/ 	.byte	0x00, 0xf0, 0x21, 0x00


	//----- nvinfo : EIATTR_KPARAM_INFO
	.align		4
.L_1781:
        /*0018*/ 	.byte	0x04, 0x17
        /*001a*/ 	.short	(.L_1783 - .L_1782)
.L_1782:
        /*001c*/ 	.word	0x00000000
        /*0020*/ 	.short	0x0003
        /*0022*/ 	.short	0x0348
        /*0024*/ 	.byte	0x00, 0xf0, 0x21, 0x00


	//----- nvinfo : EIATTR_KPARAM_INFO
	.align		4
.L_1783:
        /*0028*/ 	.byte	0x04, 0x17
        /*002a*/ 	.short	(.L_1785 - .L_1784)
.L_1784:
        /*002c*/ 	.word	0x00000000
        /*0030*/ 	.short	0x0002
        /*0032*/ 	.short	0x0340
        /*0034*/ 	.byte	0x00, 0xf0, 0x21, 0x00


	//----- nvinfo : EIATTR_KPARAM_INFO
	.align		4
.L_1785:
        /*0038*/ 	.byte	0x04, 0x17
        /*003a*/ 	.short	(.L_1787 - .L_1786)
.L_1786:
        /*003c*/ 	.word	0x00000000
        /*0040*/ 	.short	0x0001
        /*0042*/ 	.short	0x01a0
        /*0044*/ 	.byte	0x00, 0xf0, 0x81, 0x06


	//----- nvinfo : EIATTR_KPARAM_INFO
	.align		4
.L_1787:
        /*0048*/ 	.byte	0x04, 0x17
        /*004a*/ 	.short	(.L_1789 - .L_1788)
.L_1788:
        /*004c*/ 	.word	0x00000000
        /*0050*/ 	.short	0x0000
        /*0052*/ 	.short	0x0000
        /*0054*/ 	.byte	0x00, 0xf0, 0x81, 0x06


	//----- nvinfo : EIATTR_SPARSE_MMA_MASK
	.align		4
.L_1789:
        /*0058*/ 	.byte	0x03, 0x50
        /*005a*/ 	.short	0x0000


	//----- nvinfo : EIATTR_MAXREG_COUNT
	.align		4
        /*005c*/ 	.byte	0x03, 0x1b
        /*005e*/ 	.short	0x00ff


	//----- nvinfo : EIATTR_MERCURY_ISA_VERSION
	.align		4
        /*0060*/ 	.byte	0x03, 0x5f
        /*0062*/ 	.short	0x0101


	//----- nvinfo : EIATTR_EXIT_INSTR_OFFSETS
	.align		4
        /*0064*/ 	.byte	0x04, 0x1c
        /*0066*/ 	.short	(.L_1791 - .L_1790)


	//   ....[0]....
.L_1790:
        /*0068*/ 	.word	0x00000090


	//   ....[1]....
        /*006c*/ 	.word	0x000005c0


	//   ....[2]....
        /*0070*/ 	.word	0x00001dd0


	//   ....[3]....
        /*0074*/ 	.word	0x00001e30


	//----- nvinfo : EIATTR_MAX_THREADS
	.align		4
.L_1791:
        /*0078*/ 	.byte	0x04, 0x05
        /*007a*/ 	.short	(.L_1793 - .L_1792)
.L_1792:
        /*007c*/ 	.word	0x00000080
        /*0080*/ 	.word	0x00000001
        /*0084*/ 	.word	0x00000001


	//----- nvinfo : EIATTR_CRS_STACK_SIZE
	.align		4
.L_1793:
        /*0088*/ 	.byte	0x04, 0x1e
        /*008a*/ 	.short	(.L_1795 - .L_1794)
.L_1794:
        /*008c*/ 	.word	0x00000000


	//----- nvinfo : EIATTR_CBANK_PARAM_SIZE
	.align		4
.L_1795:
        /*0090*/ 	.byte	0x03, 0x19
        /*0092*/ 	.short	0x0358


	//----- nvinfo : EIATTR_PARAM_CBANK
	.align		4
        /*0094*/ 	.byte	0x04, 0x0a
        /*0096*/ 	.short	(.L_1797 - .L_1796)
	.align		4
.L_1796:
        /*0098*/ 	.word	index@(.nv.constant0._ZN2at6native16triu_tril_kernelIllLb1ELi1ELb1EEEvNS_4cuda6detail10TensorInfoIT_T0_EENS4_IKS5_S6_EEllS6_)
        /*009c*/ 	.short	0x0210
        /*009e*/ 	.short	0x0358


	//----- nvinfo : EIATTR_SW_WAR
	.align		4
.L_1797:
        /*00a0*/ 	.byte	0x04, 0x36
        /*00a2*/ 	.short	(.L_1799 - .L_1798)
.L_1798:
        /*00a4*/ 	.word	0x00000008
.L_1799:


//--------------------- .nv.info._ZN2at6native16triu_tril_kernelIliLb1ELi1ELb0EEEvNS_4cuda6detail10TensorInfoIT_T0_EENS4_IKS5_S6_EEllS6_ --------------------------
	.section	.nv.info._ZN2at6native16triu_tril_kernelIliLb1ELi1ELb0EEEvNS_4cuda6detail10TensorInfoIT_T0_EENS4_IKS5_S6_EEllS6_,"",@"SHT_CUDA_INFO"
	.sectionflags	@""
	.align	4


	//----- nvinfo : EIATTR_CUDA_API_VERSION
	.align		4
        /*0000*/ 	.byte	0x04, 0x37
        /*0002*/ 	.short	(.L_1801 - .L_1800)
.L_1800:
        /*0004*/ 	.word	0x00000082


	//----- nvinfo : EIATTR_KPARAM_INFO
	.align		4
.L_1801:
        /*0008*/ 	.byte	0x04, 0x17
        /*000a*/ 	.short	(.L_1803 - .L_1802)
.L_1802:
        /*000c*/ 	.word	0x00000000
        /*0010*/ 	.short	0x0004
        /*0012*/ 	.short	0x01c0
        /*0014*/ 	.byte	0x00, 0xf0, 0x11, 0x00


	//----- nvinfo : EIATTR_KPARAM_INFO
	.align		4
.L_1803:
        /*0018*/ 	.byte	0x04, 0x17
        /*001a*/ 	.short	(.L_1805 - .L_1804)
.L_1804:
        /*001c*/ 	.word	0x00000000
        /*0020*/ 	.short	0x0003
        /*0022*/ 	.short	0x01b8
        /*0024*/ 	.byte	0x00, 0xf0, 0x21, 0x00


	//----- nvinfo : EIATTR_KPARAM_INFO
	.align		4
.L_1805:
        /*0028*/ 	.byte	0x04, 0x17
        /*002a*/ 	.short	(.L_1807 - .L_1806)
.L_1806:
        /*002c*/ 	.word	0x00000000
        /*0030*/ 	.short	0x0002
        /*0032*/ 	.short	0x01b0
        /*0034*/ 	.byte	0x00, 0xf0, 0x21, 0x00


	//----- nvinfo : EIATTR_KPARAM_INFO
	.align		4
.L_1807:
        /*0038*/ 	.byte	0x04, 0x17
        /*003a*/ 	.short	(.L_1809 - .L_1808)
.L_1808:
        /*003c*/ 	.word	0x00000000
        /*0040*/ 	.short	0x0001
        /*0042*/ 	.short	0x00d8
        /*0044*/ 	.byte	0x00, 0xf0, 0x61, 0x03


	//----- nvinfo : EIATTR_KPARAM_INFO
	.align		4
.L_1809:
        /*0048*/ 	.byte	0x04, 0x17
        /*004a*/ 	.short	(.L_1811 - .L_1810)
.L_1810:
        /*004c*/ 	.word	0x00000000
        /*0050*/ 	.short	0x0000
        /*0052*/ 	.short	0x0000
        /*0054*/ 	.byte	0x00, 0xf0, 0x61, 0x03


	//----- nvinfo : EIATTR_SPARSE_MMA_MASK
	.align		4
.L_1811:
        /*0058*/ 	.byte	0x03, 0x50
        /*005a*/ 	.short	0x0000


	//----- nvinfo : EIATTR_MAXREG_COUNT
	.align		4
        /*005c*/ 	.byte	0x03, 0x1b
        /*005e*/ 	.short	0x00ff


	//----- nvinfo : EIATTR_MERCURY_ISA_VERSION
	.align		4
        /*0060*/ 	.byte	0x03, 0x5f
        /*0062*/ 	.short	0x0101


	//----- nvinfo : EIATTR_EXIT_INSTR_OFFSETS
	.align		4
        /*0064*/ 	.byte	0x04, 0x1c
        /*0066*/ 	.short	(.L_1813 - .L_1812)


	//   ....[0]....
.L_1812:
        /*0068*/ 	.word	0x00000090


	//   ....[1]....
        /*006c*/ 	.word	0x00001770


	//   ....[2]....
        /*0070*/ 	.word	0x000017c0


	//----- nvinfo : EIATTR_MAX_THREADS
	.align		4
.L_1813:
        /*0074*/ 	.byte	0x04, 0x05
        /*0076*/ 	.short	(.L_1815 - .L_1814)
.L_1814:
        /*0078*/ 	.word	0x00000080
        /*007c*/ 	.word	0x00000001
        /*0080*/ 	.word	0x00000001


	//----- nvinfo : EIATTR_CRS_STACK_SIZE
	.align		4
.L_1815:
        /*0084*/ 	.byte	0x04, 0x1e
        /*0086*/ 	.short	(.L_1817 - .L_1816)
.L_1816:
        /*0088*/ 	.word	0x00000000


	//----- nvinfo : EIATTR_CBANK_PARAM_SIZE
	.align		4
.L_1817:
        /*008c*/ 	.byte	0x03, 0x19
        /*008e*/ 	.short	0x01c4


	//----- nvinfo : EIATTR_PARAM_CBANK
	.align		4
        /*0090*/ 	.byte	0x04, 0x0a
        /*0092*/ 	.short	(.L_1819 - .L_1818)
	.align		4
.L_1818:
        /*0094*/ 	.word	index@(.nv.constant0._ZN2at6native16triu_tril_kernelIliLb1ELi1ELb0EEEvNS_4cuda6detail10TensorInfoIT_T0_EENS4_IKS5_S6_EEllS6_)
        /*0098*/ 	.short	0x0210
        /*009a*/ 	.short	0x01c4


	//----- nvinfo : EIATTR_SW_WAR
	.align		4
.L_1819:
        /*009c*/ 	.byte	0x04, 0x36
        /*009e*/ 	.short	(.L_1821 - .L_1820)
.L_1820:
        /*00a0*/ 	.word	0x00000008
.L_1821:


//--------------------- .nv.info._ZN2at6native16triu_tril_kernelIliLb1ELi1ELb1EEEvNS_4cuda6detail10TensorInfoIT_T0_EENS4_IKS5_S6_EEllS6_ --------------------------
	.section	.nv.info._ZN2at6native16triu_tril_kernelIliLb1ELi1ELb1EEEvNS_4cuda6detail10TensorInfoIT_T0_EENS4_IKS5_S6_EEllS6_,"",@"SHT_CUDA_INFO"
	.sectionflags	@""
	.align	4


	//----- nvinfo : EIATTR_CUDA_API_VERSION
	.align		4
        /*0000*/ 	.byte	0x04, 0x37
        /*0002*/ 	.short	(.L_1823 - .L_1822)
.L_1822:
        /*0004*/ 	.word	0x00000082


	//----- nvinfo : EIATTR_KPARAM_INFO
	.align		4
.L_1823:
        /*0008*/ 	.byte	0x04, 0x17
        /*000a*/ 	.short	(.L_1825 - .L_1824)
.L_1824:
        /*000c*/ 	.word	0x00000000
        /*0010*/ 	.short	0x0004
        /*0012*/ 	.short	0x01c0
        /*0014*/ 	.byte	0x00, 0xf0, 0x11, 0x00


	//----- nvinfo : EIATTR_KPARAM_INFO
	.align		4
.L_1825:
        /*0018*/ 	.byte	0x04, 0x17
        /*001a*/ 	.short	(.L_1827 - .L_1826)
.L_1826:
        /*001c*/ 	.word	0x00000000
        /*0020*/ 	.short	0x0003
        /*0022*/ 	.short	0x01b8
        /*0024*/ 	.byte	0x00, 0xf0, 0x21, 0x00


	//----- nvinfo : EIATTR_KPARAM_INFO
	.align		4
.L_1827:
        /*0028*/ 	.byte	0x04, 0x17
        /*002a*/ 	.short	(.L_1829 - .L_1828)
.L_1828:
        /*002c*/ 	.word	0x00000000
        /*0030*/ 	.short	0x0002
        /*0032*/ 	.short	0x01b0
        /*0034*/ 	.byte	0x00, 0xf0, 0x21, 0x00


	//----- nvinfo : EIATTR_KPARAM_INFO
	.align		4
.L_1829:
        /*0038*/ 	.byte	0x04, 0x17
        /*003a*/ 	.short	(.L_1831 - .L_1830)
.L_1830:
        /*003c*/ 	.word	0x00000000
        /*0040*/ 	.short	0x0001
        /*0042*/ 	.short	0x00d8
        /*0044*/ 	.byte	0x00, 0xf0, 0x61, 0x03


	//----- nvinfo : EIATTR_KPARAM_INFO
	.align		4
.L_1831:
        /*0048*/ 	.byte	0x04, 0x17
        /*004a*/ 	.short	(.L_1833 - .L_1832)
.L_1832:
        /*004c*/ 	.word	0x00000000
        /*0050*/ 	.short	0x0000
        /*0052*/ 	.short	0x0000
        /*0054*/ 	.byte	0x00, 0xf0, 0x61, 0x03


	//----- nvinfo : EIATTR_SPARSE_MMA_MASK
	.align		4
.L_1833:
        /*0058*/ 	.byte	0x03, 0x50
        /*005a*/ 	.short	0x0000


	//----- nvinfo : EIATTR_MAXREG_COUNT
	.align		4
        /*005c*/ 	.byte	0x03, 0x1b
        /*005e*/ 	.short	0x00ff


	//----- nvinfo : EIATTR_MERCURY_ISA_VERSION
	.align		4
        /*0060*/ 	.byte	0x03, 0x5f
        /*0062*/ 	.short	0x0101


	//----- nvinfo : EIATTR_EXIT_INSTR_OFFSETS
	.align		4
        /*0064*/ 	.byte	0x04, 0x1c
        /*0066*/ 	.short	(.L_1835 - .L_1834)


	//   ....[0]....
.L_1834:
        /*0068*/ 	.word	0x00000090


	//   ....[1]....
        /*006c*/ 	.word	0x00000580


	//   ....[2]....
        /*0070*/ 	.word	0x000016c0


	//   ....[3]....
        /*0074*/ 	.word	0x00001710


	//----- nvinfo : EIATTR_MAX_THREADS
	.align		4
.L_1835:
        /*0078*/ 	.byte	0x04, 0x05
        /*007a*/ 	.short	(.L_1837 - .L_1836)
.L_1836:
        /*007c*/ 	.word	0x00000080
        /*0080*/ 	.word	0x00000001
        /*0084*/ 	.word	0x00000001


	//----- nvinfo : EIATTR_CRS_STACK_SIZE
	.align		4
.L_1837:
        /*0088*/ 	.byte	0x04, 0x1e
        /*008a*/ 	.short	(.L_1839 - .L_1838)
.L_1838:
        /*008c*/ 	.word	0x00000000


	//----- nvinfo : EIATTR_CBANK_PARAM_SIZE
	.align		4
.L_1839:
        /*0090*/ 	.byte	0x03, 0x19
        /*0092*/ 	.short	0x01c4


	//----- nvinfo : EIATTR_PARAM_CBANK
	.align		4
        /*0094*/ 	.byte	0x04, 0x0a
        /*0096*/ 	.short	(.L_1841 - .L_1840)
	.align		4
.L_1840:
        /*0098*/ 	.word	index@(.nv.constant0._ZN2at6native16triu_tril_kernelIliLb1ELi1ELb1EEEvNS_4cuda6detail10TensorInfoIT_T0_EENS4_IKS5_S6_EEllS6_)
        /*009c*/ 	.short	0x0210
        /*009e*/ 	.short	0x01c4


	//----- nvinfo : EIATTR_SW_WAR
	.align		4
.L_1841:
        /*00a0*/ 	.byte	0x04, 0x36
        /*00a2*/ 	.short	(.L_1843 - .L_1842)
.L_1842:
        /*00a4*/ 	.word	0x00000008
.L_1843:


//--------------------- .nv.info._ZN2at6native16triu_tril_kernelIilLb1ELi2ELb0EEEvNS_4cuda6detail10TensorInfoIT_T0_EENS4_IKS5_S6_EEllS6_ --------------------------
	.section	.nv.info._ZN2at6native16triu_tril_kernelIilLb1ELi2ELb0EEEvNS_4cuda6detail10TensorInfoIT_T0_EENS4_IKS5_S6_EEllS6_,"",@"SHT_CUDA_INFO"
	.sectionflags	@""
	.align	4


	//----- nvinfo : EIATTR_CUDA_API_VERSION
	.align		4
        /*0000*/ 	.byte	0x04, 0x37
        /*0002*/ 	.short	(.L_1845 - .L_1844)
.L_1844:
        /*0004*/ 	.word	0x00000082


	//----- nvinfo : EIATTR_KPARAM_INFO
	.align		4
.L_1845:
        /*0008*/ 	.byte	0x04, 0x17
        /*000a*/ 	.short	(.L_1847 - .L_1846)
.L_1846:
        /*000c*/ 	.word	0x00000000
        /*0010*/ 	.short	0x0004
        /*0012*/ 	.short	0x0350
        /*0014*/ 	.byte	0x00, 0xf0, 0x21, 0x00


	//----- nvinfo : EIATTR_KPARAM_INFO
	.align		4
.L_1847:
        /*0018*/ 	.byte	0x04, 0x17
        /*001a*/ 	.short	(.L_1849 - .L_1848)
.L_1848:
        /*001c*/ 	.word	0x00000000
        /*0020*/ 	.short	0x0003
        /*0022*/ 	.short	0x0348
        /*0024*/ 	.byte	0x00, 0xf0, 0x21, 0x00


	//----- nvinfo : EIATTR_KPARAM_INFO
	.align		4
.L_1849:
        /*0028*/ 	.byte	0x04, 0x17
        /*002a*/ 	.short	(.L_1851 - .L_1850)
.L_1850:
        /*002c*/ 	.word	0x00000000
        /*0030*/ 	.short	0x0002
        /*0032*/ 	.short	0x0340
        /*0034*/ 	.byte	0x00, 0xf0, 0x21, 0x00


	//----- nvinfo : EIATTR_KPARAM_INFO
	.align		4
.L_1851:
        /*0038*/ 	.byte	0x04, 0x17
        /*003a*/ 	.short	(.L_1853 - .L_1852)
.L_1852:
        /*003c*/ 	.word	0x00000000
        /*0040*/ 	.short	0x0001
        /*0042*/ 	.short	0x01a0
        /*0044*/ 	.byte	0x00, 0xf0, 0x81, 0x06


	//----- nvinfo : EIATTR_KPARAM_INFO
	.align		4
.L_1853:
        /*0048*/ 	.byte	0x04, 0x17
        /*004a*/ 	.short	(.L_1855 - .L_1854)
.L_1854:
        /*004c*/ 	.word	0x00000000
        /*0050*/ 	.short	0x0000
        /*0052*/ 	.short	0x0000
        /*0054*/ 	.byte	0x00, 0xf0, 0x81, 0x06


	//----- nvinfo : EIATTR_SPARSE_MMA_MASK
	.align		4
.L_1855:
        /*0058*/ 	.byte	0x03, 0x50
        /*005a*/ 	.short	0x0000


	//----- nvinfo : EIATTR_MAXREG_COUNT
	.align		4
        /*005c*/ 	.byte	0x03, 0x1b
        /*005e*/ 	.short	0x00ff


	//----- nvinfo : EIATTR_MERCURY_ISA_VERSION
	.align		4
        /*0060*/ 	.byte	0x03, 0x5f
        /*0062*/ 	.short	0x0101


	//----- nvinfo : EIATTR_EXIT_INSTR_OFFSETS
	.align		4
        /*0064*/ 	.byte	0x04, 0x1c
        /*0066*/ 	.short	(.L_1857 - .L_1856)


	//   ....[0]....
.L_1856:
        /*0068*/ 	.word	0x000000b0


	//   ....[1]....
        /*006c*/ 	.word	0x00002250


	//   ....[2]....
        /*0070*/ 	.word	0x000022e0


	//   ....[3]....
        /*0074*/ 	.word	0x00002360


	//----- nvinfo : EIATTR_MAX_THREADS
	.align		4
.L_1857:
        /*0078*/ 	.byte	0x04, 0x05
        /*007a*/ 	.short	(.L_1859 - .L_1858)
.L_1858:
        /*007c*/ 	.word	0x00000080
        /*0080*/ 	.word	0x00000001
        /*0084*/ 	.word	0x00000001


	//----- nvinfo : EIATTR_CRS_STACK_SIZE
	.align		4
.L_1859:
        /*0088*/ 	.byte	0x04, 0x1e
        /*008a*/ 	.short	(.L_1861 - .L_1860)
.L_1860:
        /*008c*/ 	.word	0x00000000


	//----- nvinfo : EIATTR_CBANK_PARAM_SIZE
	.align		4
.L_1861:
        /*0090*/ 	.byte	0x03, 0x19
        /*0092*/ 	.short	0x0358


	//----- nvinfo : EIATTR_PARAM_CBANK
	.align		4
        /*0094*/ 	.byte	0x04, 0x0a
        /*0096*/ 	.short	(.L_1863 - .L_1862)
	.align		4
.L_1862:
        /*0098*/ 	.word	index@(.nv.constant0._ZN2at6native16triu_tril_kernelIilLb1ELi2ELb0EEEvNS_4cuda6detail10TensorInfoIT_T0_EENS4_IKS5_S6_EEllS6_)
        /*009c*/ 	.short	0x0210
        /*009e*/ 	.short	0x0358


	//----- nvinfo : EIATTR_SW_WAR
	.align		4
.L_1863:
        /*00a0*/ 	.byte	0x04, 0x36
        /*00a2*/ 	.short	(.L_1865 - .L_1864)
.L_1864:
        /*00a4*/ 	.word	0x00000008
.L_1865:


//--------------------- .nv.info._ZN2at6native16triu_tril_kernelIilLb1ELi2ELb1EEEvNS_4cuda6detail10TensorInfoIT_T0_EENS4_IKS5_S6_EEllS6_ --------------------------
	.section	.nv.info._ZN2at6native16triu_tril_kernelIilLb1ELi2ELb1EEEvNS_4cuda6detail10TensorInfoIT_T0_EENS4_IKS5_S6_EEllS6_,"",@"SHT_CUDA_INFO"
	.sectionflags	@""
	.align	4


	//----- nvinfo : EIATTR_CUDA_API_VERSION
	.align		4
        /*0000*/ 	.byte	0x04, 0x37
        /*0002*/ 	.short	(.L_1867 - .L_1866)
.L_1866:
        /*0004*/ 	.word	0x00000082


	//----- nvinfo : EIATTR_KPARAM_INFO
	.align		4
.L_1867:
        /*0008*/ 	.byte	0x04, 0x17
        /*000a*/ 	.short	(.L_1869 - .L_1868)
.L_1868:
        /*000c*/ 	.word	0x00000000
        /*0010*/ 	.short	0x0004
        /*0012*/ 	.short	0x0350
        /*0014*/ 	.byte	0x00, 0xf0, 0x21, 0x00


	//----- nvinfo : EIATTR_KPARAM_INFO
	.align		4
.L_1869:
        /*0018*/ 	.byte	0x04, 0x17
        /*001a*/ 	.short	(.L_1871 - .L_1870)
.L_1870:
        /*001c*/ 	.word	0x00000000
        /*0020*/ 	.short	0x0003
        /*0022*/ 	.short	0x0348
        /*0024*/ 	.byte	0x00, 0xf0, 0x21, 0x00


	//----- nvinfo : EIATTR_KPARAM_INFO
	.align		4
.L_1871:
        /*0028*/ 	.byte	0x04, 0x17
        /*002a*/ 	.short	(.L_1873 - .L_1872)
.L_1872:
        /*002c*/ 	.word	0x00000000
        /*0030*/ 	.short	0x0002
        /*0032*/ 	.short	0x0340
        /*0034*/ 	.byte	0x00, 0xf0, 0x21, 0x00


	//----- nvinfo : EIATTR_KPARAM_INFO
	.align		4
.L_1873:
        /*0038*/ 	.byte	0x04, 0x17
        /*003a*/ 	.short	(.L_1875 - .L_1874)
.L_1874:
        /*003c*/ 	.word	0x00000000
        /*0040*/ 	.short	0x0001
        /*0042*/ 	.short	0x01a0
        /*0044*/ 	.byte	0x00, 0xf0, 0x81, 0x06


	//----- nvinfo : EIATTR_KPARAM_INFO
	.align		4
.L_1875:
        /*0048*/ 	.byte	0x04, 0x17
        /*004a*/ 	.short	(.L_1877 - .L_1876)
.L_1876:
        /*004c*/ 	.word	0x00000000
        /*0050*/ 	.short	0x0000
        /*0052*/ 	.short	0x0000
        /*0054*/ 	.byte	0x00, 0xf0, 0x81, 0x06


	//----- nvinfo : EIATTR_SPARSE_MMA_MASK
	.align		4
.L_1877:
        /*0058*/ 	.byte	0x03, 0x50
        /*005a*/ 	.short	0x0000


	//----- nvinfo : EIATTR_MAXREG_COUNT
	.align		4
        /*005c*/ 	.byte	0x03, 0x1b
        /*005e*/ 	.short	0x00ff


	//----- nvinfo : EIATTR_MERCURY_ISA_VERSION
	.align		4
        /*0060*/ 	.byte	0x03, 0x5f
        /*0062*/ 	.short	0x0101


	//----- nvinfo : EIATTR_EXIT_INSTR_OFFSETS
	.align		4
        /*0064*/ 	.byte	0x04, 0x1c
        /*0066*/ 	.short	(.L_1879 - .L_1878)


	//   ....[0]....
.L_1878:
        /*0068*/ 	.word	0x000000b0


	//   ....[1]....
        /*006c*/ 	.word	0x000005e0


	//   ....[2]....
        /*0070*/ 	.word	0x00001e70


	//   ....[3]....
        /*0074*/ 	.word	0x00001f60


	//   ....[4]....
        /*0078*/ 	.word	0x00002030


	//----- nvinfo : EIATTR_MAX_THREADS
	.align		4
.L_1879:
        /*007c*/ 	.byte	0x04, 0x05
        /*007e*/ 	.short	(.L_1881 - .L_1880)
.L_1880:
        /*0080*/ 	.word	0x00000080
        /*0084*/ 	.word	0x00000001
        /*0088*/ 	.word	0x00000001


	//----- nvinfo : EIATTR_CRS_STACK_SIZE
	.align		4
.L_1881:
        /*008c*/ 	.byte	0x04, 0x1e
        /*008e*/ 	.short	(.L_1883 - .L_1882)
.L_1882:
        /*0090*/ 	.word	0x00000000


	//----- nvinfo : EIATTR_CBANK_PARAM_SIZE
	.align		4
.L_1883:
        /*0094*/ 	.byte	0x03, 0x19
        /*0096*/ 	.short	0x0358


	//----- nvinfo : EIATTR_PARAM_CBANK
	.align		4
        /*0098*/ 	.byte	0x04, 0x0a
        /*009a*/ 	.short	(.L_1885 - .L_1884)
	.align		4
.L_1884:
        /*009c*/ 	.word	index@(.nv.constant0._ZN2at6native16triu_tril_kernelIilLb1ELi2ELb1EEEvNS_4cuda6detail10TensorInfoIT_T0_EENS4_IKS5_S6_EEllS6_)
        /*00a0*/ 	.short	0x0210
        /*00a2*/ 	.short	0x0358


	//----- nvinfo : EIATTR_SW_WAR
	.align		4
.L_1885:
        /*00a4*/ 	.byte	0x04, 0x36
        /*00a6*/ 	.short	(.L_1887 - .L_1886)
.L_1886:
        /*00a8*/ 	.word	0x00000008
.L_1887:


//--------------------- .nv.info._ZN2at6native16triu_tril_kernelIiiLb1ELi2ELb0EEEvNS_4cuda6detail10TensorInfoIT_T0_EENS4_IKS5_S6_EEllS6_ --------------------------
	.section	.nv.info._ZN2at6native16triu_tril_kernelIiiLb1ELi2ELb0EEEvNS_4cuda6detail10TensorInfoIT_T0_EENS4_IKS5_S6_EEllS6_,"",@"SHT_CUDA_INFO"
	.sectionflags	@""
	.align	4


	//----- nvinfo : EIATTR_CUDA_API_VERSION
	.align		4
        /*0000*/ 	.byte	0x04, 0x37
        /*0002*/ 	.short	(.L_1889 - .L_1888)
.L_1888:
        /*0004*/ 	.word	0x00000082


	//----- nvinfo : EIATTR_KPARAM_INFO
	.align		4
.L_1889:
        /*0008*/ 	.byte	0x04, 0x17
        /*000a*/ 	.short	(.L_1891 - .L_1890)
.L_1890:
        /*000c*/ 	.word	0x00000000
        /*0010*/ 	.short	0x0004
        /*0012*/ 	.short	0x01c0
        /*0014*/ 	.byte	0x00, 0xf0, 0x11, 0x00


	//----- nvinfo : EIATTR_KPARAM_INFO
	.align		4
.L_1891:
        /*0018*/ 	.byte	0x04, 0x17
        /*001a*/ 	.short	(.L_1893 - .L_1892)
.L_1892:
        /*001c*/ 	.word	0x00000000
        /*0020*/ 	.short	0x0003
        /*0022*/ 	.short	0x01b8
        /*0024*/ 	.byte	0x00, 0xf0, 0x21, 0x00


	//----- nvinfo : EIATTR_KPARAM_INFO
	.align		4
.L_1893:
        /*0028*/ 	.byte	0x04, 0x17
        /*002a*/ 	.short	(.L_1895 - .L_1894)
.L_1894:
        /*002c*/ 	.word	0x00000000
        /*0030*/ 	.short	0x0002
        /*0032*/ 	.short	0x01b0
        /*0034*/ 	.byte	0x00, 0xf0, 0x21, 0x00


	//----- nvinfo : EIATTR_KPARAM_INFO
	.align		4
.L_1895:
        /*0038*/ 	.byte	0x04, 0x17
        /*003a*/ 	.short	(.L_1897 - .L_1896)
.L_1896:
        /*003c*/ 	.word	0x00000000
        /*0040*/ 	.short	0x0001
        /*0042*/ 	.short	0x00d8
        /*0044*/ 	.byte	0x00, 0xf0, 0x61, 0x03


	//----- nvinfo : EIATTR_KPARAM_INFO
	.align		4
.L_1897:
        /*0048*/ 	.byte	0x04, 0x17
        /*004a*/ 	.short	(.L_1899 - .L_1898)
.L_1898:
        /*004c*/ 	.word	0x00000000
        /*0050*/ 	.short	0x0000
        /*0052*/ 	.short	0x0000
        /*0054*/ 	.byte	0x00, 0xf0, 0x61, 0x03


	//----- nvinfo : EIATTR_SPARSE_MMA_MASK
	.align		4
.L_1899:
        /*0058*/ 	.byte	0x03, 0x50
        /*005a*/ 	.short	0x0000


	//----- nvinfo : EIATTR_MAXREG_COUNT
	.align		4
        /*005c*/ 	.byte	0x03, 0x1b
        /*005e*/ 	.short	0x00ff


	//----- nvinfo : EIATTR_MERCURY_ISA_VERSION
	.align		4
        /*0060*/ 	.byte	0x03, 0x5f
        /*0062*/ 	.short	0x0101


	//----- nvinfo : EIATTR_EXIT_INSTR_OFFSETS
	.align		4
        /*0064*/ 	.byte	0x04, 0x1c
        /*0066*/ 	.short	(.L_1901 - .L_1900)


	//   ....[0]....
.L_1900:
        /*0068*/ 	.word	0x000000b0


	//   ....[1]....
        /*006c*/ 	.word	0x000018e0


	//   ....[2]....
        /*0070*/ 	.word	0x00001940


	//   ....[3]....
        /*0074*/ 	.word	0x000019b0


	//----- nvinfo : EIATTR_MAX_THREADS
	.align		4
.L_1901:
        /*0078*/ 	.byte	0x04, 0x05
        /*007a*/ 	.short	(.L_1903 - .L_1902)
.L_1902:
        /*007c*/ 	.word	0x00000080
        /*0080*/ 	.word	0x00000001
        /*0084*/ 	.word	0x00000001


	//----- nvinfo : EIATTR_CRS_STACK_SIZE
	.align		4
.L_1903:
        /*0088*/ 	.byte	0x04, 0x1e
        /*008a*/ 	.short	(.L_1905 - .L_1904)
.L_1904:
        /*008c*/ 	.word	0x00000000


	//----- nvinfo : EIATTR_CBANK_PARAM_SIZE
	.align		4
.L_1905:
        /*0090*/ 	.byte	0x03, 0x19
        /*0092*/ 	.short	0x01c4


	//----- nvinfo : EIATTR_PARAM_CBANK
	.align		4
        /*0094*/ 	.byte	0x04, 0x0a
        /*0096*/ 	.short	(.L_1907 - .L_1906)
	.align		4
.L_1906:
        /*0098*/ 	.word	index@(.nv.constant0._ZN2at6native16triu_tril_kernelIiiLb1ELi2ELb0EEEvNS_4cuda6detail10TensorInfoIT_T0_EENS4_IKS5_S6_EEllS6_)
        /*009c*/ 	.short	0x0210
        /*009e*/ 	.short	0x01c4


	//----- nvinfo : EIATTR_SW_WAR
	.align		4
.L_1907:
        /*00a0*/ 	.byte	0x04, 0x36
        /*00a2*/ 	.short	(.L_1909 - .L_1908)
.L_1908:
        /*00a4*/ 	.word	0x00000008
.L_1909:


//--------------------- .nv.info._ZN2at6native16triu_tril_kernelIiiLb1ELi2ELb1EEEvNS_4cuda6detail10TensorInfoIT_T0_EENS4_IKS5_S6_EEllS6_ --------------------------
	.section	.nv.info._ZN2at6native16triu_tril_kernelIiiLb1ELi2ELb1EEEvNS_4cuda6detail10TensorInfoIT_T0_EENS4_IKS5_S6_EEllS6_,"",@"SHT_CUDA_INFO"
	.sectionflags	@""
	.align	4


	//----- nvinfo : EIATTR_CUDA_API_VERSION
	.align		4
        /*0000*/ 	.byte	0x04, 0x37
        /*0002*/ 	.short	(.L_1911 - .L_1910)
.L_1910:
        /*0004*/ 	.word	0x00000082


	//----- nvinfo : EIATTR_KPARAM_INFO
	.align		4
.L_1911:
        /*0008*/ 	.byte	0x04, 0x17
        /*000a*/ 	.short	(.L_1913 - .L_1912)
.L_1912:
        /*000c*/ 	.word	0x00000000
        /*0010*/ 	.short	0x0004
        /*0012*/ 	.short	0x01c0
        /*0014*/ 	.byte	0x00, 0xf0, 0x11, 0x00


	//----- nvinfo : EIATTR_KPARAM_INFO
	.align		4
.L_1913:
        /*0018*/ 	.byte	0x04, 0x17
        /*001a*/ 	.short	(.L_1915 - .L_1914)
.L_1914:
        /*001c*/ 	.word	0x00000000
        /*0020*/ 	.short	0x0003
        /*0022*/ 	.short	0x01b8
        /*0024*/ 	.byte	0x00, 0xf0, 0x21, 0x00


	//----- nvinfo : EIATTR_KPARAM_INFO
	.align		4
.L_1915:
        /*0028*/ 	.byte	0x04, 0x17
        /*002a*/ 	.short	(.L_1917 - .L_1916)
.L_1916:
        /*002c*/ 	.word	0x00000000
        /*0030*/ 	.short	0x0002
        /*0032*/ 	.short	0x01b0
        /*0034*/ 	.byte	0x00, 0xf0, 0x21, 0x00


	//----- nvinfo : EIATTR_KPARAM_INFO
	.align		4
.L_1917:
        /*0038*/ 	.byte	0x04, 0x17
        /*003a*/ 	.short	(.L_1919 - .L_1918)
.L_1918:
        /*003c*/ 	.word	0x00000000
        /*0040*/ 	.short	0x0001
        /*0042*/ 	.short	0x00d8
        /*0044*/ 	.byte	0x00, 0xf0, 0x61, 0x03


	//----- nvinfo : EIATTR_KPARAM_INFO
	.align		4
.L_1919:
        /*0048*/ 	.byte	0x04, 0x17
        /*004a*/ 	.short	(.L_1921 - .L_1920)
.L_1920:
        /*004c*/ 	.word	0x00000000
        /*0050*/ 	.short	0x0000
        /*0052*/ 	.short	0x0000
        /*0054*/ 	.byte	0x00, 0xf0, 0x61, 0x03


	//----- nvinfo : EIATTR_SPARSE_MMA_MASK
	.align		4
.L_1921:
        /*0058*/ 	.byte	0x03, 0x50
        /*005a*/ 	.short	0x0000


	//----- nvinfo : EIATTR_MAXREG_COUNT
	.align		4
        /*005c*/ 	.byte	0x03, 0x1b
        /*005e*/ 	.short	0x00ff


	//----- nvinfo : EIATTR_MERCURY_ISA_VERSION
	.align		4
        /*0060*/ 	.byte	0x03, 0x5f
        /*0062*/ 	.short	0x0101


	//----- nvinfo : EIATTR_EXIT_INSTR_OFFSETS
	.align		4
        /*0064*/ 	.byte	0x04, 0x1c
        /*0066*/ 	.short	(.L_1923 - .L_1922)


	//   ....[0]....
.L_1922:
        /*0068*/ 	.word	0x000000b0


	//   ....[1]....
        /*006c*/ 	.word	0x00000590


	//   ....[2]....
        /*0070*/ 	.word	0x00001700


	//   ....[3]....
        /*0074*/ 	.word	0x00001770


	//   ....[4]....
        /*0078*/ 	.word	0x000017d0


	//   ....[5]....
        /*007c*/ 	.word	0x00001830


	//----- nvinfo : EIATTR_MAX_THREADS
	.align		4
.L_1923:
        /*0080*/ 	.byte	0x04, 0x05
        /*0082*/ 	.short	(.L_1925 - .L_1924)
.L_1924:
        /*0084*/ 	.word	0x00000080
        /*0088*/ 	.word	0x00000001
        /*008c*/ 	.word	0x00000001


	//----- nvinfo : EIATTR_CRS_STACK_SIZE
	.align		4
.L_1925:
        /*0090*/ 	.byte	0x04, 0x1e
        /*0092*/ 	.short	(.L_1927 - .L_1926)
.L_1926:
        /*0094*/ 	.word	0x00000000


	//----- nvinfo : EIATTR_CBANK_PARAM_SIZE
	.align		4
.L_1927:
        /*0098*/ 	.byte	0x03, 0x19
        /*009a*/ 	.short	0x01c4


	//----- nvinfo : EIATTR_PARAM_CBANK
	.align		4
        /*009c*/ 	.byte	0x04, 0x0a
        /*009e*/ 	.short	(.L_1929 - .L_1928)
	.align		4
.L_1928:
        /*00a0*/ 	.word	index@(.nv.constant0._ZN2at6native16triu_tril_kernelIiiLb1ELi2ELb1EEEvNS_4cuda6detail10TensorInfoIT_T0_EENS4_IKS5_S6_EEllS6_)
        /*00a4*/ 	.short	0x0210
        /*00a6*/ 	.short	0x01c4


	//----- nvinfo : EIATTR_SW_WAR
	.align		4
.L_1929:
        /*00a8*/ 	.byte	0x04, 0x36
        /*00aa*/ 	.short	(.L_1931 - .L_1930)
.L_1930:
        /*00ac*/ 	.word	0x00000008
.L_1931:


//--------------------- .nv.info._ZN2at6native16triu_tril_kernelIalLb1ELi8ELb0EEEvNS_4cuda6detail10TensorInfoIT_T0_EENS4_IKS5_S6_EEllS6_ --------------------------
	.section	.nv.info._ZN2at6native16triu_tril_kernelIalLb1ELi8ELb0EEEvNS_4cuda6detail10TensorInfoIT_T0_EENS4_IKS5_S6_EEllS6_,"",@"SHT_CUDA_INFO"
	.sectionflags	@""
	.align	4


	//----- nvinfo : EIATTR_CUDA_API_VERSION
	.align		4
        /*0000*/ 	.byte	0x04, 0x37
        /*0002*/ 	.short	(.L_1933 - .L_1932)
.L_1932:
        /*0004*/ 	.word	0x00000082


	//----- nvinfo : EIATTR_KPARAM_INFO
	.align		4
.L_1933:
        /*0008*/ 	.byte	0x04, 0x17
        /*000a*/ 	.short	(.L_1935 - .L_1934)
.L_1934:
        /*000c*/ 	.word	0x00000000
        /*0010*/ 	.short	0x0004
        /*0012*/ 	.short	0x0350
        /*0014*/ 	.byte	0x00, 0xf0, 0x21, 0x00


	//----- nvinfo : EIATTR_KPARAM_INFO
	.align		4
.L_1935:
        /*0018*/ 	.byte	0x04, 0x17
        /*001a*/ 	.short	(.L_1937 - .L_1936)
.L_1936:
        /*001c*/ 	.word	0x00000000
        /*0020*/ 	.short	0x0003
        /*0022*/ 	.short	0x0348
        /*0024*/ 	.byte	0x00, 0xf0, 0x21, 0x00


	//----- nvinfo : EIATTR_KPARAM_INFO
	.align		4
.L_1937:
        /*0028*/ 	.byte	0x04, 0x17
        /*002a*/ 	.short	(.L_1939 - .L_1938)
.L_1938:
        /*002c*/ 	.word	0x00000000
        /*0030*/ 	.short	0x0002
        /*0032*/ 	.short	0x0340
        /*0034*/ 	.byte	0x00, 0xf0, 0x21, 0x00


	//----- nvinfo : EIATTR_KPARAM_INFO
	.align		4
.L_1939:
        /*0038*/ 	.byte	0x04, 0x17
        /*003a*/ 	.short	(.L_1941 - .L_1940)
.L_1940:
        /*003c*/ 	.word	0x00000000
        /*0040*/ 	.short	0x0001
        /*0042*/ 	.short	0x01a0
        /*0044*/ 	.byte	0x00, 0xf0, 0x81, 0x06


	//----- nvinfo : EIATTR_KPARAM_INFO
	.align		4
.L_1941:
        /*0048*/ 	.byte	0x04, 0x17
        /*004a*/ 	.short	(.L_1943 - .L_1942)
.L_1942:
        /*004c*/ 	.word	0x00000000
        /*0050*/ 	.short	0x0000
        /*0052*/ 	.short	0x0000
        /*0054*/ 	.byte	0x00, 0xf0, 0x81, 0x06


	//----- nvinfo : EIATTR_SPARSE_MMA_MASK
	.align		4
.L_1943:
        /*0058*/ 	.byte	0x03, 0x50
        /*005a*/ 	.short	0x0000


	//----- nvinfo : EIATTR_MAXREG_COUNT
	.align		4
        /*005c*/ 	.byte	0x03, 0x1b
        /*005e*/ 	.short	0x00ff


	//----- nvinfo : EIATTR_MERCURY_ISA_VERSION
	.align		4
        /*0060*/ 	.byte	0x03, 0x5f
        /*0062*/ 	.short	0x0101


	//----- nvinfo : EIATTR_EXIT_INSTR_OFFSETS
	.align		4
        /*0064*/ 	.byte	0x04, 0x1c
        /*0066*/ 	.short	(.L_1945 - .L_1944)


	//   ....[0]....
.L_1944:
        /*0068*/ 	.word	0x000000b0


	//   ....[1]....
        /*006c*/ 	.word	0x00002960


	//   ....[2]....
        /*0070*/ 	.word	0x000029f0


	//   ....[3]....
        /*0074*/ 	.word	0x00002aa0


	//   ....[4]....
        /*0078*/ 	.word	0x00002b20


	//   ....[5]....
        /*007c*/ 	.word	0x00002bb0


	//   ....[6]....
        /*0080*/ 	.word	0x00002c30


	//   ....[7]....
        /*0084*/ 	.word	0x00002cc0


	//   ....[8]....
        /*0088*/ 	.word	0x00002d50


	//   ....[9]....
        /*008c*/ 	.word	0x00002da0


	//----- nvinfo : EIATTR_MAX_THREADS
	.align		4
.L_1945:
        /*0090*/ 	.byte	0x04, 0x05
        /*0092*/ 	.short	(.L_1947 - .L_1946)
.L_1946:
        /*0094*/ 	.word	0x00000080
        /*0098*/ 	.word	0x00000001
        /*009c*/ 	.word	0x00000001


	//----- nvinfo : EIATTR_CRS_STACK_SIZE
	.align		4
.L_1947:
        /*00a0*/ 	.byte	0x04, 0x1e
        /*00a2*/ 	.short	(.L_1949 - .L_1948)
.L_1948:
        /*00a4*/ 	.word	0x00000000


	//----- nvinfo : EIATTR_CBANK_PARAM_SIZE
	.align		4
.L_1949:
        /*00a8*/ 	.byte	0x03, 0x19
        /*00aa*/ 	.short	0x0358


	//----- nvinfo : EIATTR_PARAM_CBANK
	.align		4
        /*00ac*/ 	.byte	0x04, 0x0a
        /*00ae*/ 	.short	(.L_1951 - .L_1950)
	.align		4
.L_1950:
        /*00b0*/ 	.word	index@(.nv.constant0._ZN2at6native16triu_tril_kernelIalLb1ELi8ELb0EEEvNS_4cuda6detail10TensorInfoIT_T0_EENS4_IKS5_S6_EEllS6_)
        /*00b4*/ 	.short	0x0210
        /*00b6*/ 	.short	0x0358


	//----- nvinfo : EIATTR_SW_WAR
	.align		4
.L_1951:
        /*00b8*/ 	.byte	0x04, 0x36
        /*00ba*/ 	.short	(.L_1953 - .L_1952)
.L_1952:
        /*00bc*/ 	.word	0x00000008
.L_1953:


//--------------------- .nv.info._ZN2at6native16triu_tril_kernelIalLb1ELi8ELb1EEEvNS_4cuda6detail10TensorInfoIT_T0_EENS4_IKS5_S6_EEllS6_ --------------------------
	.section	.nv.info._ZN2at6native16triu_tril_kernelIalLb1ELi8ELb1EEEvNS_4cuda6detail10TensorInfoIT_T0_EENS4_IKS5_S6_EEllS6_,"",@"SHT_CUDA_INFO"
	.sectionflags	@""
	.align	4


	//----- nvinfo : EIATTR_CUDA_API_VERSION
	.align		4
        /*0000*/ 	.byte	0x04, 0x37
        /*0002*/ 	.short	(.L_1955 - .L_1954)
.L_1954:
        /*0004*/ 	.word	0x00000082


	//----- nvinfo : EIATTR_KPARAM_INFO
	.align		4
.L_1955:
        /*0008*/ 	.byte	0x04, 0x17
        /*000a*/ 	.short	(.L_1957 - .L_1956)
.L_1956:
        /*000c*/ 	.word	0x00000000
        /*0010*/ 	.short	0x0004
        /*0012*/ 	.short	0x0350
        /*0014*/ 	.byte	0x00, 0xf0, 0x21, 0x00


	//----- nvinfo : EIATTR_KPARAM_INFO
	.align		4
.L_1957:
        /*0018*/ 	.byte	0x04, 0x17
        /*001a*/ 	.short	(.L_1959 - .L_1958)
.L_1958:
        /*001c*/ 	.word	0x00000000
        /*0020*/ 	.short	0x0003
        /*0022*/ 	.short	0x0348
        /*0024*/ 	.byte	0x00, 0xf0, 0x21, 0x00


	//----- nvinfo : EIATTR_KPARAM_INFO
	.align		4
.L_1959:
        /*0028*/ 	.byte	0x04, 0x17
        /*002a*/ 	.short	(.L_1961 - .L_1960)
.L_1960:
        /*002c*/ 	.word	0x00000000
        /*0030*/ 	.short	0x0002
        /*0032*/ 	.short	0x0340
        /*0034*/ 	.byte	0x00, 0xf0, 0x21, 0x00


	//----- nvinfo : EIATTR_KPARAM_INFO
	.align		4
.L_1961:
        /*0038*/ 	.byte	0x04, 0x17
        /*003a*/ 	.short	(.L_1963 - .L_1962)
.L_1962:
        /*003c*/ 	.word	0x00000000
        /*0040*/ 	.short	0x0001
        /*0042*/ 	.short	0x01a0
        /*0044*/ 	.byte	0x00, 0xf0, 0x81, 0x06


	//----- nvinfo : EIATTR_KPARAM_INFO
	.align		4
.L_1963:
        /*0048*/ 	.byte	0x04, 0x17
        /*004a*/ 	.short	(.L_1965 - .L_1964)
.L_1964:
        /*004c*/ 	.word	0x00000000
        /*0050*/ 	.short	0x0000
        /*0052*/ 	.short	0x0000
        /*0054*/ 	.byte	0x00, 0xf0, 0x81, 0x06


	//----- nvinfo : EIATTR_SPARSE_MMA_MASK
	.align		4
.L_1965:
        /*0058*/ 	.byte	0x03, 0x50
        /*005a*/ 	.short	0x0000


	//----- nvinfo : EIATTR_MAXREG_COUNT
	.align		4
        /*005c*/ 	.byte	0x03, 0x1b
        /*005e*/ 	.short	0x00ff


	//----- nvinfo : EIATTR_MERCURY_ISA_VERSION
	.align		4
        /*0060*/ 	.byte	0x03, 0x5f
        /*0062*/ 	.short	0x0101


	//----- nvinfo : EIATTR_EXIT_INSTR_OFFSETS
	.align		4
        /*0064*/ 	.byte	0x04, 0x1c
        /*0066*/ 	.short	(.L_1967 - .L_1966)


	//   ....[0]....
.L_1966:
        /*0068*/ 	.word	0x000000b0


	//   ....[1]....
        /*006c*/ 	.word	0x000005e0


	//   ....[2]....
        /*0070*/ 	.word	0x00001e70


	//   ....[3]....
        /*0074*/ 	.word	0x00001f10


	//   ....[4]....
        /*0078*/ 	.word	0x00002020


	//   ....[5]....
        /*007c*/ 	.word	0x00002120


	//   ....[6]....
        /*0080*/ 	.word	0x00002230


	//   ....[7]....
        /*0084*/ 	.word	0x00002330


	//   ....[8]....
        /*0088*/ 	.word	0x00002440


	//   ....[9]....
        /*008c*/ 	.word	0x00002590


	//   ....[10]....
        /*0090*/ 	.word	0x00002630


	//----- nvinfo : EIATTR_MAX_THREADS
	.align		4
.L_1967:
        /*0094*/ 	.byte	0x04, 0x05
        /*0096*/ 	.short	(.L_1969 - .L_1968)
.L_1968:
        /*0098*/ 	.word	0x00000080
        /*009c*/ 	.word	0x00000001
        /*00a0*/ 	.word	0x00000001


	//----- nvinfo : EIATTR_CRS_STACK_SIZE
	.align		4
.L_1969:
        /*00a4*/ 	.byte	0x04, 0x1e
        /*00a6*/ 	.short	(.L_1971 - .L_1970)
.L_1970:
        /*00a8*/ 	.word	0x00000000


	//----- nvinfo : EIATTR_CBANK_PARAM_SIZE
	.align		4
.L_1971:
        /*00ac*/ 	.byte	0x03, 0x19
        /*00ae*/ 	.short	0x0358


	//----- nvinfo : EIATTR_PARAM_CBANK
	.align		4
        /*00b0*/ 	.byte	0x04, 0x0a
        /*00b2*/ 	.short	(.L_1973 - .L_1972)
	.align		4
.L_1972:
        /*00b4*/ 	.word	index@(.nv.constant0._ZN2at6native16triu_tril_kernelIalLb1ELi8ELb1EEEvNS_4cuda6detail10TensorInfoIT_T0_EENS4_IKS5_S6_EEllS6_)
        /*00b8*/ 	.short	0x0210
        /*00ba*/ 	.short	0x0358


	//----- nvinfo : EIATTR_SW_WAR
	.align		4
.L_1973:
        /*00bc*/ 	.byte	0x04, 0x36
        /*00be*/ 	.short	(.L_1975 - .L_1974)
.L_1974:
        /*00c0*/ 	.word	0x00000008
.L_1975:


//--------------------- .nv.info._ZN2at6native16triu_tril_kernelIaiLb1ELi8ELb0EEEvNS_4cuda6detail10TensorInfoIT_T0_EENS4_IKS5_S6_EEllS6_ --------------------------
	.section	.nv.info._ZN2at6native16triu_tril_kernelIaiLb1ELi8ELb0EEEvNS_4cuda6detail10TensorInfoIT_T0_EENS4_IKS5_S6_EEllS6_,"",@"SHT_CUDA_INFO"
	.sectionflags	@""
	.align	4


	//----- nvinfo : EIATTR_CUDA_API_VERSION
	.align		4
        /*0000*/ 	.byte	0x04, 0x37
        /*0002*/ 	.short	(.L_1977 - .L_1976)
.L_1976:
        /*0004*/ 	.word	0x00000082


	//----- nvinfo : EIATTR_KPARAM_INFO
	.align		4
.L_1977:
        /*0008*/ 	.byte	0x04, 0x17
        /*000a*/ 	.short	(.L_1979 - .L_1978)
.L_1978:
        /*000c*/ 	.word	0x00000000
        /*0010*/ 	.short	0x0004
        /*0012*/ 	.short	0x01c0
        /*0014*/ 	.byte	0x00, 0xf0, 0x11, 0x00


	//----- nvinfo : EIATTR_KPARAM_INFO
	.align		4
.L_1979:
        /*0018*/ 	.byte	0x04, 0x17
        /*001a*/ 	.short	(.L_1981 - .L_1980)
.L_1980:
        /*001c*/ 	.word	0x00000000
        /*0020*/ 	.short	0x0003
        /*0022*/ 	.short	0x01b8
        /*0024*/ 	.byte	0x00, 0xf0, 0x21, 0x00


	//----- nvinfo : EIATTR_KPARAM_INFO
	.align		4
.L_1981:
        /*0028*/ 	.byte	0x04, 0x17
        /*002a*/ 	.short	(.L_1983 - .L_1982)
.L_1982:
        /*002c*/ 	.word	0x00000000
        /*0030*/ 	.short	0x0002
        /*0032*/ 	.short	0x01b0
        /*0034*/ 	.byte	0x00, 0xf0, 0x21, 0x00


	//----- nvinfo : EIATTR_KPARAM_INFO
	.align		4
.L_1983:
        /*0038*/ 	.byte	0x04, 0x17
        /*003a*/ 	.short	(.L_1985 - .L_1984)
.L_1984:
        /*003c*/ 	.word	0x00000000
        /*0040*/ 	.short	0x0001
        /*0042*/ 	.short	0x00d8
        /*0044*/ 	.byte	0x00, 0xf0, 0x61, 0x03


	//----- nvinfo : EIATTR_KPARAM_INFO
	.align		4
.L_1985:
        /*0048*/ 	.byte	0x04, 0x17
        /*004a*/ 	.short	(.L_1987 - .L_1986)
.L_1986:
        /*004c*/ 	.word	0x00000000
        /*0050*/ 	.short	0x0000
        /*0052*/ 	.short	0x0000
        /*0054*/ 	.byte	0x00, 0xf0, 0x61, 0x03


	//----- nvinfo : EIATTR_SPARSE_MMA_MASK
	.align		4
.L_1987:
        /*0058*/ 	.byte	0x03, 0x50
        /*005a*/ 	.short	0x0000


	//----- nvinfo : EIATTR_MAXREG_COUNT
	.align		4
        /*005c*/ 	.byte	0x03, 0x1b
        /*005e*/ 	.short	0x00ff


	//----- nvinfo : EIATTR_MERCURY_ISA_VERSION
	.align		4
        /*0060*/ 	.byte	0x03, 0x5f
        /*0062*/ 	.short	0x0101


	//----- nvinfo : EIATTR_EXIT_INSTR_OFFSETS
	.align		4
        /*0064*/ 	.byte	0x04, 0x1c
        /*0066*/ 	.short	(.L_1989 - .L_1988)


	//   ....[0]....
.L_1988:
        /*0068*/ 	.word	0x000000b0


	//   ....[1]....
        /*006c*/ 	.word	0x00001f90


	//   ....[2]....
        /*0070*/ 	.word	0x00002000


	//   ....[3]....
        /*0074*/ 	.word	0x000020a0


	//   ....[4]....
        /*0078*/ 	.word	0x00002120


	//   ....[5]....
        /*007c*/ 	.word	0x000021a0


	//   ....[6]....
        /*0080*/ 	.word	0x00002220


	//   ....[7]....
        /*0084*/ 	.word	0x000022a0


	//   ....[8]....
        /*0088*/ 	.word	0x00002320


	//   ....[9]....
        /*008c*/ 	.word	0x00002380


	//----- nvinfo : EIATTR_MAX_THREADS
	.align		4
.L_1989:
        /*0090*/ 	.byte	0x04, 0x05
        /*0092*/ 	.short	(.L_1991 - .L_1990)
.L_1990:
        /*0094*/ 	.word	0x00000080
        /*0098*/ 	.word	0x00000001
        /*009c*/ 	.word	0x00000001


	//----- nvinfo : EIATTR_CRS_STACK_SIZE
	.align		4
.L_1991:
        /*00a0*/ 	.byte	0x04, 0x1e
        /*00a2*/ 	.short	(.L_1993 - .L_1992)
.L_1992:
        /*00a4*/ 	.word	0x00000000


	//----- nvinfo : EIATTR_CBANK_PARAM_SIZE
	.align		4
.L_1993:
        /*00a8*/ 	.byte	0x03, 0x19
        /*00aa*/ 	.short	0x01c4


	//----- nvinfo : EIATTR_PARAM_CBANK
	.align		4
        /*00ac*/ 	.byte	0x04, 0x0a
        /*00ae*/ 	.short	(.L_1995 - .L_1994)
	.align		4
.L_1994:
        /*00b0*/ 	.word	index@(.nv.constant0._ZN2at6native16triu_tril_kernelIaiLb1ELi8ELb0EEEvNS_4cuda6detail10TensorInfoIT_T0_EENS4_IKS5_S6_EEllS6_)
        /*00b4*/ 	.short	0x0210
        /*00b6*/ 	.short	0x01c4


	//----- nvinfo : EIATTR_SW_WAR
	.align		4
.L_1995:
        /*00b8*/ 	.byte	0x04, 0x36
        /*00ba*/ 	.short	(.L_1997 - .L_1996)
.L_1996:
        /*00bc*/ 	.word	0x00000008
.L_1997:


//--------------------- .nv.info._ZN2at6native16triu_tril_kernelIaiLb1ELi8ELb1EEEvNS_4cuda6detail10TensorInfoIT_T0_EENS4_IKS5_S6_EEllS6_ --------------------------
	.section	.nv.info._ZN2at6native16triu_tril_kernelIaiLb1ELi8ELb1EEEvNS_4cuda6detail10TensorInfoIT_T0_EENS4_IKS5_S6_EEllS6_,"",@"SHT_CUDA_INFO"
	.sectionflags	@""
	.align	4


	//----- nvinfo : EIATTR_CUDA_API_VERSION
	.align		4
        /*0000*/ 	.byte	0x04, 0x37
        /*0002*/ 	.short	(.L_1999 - .L_1998)
.L_1998:
        /*0004*/ 	.word	0x00000082


	//----- nvinfo : EIATTR_KPARAM_INFO
	.align		4
.L_1999:
        /*0008*/ 	.byte	0x04, 0x17
        /*000a*/ 	.short	(.L_2001 - .L_2000)
.L_2000:
        /*000c*/ 	.word	0x00000000
        /*0010*/ 	.short	0x0004
        /*0012*/ 	.short	0x01c0
        /*0014*/ 	.byte	0x00, 0xf0, 0x11, 0x00


	//----- nvinfo : EIATTR_KPARAM_INFO
	.align		4
.L_2001:
        /*0018*/ 	.byte	0x04, 0x17
        /*001a*/ 	.short	(.L_2003 - .L_2002)
.L_2002:
        /*001c*/ 	.word	0x00000000
        /*0020*/ 	.short	0x0003
        /*0022*/ 	.short	0x01b8
        /*0024*/ 	.byte	0x00, 0xf0, 0x21, 0x00


	//----- nvinfo : EIATTR_KPARAM_INFO
	.align		4
.L_2003:
        /*0028*/ 	.byte	0x04, 0x17
        /*002a*/ 	.short	(.L_2005 - .L_2004)
.L_2004:
        /*002c*/ 	.word	0x00000000
        /*0030*/ 	.short	0x0002
        /*0032*/ 	.short	0x01b0
        /*0034*/ 	.byte	0x00, 0xf0, 0x21, 0x00


	//----- nvinfo : EIATTR_KPARAM_INFO
	.align		4
.L_2005:
        /*0038*/ 	.byte	0x04, 0x17
        /*003a*/ 	.short	(.L_2007 - .L_2006)
.L_2006:
        /*003c*/ 	.word	0x00000000
        /*0040*/ 	.short	0x0001
        /*0042*/ 	.short	0x00d8
        /*0044*/ 	.byte	0x00, 0xf0, 0x61, 0x03


	//----- nvinfo : EIATTR_KPARAM_INFO
	.align		4
.L_2007:
        /*0048*/ 	.byte	0x04, 0x17
        /*004a*/ 	.short	(.L_2009 - .L_2008)
.L_2008:
        /*004c*/ 	.word	0x00000000
        /*0050*/ 	.short	0x0000
        /*0052*/ 	.short	0x0000
        /*0054*/ 	.byte	0x00, 0xf0, 0x61, 0x03


	//----- nvinfo : EIATTR_SPARSE_MMA_MASK
	.align		4
.L_2009:
        /*0058*/ 	.byte	0x03, 0x50
        /*005a*/ 	.short	0x0000


	//----- nvinfo : EIATTR_MAXREG_COUNT
	.align		4
        /*005c*/ 	.byte	0x03, 0x1b
        /*005e*/ 	.short	0x00ff


	//----- nvinfo : EIATTR_MERCURY_ISA_VERSION
	.align		4
        /*0060*/ 	.byte	0x03, 0x5f
        /*0062*/ 	.short	0x0101


	//----- nvinfo : EIATTR_EXIT_INSTR_OFFSETS
	.align		4
        /*0064*/ 	.byte	0x04, 0x1c
        /*0066*/ 	.short	(.L_2011 - .L_2010)


	//   ....[0]....
.L_2010:
        /*0068*/ 	.word	0x000000b0


	//   ....[1]....
        /*006c*/ 	.word	0x00000590


	//   ....[2]....
        /*0070*/ 	.word	0x00001700


	//   ....[3]....
        /*0074*/ 	.word	0x00001780


	//   ....[4]....
        /*0078*/ 	.word	0x00001860


	//   ....[5]....
        /*007c*/ 	.word	0x00001940


	//   ....[6]....
        /*0080*/ 	.word	0x00001a20


	//   ....[7]....
        /*0084*/ 	.word	0x00001b00


	//   ....[8]....
        /*0088*/ 	.word	0x00001be0


	//   ....[9]....
        /*008c*/ 	.word	0x00001cc0


	//   ....[10]....
        /*0090*/ 	.word	0x00001d10


	//   ....[11]....
        /*0094*/ 	.word	0x00001d90


	//----- nvinfo : EIATTR_MAX_THREADS
	.align		4
.L_2011:
        /*0098*/ 	.byte	0x04, 0x05
        /*009a*/ 	.short	(.L_2013 - .L_2012)
.L_2012:
        /*009c*/ 	.word	0x00000080
        /*00a0*/ 	.word	0x00000001
        /*00a4*/ 	.word	0x00000001


	//----- nvinfo : EIATTR_CRS_STACK_SIZE
	.align		4
.L_2013:
        /*00a8*/ 	.byte	0x04, 0x1e
        /*00aa*/ 	.short	(.L_2015 - .L_2014)
.L_2014:
        /*00ac*/ 	.word	0x00000000


	//----- nvinfo : EIATTR_CBANK_PARAM_SIZE
	.align		4
.L_2015:
        /*00b0*/ 	.byte	0x03, 0x19
        /*00b2*/ 	.short	0x01c4


	//----- nvinfo : EIATTR_PARAM_CBANK
	.align		4
        /*00b4*/ 	.byte	0x04, 0x0a
        /*00b6*/ 	.short	(.L_2017 - .L_2016)
	.align		4
.L_2016:
        /*00b8*/ 	.word	index@(.nv.constant0._ZN2at6native16triu_tril_kernelIaiLb1ELi8ELb1EEEvNS_4cuda6detail10TensorInfoIT_T0_EENS4_IKS5_S6_EEllS6_)
        /*00bc*/ 	.short	0x0210
        /*00be*/ 	.short	0x01c4


	//----- nvinfo : EIATTR_SW_WAR
	.align		4
.L_2017:
        /*00c0*/ 	.byte	0x04, 0x36
        /*00c2*/ 	.short	(.L_2019 - .L_2018)
.L_2018:
        /*00c4*/ 	.word	0x00000008
.L_2019:


//--------------------- .nv.info._ZN2at6native16triu_tril_kernelIhlLb1ELi8ELb0EEEvNS_4cuda6detail10TensorInfoIT_T0_EENS4_IKS5_S6_EEllS6_ --------------------------
	.section	.nv.info._ZN2at6native16triu_tril_kernelIhlLb1ELi8ELb0EEEvNS_4cuda6detail10TensorInfoIT_T0_EENS4_IKS5_S6_EEllS6_,"",@"SHT_CUDA_INFO"
	.sectionflags	@""
	.align	4


	//----- nvinfo : EIATTR_CUDA_API_VERSION
	.align		4
        /*0000*/ 	.byte	0x04, 0x37
        /*0002*/ 	.short	(.L_2021 - .L_2020)
.L_2020:
        /*0004*/ 	.word	0x00000082


	//----- nvinfo : EIATTR_KPARAM_INFO
	.align		4
.L_2021:
        /*0008*/ 	.byte	0x04, 0x17
        /*000a*/ 	.short	(.L_2023 - .L_2022)
.L_2022:
        /*000c*/ 	.word	0x00000000
        /*0010*/ 	.short	0x0004
        /*0012*/ 	.short	0x0350
        /*0014*/ 	.byte	0x00, 0xf0, 0x21, 0x00


	//----- nvinfo : EIATTR_KPARAM_INFO
	.align		4
.L_2023:
        /*0018*/ 	.byte	0x04, 0x17
        /*001a*/ 	.short	(.L_2025 - .L_2024)
.L_2024:
        /*001c*/ 	.word	0x00000000
        /*0020*/ 	.short	0x0003
        /*0022*/ 	.short	0x0348
        /*0024*/ 	.byte	0x00, 0xf0, 0x21, 0x00


	//----- nvinfo : EIATTR_KPARAM_INFO
	.align		4
.L_2025:
        /*0028*/ 	.byte	0x04, 0x17
        /*002a*/ 	.short	(.L_2027 - .L_2026)
.L_2026:
        /*002c*/ 	.word	0x00000000
        /*0030*/ 	.short	0x0002
        /*0032*/ 	.short	0x0340
        /*0034*/ 	.byte	0x00, 0xf0, 0x21, 0x00


	//----- nvinfo : EIATTR_KPARAM_INFO
	.align		4
.L_2027:
        /*0038*/ 	.byte	0x04, 0x17
        /*003a*/ 	.short	(.L_2029 - .L_2028)
.L_2028:
        /*003c*/ 	.word	0x00000000
        /*0040*/ 	.short	0x0001
        /*0042*/ 	.short	0x01a0
        /*0044*/ 	.byte	0x00, 0xf0, 0x81, 0x06


	//----- nvinfo : EIATTR_KPARAM_INFO
	.align		4
.L_2029:
        /*0048*/ 	.byte	0x04, 0x17
        /*004a*/ 	.short	(.L_2031 - .L_2030)
.L_2030:
        /*004c*/ 	.word	0x00000000
        /*0050*/ 	.short	0x0000
        /*0052*/ 	.short	0x0000
        /*0054*/ 	.byte	0x00, 0xf0, 0x81, 0x06


	//----- nvinfo : EIATTR_SPARSE_MMA_MASK
	.align		4
.L_2031:
        /*0058*/ 	.byte	0x03, 0x50
        /*005a*/ 	.short	0x0000


	//----- nvinfo : EIATTR_MAXREG_COUNT
	.align		4
        /*005c*/ 	.byte	0x03, 0x1b
        /*005e*/ 	.short	0x00ff


	//----- nvinfo : EIATTR_MERCURY_ISA_VERSION
	.align		4
        /*0060*/ 	.byte	0x03, 0x5f
        /*0062*/ 	.short	0x0101


	//----- nvinfo : EIATTR_EXIT_INSTR_OFFSETS
	.align		4
        /*0064*/ 	.byte	0x04, 0x1c
        /*0066*/ 	.short	(.L_2033 - .L_2032)


	//   ....[0]....
.L_2032:
        /*0068*/ 	.word	0x000000b0


	//   ....[1]....
        /*006c*/ 	.word	0x00002960


	//   ....[2]....
        /*0070*/ 	.word	0x000029f0


	//   ....[3]....
        /*0074*/ 	.word	0x00002aa0


	//   ....[4]....
        /*0078*/ 	.word	0x00002b20


	//   ....[5]....
        /*007c*/ 	.word	0x00002bb0


	//   ....[6]....
        /*0080*/ 	.word	0x00002c30


	//   ....[7]....
        /*0084*/ 	.word	0x00002cc0


	//   ....[8]....
        /*0088*/ 	.word	0x00002d50


	//   ....[9]....
        /*008c*/ 	.word	0x00002da0


	//----- nvinfo : EIATTR_MAX_THREADS
	.align		4
.L_2033:
        /*0090*/ 	.byte	0x04, 0x05
        /*0092*/ 	.short	(.L_2035 - .L_2034)
.L_2034:
        /*0094*/ 	.word	0x00000080
        /*0098*/ 	.word	0x00000001
        /*009c*/ 	.word	0x00000001


	//----- nvinfo : EIATTR_CRS_STACK_SIZE
	.align		4
.L_2035:
        /*00a0*/ 	.byte	0x04, 0x1e
        /*00a2*/ 	.short	(.L_2037 - .L_2036)
.L_2036:
        /*00a4*/ 	.word	0x00000000


	//----- nvinfo : EIATTR_CBANK_PARAM_SIZE
	.align		4
.L_2037:
        /*00a8*/ 	.byte	0x03, 0x19
        /*00aa*/ 	.short	0x0358


	//----- nvinfo : EIATTR_PARAM_CBANK
	.align		4
        /*00ac*/ 	.byte	0x04, 0x0a
        /*00ae*/ 	.short	(.L_2039 - .L_2038)
	.align		4
.L_2038:
        /*00b0*/ 	.word	index@(.nv.constant0._ZN2at6native16triu_tril_kernelIhlLb1ELi8ELb0EEEvNS_4cuda6detail10TensorInfoIT_T0_EENS4_IKS5_S6_EEllS6_)
        /*00b4*/ 	.short	0x0210
        /*00b6*/ 	.short	0x0358


	//----- nvinfo : EIATTR_SW_WAR
	.align		4
.L_2039:
        /*00b8*/ 	.byte	0x04, 0x36
        /*00ba*/ 	.short	(.L_2041 - .L_2040)
.L_2040:
        /*00bc*/ 	.word	0x00000008
.L_2041:


//--------------------- .nv.info._ZN2at6native16triu_tril_kernelIhlLb1ELi8ELb1EEEvNS_4cuda6detail10TensorInfoIT_T0_EENS4_IKS5_S6_EEllS6_ --------------------------
	.section	.nv.info._ZN2at6native16triu_tril_kernelIhlLb1ELi8ELb1EEEvNS_4cuda6detail10TensorInfoIT_T0_EENS4_IKS5_S6_EEllS6_,"",@"SHT_CUDA_INFO"
	.sectionflags	@""
	.align	4


	//----- nvinfo : EIATTR_CUDA_API_VERSION
	.align		4
        /*0000*/ 	.byte	0x04, 0x37
        /*0002*/ 	.short	(.L_2043 - .L_2042)
.L_2042:
        /*0004*/ 	.word	0x00000082


	//----- nvinfo : EIATTR_KPARAM_INFO
	.align		4
.L_2043:
        /*0008*/ 	.byte	0x04, 0x17
        /*000a*/ 	.short	(.L_2045 - .L_2044)
.L_2044:
        /*000c*/ 	.word	0x00000000
        /*0010*/ 	.short	0x0004
        /*0012*/ 	.short	0x0350
        /*0014*/ 	.byte	0x00, 0xf0, 0x21, 0x00


	//----- nvinfo : EIATTR_KPARAM_INFO
	.align		4
.L_2045:
        /*0018*/ 	.byte	0x04, 0x17
        /*001a*/ 	.short	(.L_2047 - .L_2046)
.L_2046:
        /*001c*/ 	.word	0x00000000
        /*0020*/ 	.short	0x0003
        /*0022*/ 	.short	0x0348
        /*0024*/ 	.byte	0x00, 0xf0, 0x21, 0x00


	//----- nvinfo : EIATTR_KPARAM_INFO
	.align		4
.L_2047:
        /*0028*/ 	.byte	0x04, 0x17
        /*002a*/ 	.short	(.L_2049 - .L_2048)
.L_2048:
        /*002c*/ 	.word	0x00000000
        /*0030*/ 	.short	0x0002
        /*0032*/ 	.short	0x0340
        /*0034*/ 	.byte	0x00, 0xf0, 0x21, 0x00


	//----- nvinfo : EIATTR_KPARAM_INFO
	.align		4
.L_2049:
        /*0038*/ 	.byte	0x04, 0x17
        /*003a*/ 	.short	(.L_2051 - .L_2050)
.L_2050:
        /*003c*/ 	.word	0x00000000
        /*0040*/ 	.short	0x0001
        /*0042*/ 	.short	0x01a0
        /*0044*/ 	.byte	0x00, 0xf0, 0x81, 0x06


	//----- nvinfo : EIATTR_KPARAM_INFO
	.align		4
.L_2051:
        /*0048*/ 	.byte	0x04, 0x17
        /*004a*/ 	.short	(.L_2053 - .L_2052)
.L_2052:
        /*004c*/ 	.word	0x00000000
        /*0050*/ 	.short	0x0000
        /*0052*/ 	.short	0x0000
        /*0054*/ 	.byte	0x00, 0xf0, 0x81, 0x06


	//----- nvinfo : EIATTR_SPARSE_MMA_MASK
	.align		4
.L_2053:
        /*0058*/ 	.byte	0x03, 0x50
        /*005a*/ 	.short	0x0000


	//----- nvinfo : EIATTR_MAXREG_COUNT
	.align		4
        /*005c*/ 	.byte	0x03, 0x1b
        /*005e*/ 	.short	0x00ff


	//----- nvinfo : EIATTR_MERCURY_ISA_VERSION
	.align		4
        /*0060*/ 	.byte	0x03, 0x5f
        /*0062*/ 	.short	0x0101


	//----- nvinfo : EIATTR_EXIT_INSTR_OFFSETS
	.align		4
        /*0064*/ 	.byte	0x04, 0x1c
        /*0066*/ 	.short	(.L_2055 - .L_2054)


	//   ....[0]....
.L_2054:
        /*0068*/ 	.word	0x000000b0


	//   ....[1]....
        /*006c*/ 	.word	0x000005e0


	//   ....[2]....
        /*0070*/ 	.word	0x00001e70


	//   ....[3]....
        /*0074*/ 	.word	0x00001f10


	//   ....[4]....
        /*0078*/ 	.word	0x00002020


	//   ....[5]....
        /*007c*/ 	.word	0x00002120


	//   ....[6]....
        /*0080*/ 	.word	0x00002230


	//   ....[7]....
        /*0084*/ 	.word	0x00002330


	//   ....[8]....
        /*0088*/ 	.word	0x00002440


	//   ....[9]....
        /*008c*/ 	.word	0x00002590


	//   ....[10]....
        /*0090*/ 	.word	0x00002630


	//----- nvinfo : EIATTR_MAX_THREADS
	.align		4
.L_2055:
        /*0094*/ 	.byte	0x04, 0x05
        /*0096*/ 	.short	(.L_2057 - .L_2056)
.L_2056:
        /*0098*/ 	.word	0x00000080
        /*009c*/ 	.word	0x00000001
        /*00a0*/ 	.word	0x00000001


	//----- nvinfo : EIATTR_CRS_STACK_SIZE
	.align		4
.L_2057:
        /*00a4*/ 	.byte	0x04, 0x1e
        /*00a6*/ 	.short	(.L_2059 - .L_2058)
.L_2058:
        /*00a8*/ 	.word	0x00000000


	//----- nvinfo : EIATTR_CBANK_PARAM_SIZE
	.align		4
.L_2059:
        /*00ac*/ 	.byte	0x03, 0x19
        /*00ae*/ 	.short	0x0358


	//----- nvinfo : EIATTR_PARAM_CBANK
	.align		4
        /*00b0*/ 	.byte	0x04, 0x0a
        /*00b2*/ 	.short	(.L_2061 - .L_2060)
	.align		4
.L_2060:
        /*00b4*/ 	.word	index@(.nv.constant0._ZN2at6native16triu_tril_kernelIhlLb1ELi8ELb1EEEvNS_4cuda6detail10TensorInfoIT_T0_EENS4_IKS5_S6_EEllS6_)
        /*00b8*/ 	.short	0x0210
        /*00ba*/ 	.short	0x0358


	//----- nvinfo : EIATTR_SW_WAR
	.align		4
.L_2061:
        /*00bc*/ 	.byte	0x04, 0x36
        /*00be*/ 	.short	(.L_2063 - .L_2062)
.L_2062:
        /*00c0*/ 	.word	0x00000008
.L_2063:


//--------------------- .nv.info._ZN2at6native16triu_tril_kernelIhiLb1ELi8ELb0EEEvNS_4cuda6detail10TensorInfoIT_T0_EENS4_IKS5_S6_EEllS6_ --------------------------
	.section	.nv.info._ZN2at6native16triu_tril_kernelIhiLb1ELi8ELb0EEEvNS_4cuda6detail10TensorInfoIT_T0_EENS4_IKS5_S6_EEllS6_,"",@"SHT_CUDA_INFO"
	.sectionflags	@""
	.align	4


	//----- nvinfo : EIATTR_CUDA_API_VERSION
	.align		4
        /*0000*/ 	.byte	0x04, 0x37
        /*0002*/ 	.short	(.L_2065 - .L_2064)
.L_2064:
        /*0004*/ 	.word	0x00000082


	//----- nvinfo : EIATTR_KPARAM_INFO
	.align		4
.L_2065:
        /*0008*/ 	.byte	0x04, 0x17
        /*000a*/ 	.short	(.L_2067 - .L_2066)
.L_2066:
        /*000c*/ 	.word	0x00000000
        /*0010*/ 	.short	0x0004
        /*0012*/ 	.short	0x01c0
        /*0014*/ 	.byte	0x00, 0xf0, 0x11, 0x00


	//----- nvinfo : EIATTR_KPARAM_INFO
	.align		4
.L_2067:
        /*0018*/ 	.byte	0x04, 0x17
        /*001a*/ 	.short	(.L_2069 - .L_2068)
.L_2068:
        /*001c*/ 	.word	0x00000000
        /*0020*/ 	.short	0x0003
        /*0022*/ 	.short	0x01b8
        /*0024*/ 	.byte	0x00, 0xf0, 0x21, 0x00


	//----- nvinfo : EIATTR_KPARAM_INFO
	.align		4
.L_2069:
        /*0028*/ 	.byte	0x04, 0x17
        /*002a*/ 	.short	(.L_2071 - .L_2070)
.L_2070:
        /*002c*/ 	.word	0x00000000
        /*0030*/ 	.short	0x0002
        /*0032*/ 	.short	0x01b0
        /*0034*/ 	.byte	0x00, 0xf0, 0x21, 0x00


	//----- nvinfo : EIATTR_KPARAM_INFO
	.align		4
.L_2071:
        /*0038*/ 	.byte	0x04, 0x17
        /*003a*/ 	.short	(.L_2073 - .L_2072)
.L_2072:
        /*003c*/ 	.word	0x00000000
        /*0040*/ 	.short	0x0001
        /*0042*/ 	.short	0x00d8
        /*0044*/ 	.byte	0x00, 0xf0, 0x61, 0x03


	//----- nvinfo : EIATTR_KPARAM_INFO
	.align		4
.L_2073:
        /*0048*/ 	.byte	0x04, 0x17
        /*004a*/ 	.short	(.L_2075 - .L_2074)
.L_2074:
        /*004c*/ 	.word	0x00000000
        /*0050*/ 	.short	0x0000
        /*0052*/ 	.short	0x0000
        /*0054*/ 	.byte	0x00, 0xf0, 0x61, 0x03


	//----- nvinfo : EIATTR_SPARSE_MMA_MASK
	.align		4
.L_2075:
        /*0058*/ 	.byte	0x03, 0x50
        /*005a*/ 	.short	0x0000


	//----- nvinfo : EIATTR_MAXREG_COUNT
	.align		4
        /*005c*/ 	.byte	0x03, 0x1b
        /*005e*/ 	.short	0x00ff


	//----- nvinfo : EIATTR_MERCURY_ISA_VERSION
	.align		4
        /*0060*/ 	.byte	0x03, 0x5f
        /*0062*/ 	.short	0x0101


	//----- nvinfo : EIATTR_EXIT_INSTR_OFFSETS
	.align		4
        /*0064*/ 	.byte	0x04, 0x1c
        /*0066*/ 	.short	(.L_2077 - .L_2076)


	//   ....[0]....
.L_2076:
        /*0068*/ 	.word	0x000000b0


	//   ....[1]....
        /*006c*/ 	.word	0x00001f90


	//   ....[2]....
        /*0070*/ 	.word	0x00002000


	//   ....[3]....
        /*0074*/ 	.word	0x000020a0


	//   ....[4]....
        /*0078*/ 	.word	0x00002120


	//   ....[5]....
        /*007c*/ 	.word	0x000021a0


	//   ....[6]....
        /*0080*/ 	.word	0x00002220


	//   ....[7]....
        /*0084*/ 	.word	0x000022a0


	//   ....[8]....
        /*0088*/ 	.word	0x00002320


	//   ....[9]....
        /*008c*/ 	.word	0x00002380


	//----- nvinfo : EIATTR_MAX_THREADS
	.align		4
.L_2077:
        /*0090*/ 	.byte	0x04, 0x05
        /*0092*/ 	.short	(.L_2079 - .L_2078)
.L_2078:
        /*0094*/ 	.word	0x00000080
        /*0098*/ 	.word	0x00000001
        /*009c*/ 	.word	0x00000001


	//----- nvinfo : EIATTR_CRS_STACK_SIZE
	.align		4
.L_2079:
        /*00a0*/ 	.byte	0x04, 0x1e
        /*00a2*/ 	.short	(.L_2081 - .L_2080)
.L_2080:
        /*00a4*/ 	.word	0x00000000


	//----- nvinfo : EIATTR_CBANK_PARAM_SIZE
	.align		4
.L_2081:
        /*00a8*/ 	.byte	0x03, 0x19
        /*00aa*/ 	.short	0x01c4


	//----- nvinfo : EIATTR_PARAM_CBANK
	.align		4
        /*00ac*/ 	.byte	0x04, 0x0a
        /*00ae*/ 	.short	(.L_2083 - .L_2082)
	.align		4
.L_2082:
        /*00b0*/ 	.word	index@(.nv.constant0._ZN2at6native16triu_tril_kernelIhiLb1ELi8ELb0EEEvNS_4cuda6detail10TensorInfoIT_T0_EENS4_IKS5_S6_EEllS6_)
        /*00b4*/ 	.short	0x0210
        /*00b6*/ 	.short	0x01c4


	//----- nvinfo : EIATTR_SW_WAR
	.align		4
.L_2083:
        /*00b8*/ 	.byte	0x04, 0x36
        /*00ba*/ 	.short	(.L_2085 - .L_2084)
.L_2084:
        /*00bc*/ 	.word	0x00000008
.L_2085:


//--------------------- .nv.info._ZN2at6native16triu_tril_kernelIhiLb1ELi8ELb1EEEvNS_4cuda6detail10TensorInfoIT_T0_EENS4_IKS5_S6_EEllS6_ --------------------------
	.section	.nv.info._ZN2at6native16triu_tril_kernelIhiLb1ELi8ELb1EEEvNS_4cuda6detail10TensorInfoIT_T0_EENS4_IKS5_S6_EEllS6_,"",@"SHT_CUDA_INFO"
	.sectionflags	@""
	.align	4


	//----- nvinfo : EIATTR_CUDA_API_VERSION
	.align		4
        /*0000*/ 	.byte	0x04, 0x37
        /*0002*/ 	.short	(.L_2087 - .L_2086)
.L_2086:
        /*0004*/ 	.word	0x00000082


	//----- nvinfo : EIATTR_KPARAM_INFO
	.align		4
.L_2087:
        /*0008*/ 	.byte	0x04, 0x17
        /*000a*/ 	.short	(.L_2089 - .L_2088)
.L_2088:
        /*000c*/ 	.word	0x00000000
        /*0010*/ 	.short	0x0004
        /*0012*/ 	.short	0x01c0
        /*0014*/ 	.byte	0x00, 0xf0, 0x11, 0x00


	//----- nvinfo : EIATTR_KPARAM_INFO
	.align		4
.L_2089:
        /*0018*/ 	.byte	0x04, 0x17
        /*001a*/ 	.short	(.L_2091 - .L_2090)
.L_2090:
        /*001c*/ 	.word	0x00000000
        /*0020*/ 	.short	0x0003
        /*0022*/ 	.short	0x01b8
        /*0024*/ 	.byte	0x00, 0xf0, 0x21, 0x00


	//----- nvinfo : EIATTR_KPARAM_INFO
	.align		4
.L_2091:
        /*0028*/ 	.byte	0x04, 0x17
        /*002a*/ 	.short	(.L_2093 - .L_2092)
.L_2092:
        /*002c*/ 	.word	0x00000000
        /*0030*/ 	.short	0x0002
        /*0032*/ 	.short	0x01b0
        /*0034*/ 	.byte	0x00, 0xf0, 0x21, 0x00


	//----- nvinfo : EIATTR_KPARAM_INFO
	.align		4
.L_2093:
        /*0038*/ 	.byte	0x04, 0x17
        /*003a*/ 	.short	(.L_2095 - .L_2094)
.L_2094:
        /*003c*/ 	.word	0x00000000
        /*0040*/ 	.short	0x0001
        /*0042*/ 	.short	0x00d8
        /*0044*/ 	.byte	0x00, 0xf0, 0x61, 0x03


	//----- nvinfo : EIATTR_KPARAM_INFO
	.align		4
.L_2095:
        /*0048*/ 	.byte	0x04, 0x17
        /*004a*/ 	.short	(.L_2097 - .L_2096)
.L_2096:
        /*004c*/ 	.word	0x00000000
        /*0050*/ 	.short	0x0000
        /*0052*/ 	.short	0x0000
        /*0054*/ 	.byte	0x00, 0xf0, 0x61, 0x03


	//----- nvinfo : EIATTR_SPARSE_MMA_MASK
	.align		4
.L_2097:
        /*0058*/ 	.byte	0x03, 0x50
        /*005a*/ 	.short	0x0000


	//----- nvinfo : EIATTR_MAXREG_COUNT
	.align		4
        /*005c*/ 	.byte	0x03, 0x1b
        /*005e*/ 	.short	0x00ff


	//----- nvinfo : EIATTR_MERCURY_ISA_VERSION
	.align		4
        /*0060*/ 	.byte	0x03, 0x5f
        /*0062*/ 	.short	0x0101


	//----- nvinfo : EIATTR_EXIT_INSTR_OFFSETS
	.align		4
        /*0064*/ 	.byte	0x04, 0x1c
        /*0066*/ 	.short	(.L_2099 - .L_2098)


	//   ....[0]....
.L_2098:
        /*0068*/ 	.word	0x000000b0


	//   ....[1]....
        /*006c*/ 	.word	0x00000590


	//   ....[2]....
        /*0070*/ 	.word	0x00001700


	//   ....[3]....
        /*0074*/ 	.word	0x00001780


	//   ....[4]....
        /*0078*/ 	.word	0x00001860


	//   ....[5]....
        /*007c*/ 	.word	0x00001940


	//   ....[6]....
        /*0080*/ 	.word	0x00001a20


	//   ....[7]....
        /*0084*/ 	.word	0x00001b00


	//   ....[8]....
        /*0088*/ 	.word	0x00001be0


	//   ....[9]....
        /*008c*/ 	.word	0x00001cc0


	//   ....[10]....
        /*0090*/ 	.word	0x00001d10


	//   ....[11]....
        /*0094*/ 	.word	0x00001d90


	//----- nvinfo : EIATTR_MAX_THREADS
	.align		4
.L_2099:
        /*0098*/ 	.byte	0x04, 0x05
        /*009a*/ 	.short	(.L_2101 - .L_2100)
.L_2100:
        /*009c*/ 	.word	0x00000080
        /*00a0*/ 	.word	0x00000001
        /*00a4*/ 	.word	0x00000001


	//----- nvinfo : EIATTR_CRS_STACK_SIZE
	.align		4
.L_2101:
        /*00a8*/ 	.byte	0x04, 0x1e
        /*00aa*/ 	.short	(.L_2103 - .L_2102)
.L_2102:
        /*00ac*/ 	.word	0x00000000


	//----- nvinfo : EIATTR_CBANK_PARAM_SIZE
	.align		4
.L_2103:
        /*00b0*/ 	.byte	0x03, 0x19
        /*00b2*/ 	.short	0x01c4


	//----- nvinfo : EIATTR_PARAM_CBANK
	.align		4
        /*00b4*/ 	.byte	0x04, 0x0a
        /*00b6*/ 	.short	(.L_2105 - .L_2104)
	.align		4
.L_2104:
        /*00b8*/ 	.word	index@(.nv.constant0._ZN2at6native16triu_tril_kernelIhiLb1ELi8ELb1EEEvNS_4cuda6detail10TensorInfoIT_T0_EENS4_IKS5_S6_EEllS6_)
        /*00bc*/ 	.short	0x0210
        /*00be*/ 	.short	0x01c4


	//----- nvinfo : EIATTR_SW_WAR
	.align		4
.L_2105:
        /*00c0*/ 	.byte	0x04, 0x36
        /*00c2*/ 	.short	(.L_2107 - .L_2106)
.L_2106:
        /*00c4*/ 	.word	0x00000008
.L_2107:


//--------------------- .nv.info._ZN2at6native16triu_tril_kernelIblLb0ELi8ELb0EEEvNS_4cuda6detail10TensorInfoIT_T0_EENS4_IKS5_S6_EEllS6_ --------------------------
	.section	.nv.info._ZN2at6native16triu_tril_kernelIblLb0ELi8ELb0EEEvNS_4cuda6detail10TensorInfoIT_T0_EENS4_IKS5_S6_EEllS6_,"",@"SHT_CUDA_INFO"
	.sectionflags	@""
	.align	4


	//----- nvinfo : EIATTR_CUDA_API_VERSION
	.align		4
        /*0000*/ 	.byte	0x04, 0x37
        /*0002*/ 	.short	(.L_2109 - .L_2108)
.L_2108:
        /*0004*/ 	.word	0x00000082


	//----- nvinfo : EIATTR_KPARAM_INFO
	.align		4
.L_2109:
        /*0008*/ 	.byte	0x04, 0x17
        /*000a*/ 	.short	(.L_2111 - .L_2110)
.L_2110:
        /*000c*/ 	.word	0x00000000
        /*0010*/ 	.short	0x0004
        /*0012*/ 	.short	0x0350
        /*0014*/ 	.byte	0x00, 0xf0, 0x21, 0x00


	//----- nvinfo : EIATTR_KPARAM_INFO
	.align		4
.L_2111:
        /*0018*/ 	.byte	0x04, 0x17
        /*001a*/ 	.short	(.L_2113 - .L_2112)
.L_2112:
        /*001c*/ 	.word	0x00000000
        /*0020*/ 	.short	0x0003
        /*0022*/ 	.short	0x0348
        /*0024*/ 	.byte	0x00, 0xf0, 0x21, 0x00


	//----- nvinfo : EIATTR_KPARAM_INFO
	.align		4
.L_2113:
        /*0028*/ 	.byte	0x04, 0x17
        /*002a*/ 	.short	(.L_2115 - .L_2114)
.L_2114:
        /*002c*/ 	.word	0x00000000
        /*0030*/ 	.short	0x0002
        /*0032*/ 	.short	0x0340
        /*0034*/ 	.byte	0x00, 0xf0, 0x21, 0x00


	//----- nvinfo : EIATTR_KPARAM_INFO
	.align		4
.L_2115:
        /*0038*/ 	.byte	0x04, 0x17
        /*003a*/ 	.short	(.L_2117 - .L_2116)
.L_2116:
        /*003c*/ 	.word	0x00000000
        /*0040*/ 	.short	0x0001
        /*0042*/ 	.short	0x01a0
        /*0044*/ 	.byte	0x00, 0xf0, 0x81, 0x06


	//----- nvinfo : EIATTR_KPARAM_INFO
	.align		4
.L_2117:
        /*0048*/ 	.byte	0x04, 0x17
        /*004a*/ 	.short	(.L_2119 - .L_2118)
.L_2118:
        /*004c*/ 	.word	0x00000000
        /*0050*/ 	.short	0x0000
        /*0052*/ 	.short	0x0000
        /*0054*/ 	.byte	0x00, 0xf0, 0x81, 0x06


	//----- nvinfo : EIATTR_SPARSE_MMA_MASK
	.align		4
.L_2119:
        /*0058*/ 	.byte	0x03, 0x50
        /*005a*/ 	.short	0x0000


	//----- nvinfo : EIATTR_MAXREG_COUNT
	.align		4
        /*005c*/ 	.byte	0x03, 0x1b
        /*005e*/ 	.short	0x00ff


	//----- nvinfo : EIATTR_MERCURY_ISA_VERSION
	.align		4
        /*0060*/ 	.byte	0x03, 0x5f
        /*0062*/ 	.short	0x0101


	//----- nvinfo : EIATTR_EXIT_INSTR_OFFSETS
	.align		4
        /*0064*/ 	.byte	0x04, 0x1c
        /*0066*/ 	.short	(.L_2121 - .L_2120)


	//   ....[0]....
.L_2120:
        /*0068*/ 	.word	0x000000b0


	//   ....[1]....
        /*006c*/ 	.word	0x00002900


	//   ....[2]....
        /*0070*/ 	.word	0x00002990


	//   ....[3]....
        /*0074*/ 	.word	0x00002a40


	//   ....[4]....
        /*0078*/ 	.word	0x00002ac0


	//   ....[5]....
        /*007c*/ 	.word	0x00002b50


	//   ....[6]....
        /*0080*/ 	.word	0x00002bd0


	//   ....[7]....
        /*0084*/ 	.word	0x00002c60


	//   ....[8]....
        /*0088*/ 	.word	0x00002cf0


	//   ....[9]....
        /*008c*/ 	.word	0x00002d40


	//----- nvinfo : EIATTR_MAX_THREADS
	.align		4
.L_2121:
        /*0090*/ 	.byte	0x04, 0x05
        /*0092*/ 	.short	(.L_2123 - .L_2122)
.L_2122:
        /*0094*/ 	.word	0x00000080
        /*0098*/ 	.word	0x00000001
        /*009c*/ 	.word	0x00000001


	//----- nvinfo : EIATTR_CRS_STACK_SIZE
	.align		4
.L_2123:
        /*00a0*/ 	.byte	0x04, 0x1e
        /*00a2*/ 	.short	(.L_2125 - .L_2124)
.L_2124:
        /*00a4*/ 	.word	0x00000000


	//----- nvinfo : EIATTR_CBANK_PARAM_SIZE
	.align		4
.L_2125:
        /*00a8*/ 	.byte	0x03, 0x19
        /*00aa*/ 	.short	0x0358


	//----- nvinfo : EIATTR_PARAM_CBANK
	.align		4
        /*00ac*/ 	.byte	0x04, 0x0a
        /*00ae*/ 	.short	(.L_2127 - .L_2126)
	.align		4
.L_2126:
        /*00b0*/ 	.word	index@(.nv.constant0._ZN2at6native16triu_tril_kernelIblLb0ELi8ELb0EEEvNS_4cuda6detail10TensorInfoIT_T0_EENS4_IKS5_S6_EEllS6_)
        /*00b4*/ 	.short	0x0210
        /*00b6*/ 	.short	0x0358


	//----- nvinfo : EIATTR_SW_WAR
	.align		4
.L_2127:
        /*00b8*/ 	.byte	0x04, 0x36
        /*00ba*/ 	.short	(.L_2129 - .L_2128)
.L_2128:
        /*00bc*/ 	.word	0x00000008
.L_2129:


//--------------------- .nv.info._ZN2at6native16triu_tril_kernelIblLb0ELi8ELb1EEEvNS_4cuda6detail10TensorInfoIT_T0_EENS4_IKS5_S6_EEllS6_ --------------------------
	.section	.nv.info._ZN2at6native16triu_tril_kernelIblLb0ELi8ELb1EEEvNS_4cuda6detail10TensorInfoIT_T0_EENS4_IKS5_S6_EEllS6_,"",@"SHT_CUDA_INFO"
	.sectionflags	@""
	.align	4


	//----- nvinfo : EIATTR_CUDA_API_VERSION
	.align		4
        /*0000*/ 	.byte	0x04, 0x37
        /*0002*/ 	.short	(.L_2131 - .L_2130)
.L_2130:
        /*0004*/ 	.word	0x00000082


	//----- nvinfo : EIATTR_KPARAM_INFO
	.align		4
.L_2131:
        /*0008*/ 	.byte	0x04, 0x17
        /*000a*/ 	.short	(.L_2133 - .L_2132)
.L_2132:
        /*000c*/ 	.word	0x00000000
        /*0010*/ 	.short	0x0004
        /*0012*/ 	.short	0x0350
        /*0014*/ 	.byte	0x00, 0xf0, 0x21, 0x00


	//----- nvinfo : EIATTR_KPARAM_INFO
	.align		4
.L_2133:
        /*0018*/ 	.byte	0x04, 0x17
        /*001a*/ 	.short	(.L_2135 - .L_2134)
.L_2134:
        /*001c*/ 	.word	0x00000000
        /*0020*/ 	.short	0x0003
        /*0022*/ 	.short	0x0348
        /*0024*/ 	.byte	0x00, 0xf0, 0x21, 0x00


	//----- nvinfo : EIATTR_KPARAM_INFO
	.align		4
.L_2135:
        /*0028*/ 	.byte	0x04, 0x17
        /*002a*/ 	.short	(.L_2137 - .L_2136)
.L_2136:
        /*002c*/ 	.word	0x00000000
        /*0030*/ 	.short	0x0002
        /*0032*/ 	.short	0x0340
        /*0034*/ 	.byte	0x00, 0xf0, 0x21, 0x00


	//----- nvinfo : EIATTR_KPARAM_INFO
	.align		4
.L_2137:
        /*0038*/ 	.byte	0x04, 0x17
        /*003a*/ 	.short	(.L_2139 - .L_2138)
.L_2138:
        /*003c*/ 	.word	0x00000000
        /*0040*/ 	.short	0x0001
        /*0042*/ 	.short	0x01a0
        /*0044*/ 	.byte	0x00, 0xf0, 0x81, 0x06


	//----- nvinfo : EIATTR_KPARAM_INFO
	.align		4
.L_2139:
        /*0048*/ 	.byte	0x04, 0x17
        /*004a*/ 	.short	(.L_2141 - .L_2140)
.L_2140:
        /*004c*/ 	.word	0x00000000
        /*0050*/ 	.short	0x0000
        /*0052*/ 	.short	0x0000
        /*0054*/ 	.byte	0x00, 0xf0, 0x81, 0x06


	//----- nvinfo : EIATTR_SPARSE_MMA_MASK
	.align		4
.L_2141:
        /*0058*/ 	.byte	0x03, 0x50
        /*005a*/ 	.short	0x0000


	//----- nvinfo : EIATTR_MAXREG_COUNT
	.align		4
        /*005c*/ 	.byte	0x03, 0x1b
        /*005e*/ 	.short	0x00ff


	//----- nvinfo : EIATTR_MERCURY_ISA_VERSION
	.align		4
        /*0060*/ 	.byte	0x03, 0x5f
        /*0062*/ 	.short	0x0101


	//----- nvinfo : EIATTR_EXIT_INSTR_OFFSETS
	.align		4
        /*0064*/ 	.byte	0x04, 0x1c
        /*0066*/ 	.short	(.L_2143 - .L_2142)


	//   ....[0]....
.L_2142:
        /*0068*/ 	.word	0x000000b0


	//   ....[1]....
        /*006c*/ 	.word	0x000005e0


	//   ....[2]....
        /*0070*/ 	.word	0x00001e70


	//   ....[3]....
        /*0074*/ 	.word	0x00001f60


	//   ....[4]....
        /*0078*/ 	.word	0x00002070


	//   ....[5]....
        /*007c*/ 	.word	0x000021e0


	//   ....[6]....
        /*0080*/ 	.word	0x00002360


	//   ....[7]....
        /*0084*/ 	.word	0x000024d0


	//   ....[8]....
        /*0088*/ 	.word	0x00002650


	//   ....[9]....
        /*008c*/ 	.word	0x00002810


	//   ....[10]....
        /*0090*/ 	.word	0x000028e0


	//----- nvinfo : EIATTR_MAX_THREADS
	.align		4
.L_2143:
        /*0094*/ 	.byte	0x04, 0x05
        /*0096*/ 	.short	(.L_2145 - .L_2144)
.L_2144:
        /*0098*/ 	.word	0x00000080
        /*009c*/ 	.word	0x00000001
        /*00a0*/ 	.word	0x00000001


	//----- nvinfo : EIATTR_CRS_STACK_SIZE
	.align		4
.L_2145:
        /*00a4*/ 	.byte	0x04, 0x1e
        /*00a6*/ 	.short	(.L_2147 - .L_2146)
.L_2146:
        /*00a8*/ 	.word	0x00000000


	//----- nvinfo : EIATTR_CBANK_PARAM_SIZE
	.align		4
.L_2147:
        /*00ac*/ 	.byte	0x03, 0x19
        /*00ae*/ 	.short	0x0358


	//----- nvinfo : EIATTR_PARAM_CBANK
	.align		4
        /*00b0*/ 	.byte	0x04, 0x0a
        /*00b2*/ 	.short	(.L_2149 - .L_2148)
	.align		4
.L_2148:
        /*00b4*/ 	.word	index@(.nv.constant0._ZN2at6native16triu_tril_kernelIblLb0ELi8ELb1EEEvNS_4cuda6detail10TensorInfoIT_T0_EENS4_IKS5_S6_EEllS6_)
        /*00b8*/ 	.short	0x0210
        /*00ba*/ 	.short	0x0358


	//----- nvinfo : EIATTR_SW_WAR
	.align		4
.L_2149:
        /*00bc*/ 	.byte	0x04, 0x36
        /*00be*/ 	.short	(.L_2151 - .L_2150)
.L_2150:
        /*00c0*/ 	.word	0x00000008
.L_2151:


//--------------------- .nv.info._ZN2at6native16triu_tril_kernelIbiLb0ELi8ELb0EEEvNS_4cuda6detail10TensorInfoIT_T0_EENS4_IKS5_S6_EEllS6_ --------------------------
	.section	.nv.info._ZN2at6native16triu_tril_kernelIbiLb0ELi8ELb0EEEvNS_4cuda6detail10TensorInfoIT_T0_EENS4_IKS5_S6_EEllS6_,"",@"SHT_CUDA_INFO"
	.sectionflags	@""
	.align	4


	//----- nvinfo : EIATTR_CUDA_API_VERSION
	.align		4
        /*0000*/ 	.byte	0x04, 0x37
        /*0002*/ 	.short	(.L_2153 - .L_2152)
.L_2152:
        /*0004*/ 	.word	0x00000082


	//----- nvinfo : EIATTR_KPARAM_INFO
	.align		4
.L_2153:
        /*0008*/ 	.byte	0x04, 0x17
        /*000a*/ 	.short	(.L_2155 - .L_2154)
.L_2154:
        /*000c*/ 	.word	0x00000000
        /*0010*/ 	.short	0x0004
        /*0012*/ 	.short	0x01c0
        /*0014*/ 	.byte	0x00, 0xf0, 0x11, 0x00


	//----- nvinfo : EIATTR_KPARAM_INFO
	.align		4
.L_2155:
        /*0018*/ 	.byte	0x04, 0x17
        /*001a*/ 	.short	(.L_2157 - .L_2156)
.L_2156:
        /*001c*/ 	.word	0x00000000
        /*0020*/ 	.short	0x0003
        /*0022*/ 	.short	0x01b8
        /*0024*/ 	.byte	0x00, 0xf0, 0x21, 0x00


	//----- nvinfo : EIATTR_KPARAM_INFO
	.align		4
.L_2157:
        /*0028*/ 	.byte	0x04, 0x17
        /*002a*/ 	.short	(.L_2159 - .L_2158)
.L_2158:
        /*002c*/ 	.word	0x00000000
        /*0030*/ 	.short	0x0002
        /*0032*/ 	.short	0x01b0
        /*0034*/ 	.byte	0x00, 0xf0, 0x21, 0x00


	//----- nvinfo : EIATTR_KPARAM_INFO
	.align		4
.L_2159:
        /*0038*/ 	.byte	0x04, 0x17
        /*003a*/ 	.short	(.L_2161 - .L_2160)
.L_2160:
        /*003c*/ 	.word	0x00000000
        /*0040*/ 	.short	0x0001
        /*0042*/ 	.short	0x00d8
        /*0044*/ 	.byte	0x00, 0xf0, 0x61, 0x03


	//----- nvinfo : EIATTR_KPARAM_INFO
	.align		4
.L_2161:
        /*0048*/ 	.byte	0x04, 0x17
        /*004a*/ 	.short	(.L_2163 - .L_2162)
.L_2162:
        /*004c*/ 	.word	0x00000000
        /*0050*/ 	.short	0x0000
        /*0052*/ 	.short	0x0000
        /*0054*/ 	.byte	0x00, 0xf0, 0x61, 0x03


	//----- nvinfo : EIATTR_SPARSE_MMA_MASK
	.align		4
.L_2163:
        /*0058*/ 	.byte	0x03, 0x50
        /*005a*/ 	.short	0x0000


	//----- nvinfo : EIATTR_MAXREG_COUNT
	.align		4
        /*005c*/ 	.byte	0x03, 0x1b
        /*005e*/ 	.short	0x00ff


	//----- nvinfo : EIATTR_MERCURY_ISA_VERSION
	.align		4
        /*0060*/ 	.byte	0x03, 0x5f
        /*0062*/ 	.short	0x0101


	//----- nvinfo : EIATTR_EXIT_INSTR_OFFSETS
	.align		4
        /*0064*/ 	.byte	0x04, 0x1c
        /*0066*/ 	.short	(.L_2165 - .L_2164)


	//   ....[0]....
.L_2164:
        /*0068*/ 	.word	0x000000b0


	//   ....[1]....
        /*006c*/ 	.word	0x00001f90


	//   ....[2]....
        /*0070*/ 	.word	0x00002000


	//   ....[3]....
        /*0074*/ 	.word	0x000020a0


	//   ....[4]....
        /*0078*/ 	.word	0x00002120


	//   ....[5]....
        /*007c*/ 	.word	0x000021a0


	//   ....[6]....
        /*0080*/ 	.word	0x00002220


	//   ....[7]....
        /*0084*/ 	.word	0x000022a0


	//   ....[8]....
        /*0088*/ 	.word	0x00002320


	//   ....[9]....
        /*008c*/ 	.word	0x00002380


	//----- nvinfo : EIATTR_MAX_THREADS
	.align		4
.L_2165:
        /*0090*/ 	.byte	0x04, 0x05
        /*0092*/ 	.short	(.L_2167 - .L_2166)
.L_2166:
        /*0094*/ 	.word	0x00000080
        /*0098*/ 	.word	0x00000001
        /*009c*/ 	.word	0x00000001


	//----- nvinfo : EIATTR_CRS_STACK_SIZE
	.align		4
.L_2167:
        /*00a0*/ 	.byte	0x04, 0x1e
        /*00a2*/ 	.short	(.L_2169 - .L_2168)
.L_2168:
        /*00a4*/ 	.word	0x00000000


	//----- nvinfo : EIATTR_CBANK_PARAM_SIZE
	.align		4
.L_2169:
        /*00a8*/ 	.byte	0x03, 0x19
        /*00aa*/ 	.short	0x01c4


	//----- nvinfo : EIATTR_PARAM_CBANK
	.align		4
        /*00ac*/ 	.byte	0x04, 0x0a
        /*00ae*/ 	.short	(.L_2171 - .L_2170)
	.align		4
.L_2170:
        /*00b0*/ 	.word	index@(.nv.constant0._ZN2at6native16triu_tril_kernelIbiLb0ELi8ELb0EEEvNS_4cuda6detail10TensorInfoIT_T0_EENS4_IKS5_S6_EEllS6_)
        /*00b4*/ 	.short	0x0210
        /*00b6*/ 	.short	0x01c4


	//----- nvinfo : EIATTR_SW_WAR
	.align		4
.L_2171:
        /*00b8*/ 	.byte	0x04, 0x36
        /*00ba*/ 	.short	(.L_2173 - .L_2172)
.L_2172:
        /*00bc*/ 	.word	0x00000008
.L_2173:


//--------------------- .nv.info._ZN2at6native16triu_tril_kernelIbiLb0ELi8ELb1EEEvNS_4cuda6detail10TensorInfoIT_T0_EENS4_IKS5_S6_EEllS6_ --------------------------
	.section	.nv.info._ZN2at6native16triu_tril_kernelIbiLb0ELi8ELb1EEEvNS_4cuda6detail10TensorInfoIT_T0_EENS4_IKS5_S6_EEllS6_,"",@"SHT_CUDA_INFO"
	.sectionflags	@""
	.align	4


	//----- nvinfo : EIATTR_CUDA_API_VERSION
	.align		4
        /*0000*/ 	.byte	0x04, 0x37
        /*0002*/ 	.short	(.L_2175 - .L_2174)
.L_2174:
        /*0004*/ 	.word	0x00000082


	//----- nvinfo : EIATTR_KPARAM_INFO
	.align		4
.L_2175:
        /*0008*/ 	.byte	0x04, 0x17
        /*000a*/ 	.short	(.L_2177 - .L_2176)
.L_2176:
        /*000c*/ 	.word	0x00000000
        /*0010*/ 	.short	0x0004
        /*0012*/ 	.short	0x01c0
        /*0014*/ 	.byte	0x00, 0xf0, 0x11, 0x00


	//----- nvinfo : EIATTR_KPARAM_INFO
	.align		4
.L_2177:
        /*0018*/ 	.byte	0x04, 0x17
        /*001a*/ 	.short	(.L_2179 - .L_2178)
.L_2178:
        /*001c*/ 	.word	0x00000000
        /*0020*/ 	.short	0x0003
        /*0022*/ 	.short	0x01b8
        /*0024*/ 	.byte	0x00, 0xf0, 0x21, 0x00


	//----- nvinfo : EIATTR_KPARAM_INFO
	.align		4
.L_2179:
        /*0028*/ 	.byte	0x04, 0x17
        /*002a*/ 	.short	(.L_2181 - .L_2180)
.L_2180:
        /*002c*/ 	.word	0x00000000
        /*0030*/ 	.short	0x0002
        /*0032*/ 	.short	0x01b0
        /*0034*/ 	.byte	0x00, 0xf0, 0x21, 0x00


	//----- nvinfo : EIATTR_KPARAM_INFO
	.align		4
.L_2181:
        /*0038*/ 	.byte	0x04, 0x17
        /*003a*/ 	.short	(.L_2183 - .L_2182)
.L_2182:
        /*003c*/ 	.word	0x00000000
        /*0040*/ 	.short	0x0001
        /*0042*/ 	.short	0x00d8
        /*0044*/ 	.byte	0x00, 0xf0, 0x61, 0x03


	//----- nvinfo : EIATTR_KPARAM_INFO
	.align		4
.L_2183:
        /*0048*/ 	.byte	0x04, 0x17
        /*004a*/ 	.short	(.L_2185 - .L_2184)
.L_2184:
        /*004c*/ 	.word	0x00000000
        /*0050*/ 	.short	0x0000
        /*0052*/ 	.short	0x0000
        /*0054*/ 	.byte	0x00, 0xf0, 0x61, 0x03


	//----- nvinfo : EIATTR_SPARSE_MMA_MASK
	.align		4
.L_2185:
        /*0058*/ 	.byte	0x03, 0x50
        /*005a*/ 	.short	0x0000


	//----- nvinfo : EIATTR_MAXREG_COUNT
	.align		4
        /*005c*/ 	.byte	0x03, 0x1b
        /*005e*/ 	.short	0x00ff


	//----- nvinfo : EIATTR_MERCURY_ISA_VERSION
	.align		4
        /*0060*/ 	.byte	0x03, 0x5f
        /*0062*/ 	.short	0x0101


	//----- nvinfo : EIATTR_EXIT_INSTR_OFFSETS
	.align		4
        /*0064*/ 	.byte	0x04, 0x1c
        /*0066*/ 	.short	(.L_2187 - .L_2186)


	//   ....[0]....
.L_2186:
        /*0068*/ 	.word	0x000000b0


	//   ....[1]....
        /*006c*/ 	.word	0x00000590


	//   ....[2]....
        /*0070*/ 	.word	0x00001700


	//   ....[3]....
        /*0074*/ 	.word	0x000017d0


	//   ....[4]....
        /*0078*/ 	.word	0x000018f0


	//   ....[5]....
        /*007c*/ 	.word	0x00001a10


	//   ....[6]....
        /*0080*/ 	.word	0x00001b30


	//   ....[7]....
        /*0084*/ 	.word	0x00001c50


	//   ....[8]....
        /*0088*/ 	.word	0x00001d70


	//   ....[9]....
        /*008c*/ 	.word	0x00001e90


	//   ....[10]....
        /*0090*/ 	.word	0x00001ee0


	//   ....[11]....
        /*0094*/ 	.word	0x00001f70


	//----- nvinfo : EIATTR_MAX_THREADS
	.align		4
.L_2187:
        /*0098*/ 	.byte	0x04, 0x05
        /*009a*/ 	.short	(.L_2189 - .L_2188)
.L_2188:
        /*009c*/ 	.word	0x00000080
        /*00a0*/ 	.word	0x00000001
        /*00a4*/ 	.word	0x00000001


	//----- nvinfo : EIATTR_CRS_STACK_SIZE
	.align		4
.L_2189:
        /*00a8*/ 	.byte	0x04, 0x1e
        /*00aa*/ 	.short	(.L_2191 - .L_2190)
.L_2190:
        /*00ac*/ 	.word	0x00000000


	//----- nvinfo : EIATTR_CBANK_PARAM_SIZE
	.align		4
.L_2191:
        /*00b0*/ 	.byte	0x03, 0x19
        /*00b2*/ 	.short	0x01c4


	//----- nvinfo : EIATTR_PARAM_CBANK
	.align		4
        /*00b4*/ 	.byte	0x04, 0x0a
        /*00b6*/ 	.short	(.L_2193 - .L_2192)
	.align		4
.L_2192:
        /*00b8*/ 	.word	index@(.nv.constant0._ZN2at6native16triu_tril_kernelIbiLb0ELi8ELb1EEEvNS_4cuda6detail10TensorInfoIT_T0_EENS4_IKS5_S6_EEllS6_)
        /*00bc*/ 	.short	0x0210
        /*00be*/ 	.short	0x01c4


	//----- nvinfo : EIATTR_SW_WAR
	.align		4
.L_2193:
        /*00c0*/ 	.byte	0x04, 0x36
        /*00c2*/ 	.short	(.L_2195 - .L_2194)
.L_2194:
        /*00c4*/ 	.word	0x00000008
.L_2195:


//--------------------- .nv.info._ZN2at6native16triu_tril_kernelIN3c108BFloat16ElLb0ELi4ELb0EEEvNS_4cuda6detail10TensorInfoIT_T0_EENS6_IKS7_S8_EEllS8_ --------------------------
	.section	.nv.info._ZN2at6native16triu_tril_kernelIN3c108BFloat16ElLb0ELi4ELb0EEEvNS_4cuda6detail10TensorInfoIT_T0_EENS6_IKS7_S8_EEllS8_,"",@"SHT_CUDA_INFO"
	.sectionflags	@""
	.align	4


	//----- nvinfo : EIATTR_CUDA_API_VERSION
	.align		4
        /*0000*/ 	.byte	0x04, 0x37
        /*0002*/ 	.short	(.L_2197 - .L_2196)
.L_2196:
        /*0004*/ 	.word	0x00000082


	//----- nvinfo : EIATTR_KPARAM_INFO
	.align		4
.L_2197:
        /*0008*/ 	.byte	0x04, 0x17
        /*000a*/ 	.short	(.L_2199 - .L_2198)
.L_2198:
        /*000c*/ 	.word	0x00000000
        /*0010*/ 	.short	0x0004
        /*0012*/ 	.short	0x0350
        /*0014*/ 	.byte	0x00, 0xf0, 0x21, 0x00


	//----- nvinfo : EIATTR_KPARAM_INFO
	.align		4
.L_2199:
        /*0018*/ 	.byte	0x04, 0x17
        /*001a*/ 	.short	(.L_2201 - .L_2200)
.L_2200:
        /*001c*/ 	.word	0x00000000
        /*0020*/ 	.short	0x0003
        /*0022*/ 	.short	0x0348
        /*0024*/ 	.byte	0x00, 0xf0, 0x21, 0x00


	//----- nvinfo : EIATTR_KPARAM_INFO
	.align		4
.L_2201:
        /*0028*/ 	.byte	0x04, 0x17
        /*002a*/ 	.short	(.L_2203 - .L_2202)
.L_2202:
        /*002c*/ 	.word	0x00000000
        /*0030*/ 	.short	0x0002
        /*0032*/ 	.short	0x0340
        /*0034*/ 	.byte	0x00, 0xf0, 0x21, 0x00


	//----- nvinfo : EIATTR_KPARAM_INFO
	.align		4
.L_2203:
        /*0038*/ 	.byte	0x04, 0x17
        /*003a*/ 	.short	(.L_2205 - .L_2204)
.L_2204:
        /*003c*/ 	.word	0x00000000
        /*0040*/ 	.short	0x0001
        /*0042*/ 	.short	0x01a0
        /*0044*/ 	.byte	0x00, 0xf0, 0x81, 0x06


	//----- nvinfo : EIATTR_KPARAM_INFO
	.align		4
.L_2205:
        /*0048*/ 	.byte	0x04, 0x17
        /*004a*/ 	.short	(.L_2207 - .L_2206)
.L_2206:
        /*004c*/ 	.word	0x00000000
        /*0050*/ 	.short	0x0000
        /*0052*/ 	.short	0x0000
        /*0054*/ 	.byte	0x00, 0xf0, 0x81, 0x06


	//----- nvinfo : EIATTR_SPARSE_MMA_MASK
	.align		4
.L_2207:
        /*0058*/ 	.byte	0x03, 0x50
        /*005a*/ 	.short	0x0000


	//----- nvinfo : EIATTR_MAXREG_COUNT
	.align		4
        /*005c*/ 	.byte	0x03, 0x1b
        /*005e*/ 	.short	0x00ff


	//----- nvinfo : EIATTR_MERCURY_ISA_VERSION
	.align		4
        /*0060*/ 	.byte	0x03, 0x5f
        /*0062*/ 	.short	0x0101


	//----- nvinfo : EIATTR_EXIT_INSTR_OFFSETS
	.align		4
        /*0064*/ 	.byte	0x04, 0x1c
        /*0066*/ 	.short	(.L_2209 - .L_2208)


	//   ....[0]....
.L_2208:
        /*0068*/ 	.word	0x000000b0


	//   ....[1]....
        /*006c*/ 	.word	0x000023f0


	//   ....[2]....
        /*0070*/ 	.word	0x00002480


	//   ....[3]....
        /*0074*/ 	.word	0x00002550


	//   ....[4]....
        /*0078*/ 	.word	0x000025d0


	//   ....[5]....
        /*007c*/ 	.word	0x00002620


	//----- nvinfo : EIATTR_MAX_THREADS
	.align		4
.L_2209:
        /*0080*/ 	.byte	0x04, 0x05
        /*0082*/ 	.short	(.L_2211 - .L_2210)
.L_2210:
        /*0084*/ 	.word	0x00000080
        /*0088*/ 	.word	0x00000001
        /*008c*/ 	.word	0x00000001


	//----- nvinfo : EIATTR_CRS_STACK_SIZE
	.align		4
.L_2211:
        /*0090*/ 	.byte	0x04, 0x1e
        /*0092*/ 	.short	(.L_2213 - .L_2212)
.L_2212:
        /*0094*/ 	.word	0x00000000


	//----- nvinfo : EIATTR_CBANK_PARAM_SIZE
	.align		4
.L_2213:
        /*0098*/ 	.byte	0x03, 0x19
        /*009a*/ 	.short	0x0358


	//----- nvinfo : EIATTR_PARAM_CBANK
	.align		4
        /*009c*/ 	.byte	0x04, 0x0a
        /*009e*/ 	.short	(.L_2215 - .L_2214)
	.align		4
.L_2214:
        /*00a0*/ 	.word	index@(.nv.constant0._ZN2at6native16triu_tril_kernelIN3c108BFloat16ElLb0ELi4ELb0EEEvNS_4cuda6detail10TensorInfoIT_T0_EENS6_IKS7_S8_EEllS8_)
        /*00a4*/ 	.short	0x0210
        /*00a6*/ 	.short	0x0358


	//----- nvinfo : EIATTR_SW_WAR
	.align		4
.L_2215:
        /*00a8*/ 	.byte	0x04, 0x36
        /*00aa*/ 	.short	(.L_2217 - .L_2216)
.L_2216:
        /*00ac*/ 	.word	0x00000008
.L_2217:


//--------------------- .nv.info._ZN2at6native16triu_tril_kernelIN3c108BFloat16ElLb0ELi4ELb1EEEvNS_4cuda6detail10TensorInfoIT_T0_EENS6_IKS7_S8_EEllS8_ --------------------------
	.section	.nv.info._ZN2at6native16triu_tril_kernelIN3c108BFloat16ElLb0ELi4ELb1EEEvNS_4cuda6detail10TensorInfoIT_T0_EENS6_IKS7_S8_EEllS8_,"",@"SHT_CUDA_INFO"
	.sectionflags	@""
	.align	4


	//----- nvinfo : EIATTR_CUDA_API_VERSION
	.align		4
        /*0000*/ 	.byte	0x04, 0x37
        /*0002*/ 	.short	(.L_2219 - .L_2218)
.L_2218:
        /*0004*/ 	.word	0x00000082


	//----- nvinfo : EIATTR_KPARAM_INFO
	.align		4
.L_2219:
        /*0008*/ 	.byte	0x04, 0x17
        /*000a*/ 	.short	(.L_2221 - .L_2220)
.L_2220:
        /*000c*/ 	.word	0x00000000
        /*0010*/ 	.short	0x0004
        /*0012*/ 	.short	0x0350
        /*0014*/ 	.byte	0x00, 0xf0, 0x21, 0x00


	//----- nvinfo : EIATTR_KPARAM_INFO
	.align		4
.L_2221:
        /*0018*/ 	.byte	0x04, 0x17
        /*001a*/ 	.short	(.L_2223 - .L_2222)
.L_2222:
        /*001c*/ 	.word	0x00000000
        /*0020*/ 	.short	0x0003
        /*0022*/ 	.short	0x0348
        /*0024*/ 	.byte	0x00, 0xf0, 0x21, 0x00


	//----- nvinfo : EIATTR_KPARAM_INFO
	.align		4
.L_2223:
        /*0028*/ 	.byte	0x04, 0x17
        /*002a*/ 	.short	(.L_2225 - .L_2224)
.L_2224:
        /*002c*/ 	.word	0x00000000
        /*0030*/ 	.short	0x0002
        /*0032*/ 	.short	0x0340
        /*0034*/ 	.byte	0x00, 0xf0, 0x21, 0x00


	//----- nvinfo : EIATTR_KPARAM_INFO
	.align		4
.L_2225:
        /*0038*/ 	.byte	0x04, 0x17
        /*003a*/ 	.short	(.L_2227 - .L_2226)
.L_2226:
        /*003c*/ 	.word	0x00000000
        /*0040*/ 	.short	0x0001
        /*0042*/ 	.short	0x01a0
        /*0044*/ 	.byte	0x00, 0xf0, 0x81, 0x06


	//----- nvinfo : EIATTR_KPARAM_INFO
	.align		4
.L_2227:
        /*0048*/ 	.byte	0x04, 0x17
        /*004a*/ 	.short	(.L_2229 - .L_2228)
.L_2228:
        /*004c*/ 	.word	0x00000000
        /*0050*/ 	.short	0x0000
        /*0052*/ 	.short	0x0000
        /*0054*/ 	.byte	0x00, 0xf0, 0x81, 0x06


	//----- nvinfo : EIATTR_SPARSE_MMA_MASK
	.align		4
.L_2229:
        /*0058*/ 	.byte	0x03, 0x50
        /*005a*/ 	.short	0x0000


	//----- nvinfo : EIATTR_MAXREG_COUNT
	.align		4
        /*005c*/ 	.byte	0x03, 0x1b
        /*005e*/ 	.short	0x00ff


	//----- nvinfo : EIATTR_MERCURY_ISA_VERSION
	.align		4
        /*0060*/ 	.byte	0x03, 0x5f
        /*0062*/ 	.short	0x0101


	//----- nvinfo : EIATTR_EXIT_INSTR_OFFSETS
	.align		4
        /*0064*/ 	.byte	0x04, 0x1c
        /*0066*/ 	.short	(.L_2231 - .L_2230)


	//   ....[0]....
.L_2230:
        /*0068*/ 	.word	0x000000b0


	//   ....[1]....
        /*006c*/ 	.word	0x000005e0


	//   ....[2]....
        /*0070*/ 	.word	0x00001e70


	//   ....[3]....
        /*0074*/ 	.word	0x00001f60


	//   ....[4]....
        /*0078*/ 	.word	0x000020b0


	//   ....[5]....
        /*007c*/ 	.word	0x00002260


	//   ....[6]....
        /*0080*/ 	.word	0x00002330


	//----- nvinfo : EIATTR_MAX_THREADS
	.align		4
.L_2231:
        /*0084*/ 	.byte	0x04, 0x05
        /*0086*/ 	.short	(.L_2233 - .L_2232)
.L_2232:
        /*0088*/ 	.word	0x00000080
        /*008c*/ 	.word	0x00000001
        /*0090*/ 	.word	0x00000001


	//----- nvinfo : EIATTR_CRS_STACK_SIZE
	.align		4
.L_2233:
        /*0094*/ 	.byte	0x04, 0x1e
        /*0096*/ 	.short	(.L_2235 - .L_2234)
.L_2234:
        /*0098*/ 	.word	0x00000000


	//----- nvinfo : EIATTR_CBANK_PARAM_SIZE
	.align		4
.L_2235:
        /*009c*/ 	.byte	0x03, 0x19
        /*009e*/ 	.short	0x0358


	//----- nvinfo : EIATTR_PARAM_CBANK
	.align		4
        /*00a0*/ 	.byte	0x04, 0x0a
        /*00a2*/ 	.short	(.L_2237 - .L_2236)
	.align		4
.L_2236:
        /*00a4*/ 	.word	index@(.nv.constant0._ZN2at6native16triu_tril_kernelIN3c108BFloat16ElLb0ELi4ELb1EEEvNS_4cuda6detail10TensorInfoIT_T0_EENS6_IKS7_S8_EEllS8_)
        /*00a8*/ 	.short	0x0210
        /*00aa*/ 	.short	0x0358


	//----- nvinfo : EIATTR_SW_WAR
	.align		4
.L_2237:
        /*00ac*/ 	.byte	0x04, 0x36
        /*00ae*/ 	.short	(.L_2239 - .L_2238)
.L_2238:
        /*00b0*/ 	.word	0x00000008
.L_2239:


//--------------------- .nv.info._ZN2at6native16triu_tril_kernelIN3c108BFloat16EiLb0ELi4ELb0EEEvNS_4cuda6detail10TensorInfoIT_T0_EENS6_IKS7_S8_EEllS8_ --------------------------
	.section	.nv.info._ZN2at6native16triu_tril_kernelIN3c108BFloat16EiLb0ELi4ELb0EEEvNS_4cuda6detail10TensorInfoIT_T0_EENS6_IKS7_S8_EEllS8_,"",@"SHT_CUDA_INFO"
	.sectionflags	@""
	.align	4


	//----- nvinfo : EIATTR_CUDA_API_VERSION
	.align		4
        /*0000*/ 	.byte	0x04, 0x37
        /*0002*/ 	.short	(.L_2241 - .L_2240)
.L_2240:
        /*0004*/ 	.word	0x00000082


	//----- nvinfo : EIATTR_KPARAM_INFO
	.align		4
.L_2241:
        /*0008*/ 	.byte	0x04, 0x17
        /*000a*/ 	.short	(.L_2243 - .L_2242)
.L_2242:
        /*000c*/ 	.word	0x00000000
        /*0010*/ 	.short	0x0004
        /*0012*/ 	.short	0x01c0
        /*0014*/ 	.byte	0x00, 0xf0, 0x11, 0x00


	//----- nvinfo : EIATTR_KPARAM_INFO
	.align		4
.L_2243:
        /*0018*/ 	.byte	0x04, 0x17
        /*001a*/ 	.short	(.L_2245 - .L_2244)
.L_2244:
        /*001c*/ 	.word	0x00000000
        /*0020*/ 	.short	0x0003
        /*0022*/ 	.short	0x01b8
        /*0024*/ 	.byte	0x00, 0xf0, 0x21, 0x00


	//----- nvinfo : EIATTR_KPARAM_INFO
	.align		4
.L_2245:
        /*0028*/ 	.byte	0x04, 0x17
        /*002a*/ 	.short	(.L_2247 - .L_2246)
.L_2246:
        /*002c*/ 	.word	0x00000000
        /*0030*/ 	.short	0x0002
        /*0032*/ 	.short	0x01b0
        /*0034*/ 	.byte	0x00, 0xf0, 0x21, 0x00


	//----- nvinfo : EIATTR_KPARAM_INFO
	.align		4
.L_2247:
        /*0038*/ 	.byte	0x04, 0x17
        /*003a*/ 	.short	(.L_2249 - .L_2248)
.L_2248:
        /*003c*/ 	.word	0x00000000
        /*0040*/ 	.short	0x0001
        /*0042*/ 	.short	0x00d8
        /*0044*/ 	.byte	0x00, 0xf0, 0x61, 0x03


	//----- nvinfo : EIATTR_KPARAM_INFO
	.align		4
.L_2249:
        /*0048*/ 	.byte	0x04, 0x17
        /*004a*/ 	.short	(.L_2251 - .L_2250)
.L_2250:
        /*004c*/ 	.word	0x00000000
        /*0050*/ 	.short	0x0000
        /*0052*/ 	.short	0x0000
        /*0054*/ 	.byte	0x00, 0xf0, 0x61, 0x03


	//----- nvinfo : EIATTR_SPARSE_MMA_MASK
	.align		4
.L_2251:
        /*0058*/ 	.byte	0x03, 0x50
        /*005a*/ 	.short	0x0000


	//----- nvinfo : EIATTR_MAXREG_COUNT
	.align		4
        /*005c*/ 	.byte	0x03, 0x1b
        /*005e*/ 	.short	0x00ff


	//----- nvinfo : EIATTR_MERCURY_ISA_VERSION
	.align		4
        /*0060*/ 	.byte	0x03, 0x5f
        /*0062*/ 	.short	0x0101


	//----- nvinfo : EIATTR_EXIT_INSTR_OFFSETS
	.align		4
        /*0064*/ 	.byte	0x04, 0x1c
        /*0066*/ 	.short	(.L_2253 - .L_2252)


	//   ....[0]....
.L_2252:
        /*0068*/ 	.word	0x000000b0


	//   ....[1]....
        /*006c*/ 	.word	0x00001a80


	//   ....[2]....
        /*0070*/ 	.word	0x00001ae0


	//   ....[3]....
        /*0074*/ 	.word	0x00001b70


	//   ....[4]....
        /*0078*/ 	.word	0x00001be0


	//   ....[5]....
        /*007c*/ 	.word	0x00001c30


	//----- nvinfo : EIATTR_MAX_THREADS
	.align		4
.L_2253:
        /*0080*/ 	.byte	0x04, 0x05
        /*0082*/ 	.short	(.L_2255 - .L_2254)
.L_2254:
        /*0084*/ 	.word	0x00000080
        /*0088*/ 	.word	0x00000001
        /*008c*/ 	.word	0x00000001


	//----- nvinfo : EIATTR_CRS_STACK_SIZE
	.align		4
.L_2255:
        /*0090*/ 	.byte	0x04, 0x1e
        /*0092*/ 	.short	(.L_2257 - .L_2256)
.L_2256:
        /*0094*/ 	.word	0x00000000


	//----- nvinfo : EIATTR_CBANK_PARAM_SIZE
	.align		4
.L_2257:
        /*0098*/ 	.byte	0x03, 0x19
        /*009a*/ 	.short	0x01c4


	//----- nvinfo : EIATTR_PARAM_CBANK
	.align		4
        /*009c*/ 	.byte	0x04, 0x0a
        /*009e*/ 	.short	(.L_2259 - .L_2258)
	.align		4
.L_2258:
        /*00a0*/ 	.word	index@(.nv.constant0._ZN2at6native16triu_tril_kernelIN3c108BFloat16EiLb0ELi4ELb0EEEvNS_4cuda6detail10TensorInfoIT_T0_EENS6_IKS7_S8_EEllS8_)
        /*00a4*/ 	.short	0x0210
        /*00a6*/ 	.short	0x01c4


	//----- nvinfo : EIATTR_SW_WAR
	.align		4
.L_2259:
        /*00a8*/ 	.byte	0x04, 0x36
        /*00aa*/ 	.short	(.L_2261 - .L_2260)
.L_2260:
        /*00ac*/ 	.word	0x00000008
.L_2261:


//--------------------- .nv.info._ZN2at6native16triu_tril_kernelIN3c108BFloat16EiLb0ELi4ELb1EEEvNS_4cuda6detail10TensorInfoIT_T0_EENS6_IKS7_S8_EEllS8_ --------------------------
	.section	.nv.info._ZN2at6native16triu_tril_kernelIN3c108BFloat16EiLb0ELi4ELb1EEEvNS_4cuda6detail10TensorInfoIT_T0_EENS6_IKS7_S8_EEllS8_,"",@"SHT_CUDA_INFO"
	.sectionflags	@""
	.align	4


	//----- nvinfo : EIATTR_CUDA_API_VERSION
	.align		4
        /*0000*/ 	.byte	0x04, 0x37
        /*0002*/ 	.short	(.L_2263 - .L_2262)
.L_2262:
        /*0004*/ 	.word	0x00000082


	//----- nvinfo : EIATTR_KPARAM_INFO
	.align		4
.L_2263:
        /*0008*/ 	.byte	0x04, 0x17
        /*000a*/ 	.short	(.L_2265 - .L_2264)
.L_2264:
        /*000c*/ 	.word	0x00000000
        /*0010*/ 	.short	0x0004
        /*0012*/ 	.short	0x01c0
        /*0014*/ 	.byte	0x00, 0xf0, 0x11, 0x00


	//----- nvinfo : EIATTR_KPARAM_INFO
	.align		4
.L_2265:
        /*0018*/ 	.byte	0x04, 0x17
        /*001a*/ 	.short	(.L_2267 - .L_2266)
.L_2266:
        /*001c*/ 	.word	0x00000000
        /*0020*/ 	.short	0x0003
        /*0022*/ 	.short	0x01b8
        /*0024*/ 	.byte	0x00, 0xf0, 0x21, 0x00


	//----- nvinfo : EIATTR_KPARAM_INFO
	.align		4
.L_2267:
        /*0028*/ 	.byte	0x04, 0x17
        /*002a*/ 	.short	(.L_2269 - .L_2268)
.L_2268:
        /*002c*/ 	.word	0x00000000
        /*0030*/ 	.short	0x0002
        /*0032*/ 	.short	0x01b0
        /*0034*/ 	.byte	0x00, 0xf0, 0x21, 0x00


	//----- nvinfo : EIATTR_KPARAM_INFO
	.align		4
.L_2269:
        /*0038*/ 	.byte	0x04, 0x17
        /*003a*/ 	.short	(.L_2271 - .L_2270)
.L_2270:
        /*003c*/ 	.word	0x00000000
        /*0040*/ 	.short	0x0001
        /*0042*/ 	.short	0x00d8
        /*0044*/ 	.byte	0x00, 0xf0, 0x61, 0x03


	//----- nvinfo : EIATTR_KPARAM_INFO
	.align		4
.L_2271:
        /*0048*/ 	.byte	0x04, 0x17
        /*004a*/ 	.short	(.L_2273 - .L_2272)
.L_2272:
        /*004c*/ 	.word	0x00000000
        /*0050*/ 	.short	0x0000
        /*0052*/ 	.short	0x0000
        /*0054*/ 	.byte	0x00, 0xf0, 0x61, 0x03


	//----- nvinfo : EIATTR_SPARSE_MMA_MASK
	.align		4
.L_2273:
        /*0058*/ 	.byte	0x03, 0x50
        /*005a*/ 	.short	0x0000


	//----- nvinfo : EIATTR_MAXREG_COUNT
	.align		4
        /*005c*/ 	.byte	0x03, 0x1b
        /*005e*/ 	.short	0x00ff


	//----- nvinfo : EIATTR_MERCURY_ISA_VERSION
	.align		4
        /*0060*/ 	.byte	0x03, 0x5f
        /*0062*/ 	.short	0x0101


	//----- nvinfo : EIATTR_EXIT_INSTR_OFFSETS
	.align		4
        /*0064*/ 	.byte	0x04, 0x1c
        /*0066*/ 	.short	(.L_2275 - .L_2274)


	//   ....[0]....
.L_2274:
        /*0068*/ 	.word	0x000000b0


	//   ....[1]....
        /*006c*/ 	.word	0x00000590


	//   ....[2]....
        /*0070*/ 	.word	0x00001700


	//   ....[3]....
        /*0074*/ 	.word	0x000017c0


	//   ....[4]....
        /*0078*/ 	.word	0x000018a0


	//   ....[5]....
        /*007c*/ 	.word	0x00001980


	//   ....[6]....
        /*0080*/ 	.word	0x000019d0


	//   ....[7]....
        /*0084*/ 	.word	0x00001a50


	//----- nvinfo : EIATTR_MAX_THREADS
	.align		4
.L_2275:
        /*0088*/ 	.byte	0x04, 0x05
        /*008a*/ 	.short	(.L_2277 - .L_2276)
.L_2276:
        /*008c*/ 	.word	0x00000080
        /*0090*/ 	.word	0x00000001
        /*0094*/ 	.word	0x00000001


	//----- nvinfo : EIATTR_CRS_STACK_SIZE
	.align		4
.L_2277:
        /*0098*/ 	.byte	0x04, 0x1e
        /*009a*/ 	.short	(.L_2279 - .L_2278)
.L_2278:
        /*009c*/ 	.word	0x00000000


	//----- nvinfo : EIATTR_CBANK_PARAM_SIZE
	.align		4
.L_2279:
        /*00a0*/ 	.byte	0x03, 0x19
        /*00a2*/ 	.short	0x01c4


	//----- nvinfo : EIATTR_PARAM_CBANK
	.align		4
        /*00a4*/ 	.byte	0x04, 0x0a
        /*00a6*/ 	.short	(.L_2281 - .L_2280)
	.align		4
.L_2280:
        /*00a8*/ 	.word	index@(.nv.constant0._ZN2at6native16triu_tril_kernelIN3c108BFloat16EiLb0ELi4ELb1EEEvNS_4cuda6detail10TensorInfoIT_T0_EENS6_IKS7_S8_EEllS8_)
        /*00ac*/ 	.short	0x0210
        /*00ae*/ 	.short	0x01c4


	//----- nvinfo : EIATTR_SW_WAR
	.align		4
.L_2281:
        /*00b0*/ 	.byte	0x04, 0x36
        /*00b2*/ 	.short	(.L_2283 - .L_2282)
.L_2282:
        /*00b4*/ 	.word	0x00000008
.L_2283:


//--------------------- .nv.info._ZN2at6native16triu_tril_kernelIN3c104HalfElLb0ELi4ELb0EEEvNS_4cuda6detail10TensorInfoIT_T0_EENS6_IKS7_S8_EEllS8_ --------------------------
	.section	.nv.info._ZN2at6native16triu_tril_kernelIN3c104HalfElLb0ELi4ELb0EEEvNS_4cuda6detail10TensorInfoIT_T0_EENS6_IKS7_S8_EEllS8_,"",@"SHT_CUDA_INFO"
	.sectionflags	@""
	.align	4


	//----- nvinfo : EIATTR_CUDA_API_VERSION
	.align		4
        /*0000*/ 	.byte	0x04, 0x37
        /*0002*/ 	.short	(.L_2285 - .L_2284)
.L_2284:
        /*0004*/ 	.word	0x00000082


	//----- nvinfo : EIATTR_KPARAM_INFO
	.align		4
.L_2285:
        /*0008*/ 	.byte	0x04, 0x17
        /*000a*/ 	.short	(.L_2287 - .L_2286)
.L_2286:
        /*000c*/ 	.word	0x00000000
        /*0010*/ 	.short	0x0004
        /*0012*/ 	.short	0x0350
        /*0014*/ 	.byte	0x00, 0xf0, 0x21, 0x00


	//----- nvinfo : EIATTR_KPARAM_INFO
	.align		4
.L_2287:
        /*0018*/ 	.byte	0x04, 0x17
        /*001a*/ 	.short	(.L_2289 - .L_2288)
.L_2288:
        /*001c*/ 	.word	0x00000000
        /*0020*/ 	.short	0x0003
        /*0022*/ 	.short	0x0348
        /*0024*/ 	.byte	0x00, 0xf0, 0x21, 0x00


	//----- nvinfo : EIATTR_KPARAM_INFO
	.align		4
.L_2289:
        /*0028*/ 	.byte	0x04, 0x17
        /*002a*/ 	.short	(.L_2291 - .L_2290)
.L_2290:
        /*002c*/ 	.word	0x00000000
        /*0030*/ 	.short	0x0002
        /*0032*/ 	.short	0x0340
        /*0034*/ 	.byte	0x00, 0xf0, 0x21, 0x00


	//----- nvinfo : EIATTR_KPARAM_INFO
	.align		4
.L_2291:
        /*0038*/ 	.byte	0x04, 0x17
        /*003a*/ 	.short	(.L_2293 - .L_2292)
.L_2292:
        /*003c*/ 	.word	0x00000000
        /*0040*/ 	.short	0x0001
        /*0042*/ 	.short	0x01a0
        /*0044*/ 	.byte	0x00, 0xf0, 0x81, 0x06


	//----- nvinfo : EIATTR_KPARAM_INFO
	.align		4
.L_2293:
        /*0048*/ 	.byte	0x04, 0x17
        /*004a*/ 	.short	(.L_2295 - .L_2294)
.L_2294:
        /*004c*/ 	.word	0x00000000
        /*0050*/ 	.short	0x0000
        /*0052*/ 	.short	0x0000
        /*0054*/ 	.byte	0x00, 0xf0, 0x81, 0x06


	//----- nvinfo : EIATTR_SPARSE_MMA_MASK
	.align		4
.L_2295:
        /*0058*/ 	.byte	0x03, 0x50
        /*005a*/ 	.short	0x0000


	//----- nvinfo : EIATTR_MAXREG_COUNT
	.align		4
        /*005c*/ 	.byte	0x03, 0x1b
        /*005e*/ 	.short	0x00ff


	//----- nvinfo : EIATTR_MERCURY_ISA_VERSION
	.align		4
        /*0060*/ 	.byte	0x03, 0x5f
        /*0062*/ 	.short	0x0101


	//----- nvinfo : EIATTR_EXIT_INSTR_OFFSETS
	.align		4
        /*0064*/ 	.byte	0x04, 0x1c
        /*0066*/ 	.short	(.L_2297 - .L_2296)


	//   ....[0]....
.L_2296:
        /*0068*/ 	.word	0x000000b0


	//   ....[1]....
        /*006c*/ 	.word	0x000023f0


	//   ....[2]....
        /*0070*/ 	.word	0x00002480


	//   ....[3]....
        /*0074*/ 	.word	0x00002550


	//   ....[4]....
        /*0078*/ 	.word	0x000025d0


	//   ....[5]....
        /*007c*/ 	.word	0x00002620


	//----- nvinfo : EIATTR_MAX_THREADS
	.align		4
.L_2297:
        /*0080*/ 	.byte	0x04, 0x05
        /*0082*/ 	.short	(.L_2299 - .L_2298)
.L_2298:
        /*0084*/ 	.word	0x00000080
        /*0088*/ 	.word	0x00000001
        /*008c*/ 	.word	0x00000001


	//----- nvinfo : EIATTR_CRS_STACK_SIZE
	.align		4
.L_2299:
        /*0090*/ 	.byte	0x04, 0x1e
        /*0092*/ 	.short	(.L_2301 - .L_2300)
.L_2300:
        /*0094*/ 	.word	0x00000000


	//----- nvinfo : EIATTR_CBANK_PARAM_SIZE
	.align		4
.L_2301:
        /*0098*/ 	.byte	0x03, 0x19
        /*009a*/ 	.short	0x0358


	//----- nvinfo : EIATTR_PARAM_CBANK
	.align		4
        /*009c*/ 	.byte	0x04, 0x0a
        /*009e*/ 	.short	(.L_2303 - .L_2302)
	.align		4
.L_2302:
        /*00a0*/ 	.word	index@(.nv.constant0._ZN2at6native16triu_tril_kernelIN3c104HalfElLb0ELi4ELb0EEEvNS_4cuda6detail10TensorInfoIT_T0_EENS6_IKS7_S8_EEllS8_)
        /*00a4*/ 	.short	0x0210
        /*00a6*/ 	.short	0x0358


	//----- nvinfo : EIATTR_SW_WAR
	.align		4
.L_2303:
        /*00a8*/ 	.byte	0x04, 0x36
        /*00aa*/ 	.short	(.L_2305 - .L_2304)
.L_2304:
        /*00ac*/ 	.word	0x00000008
.L_2305:


//--------------------- .nv.info._ZN2at6native16triu_tril_kernelIN3c104HalfElLb0ELi4ELb1EEEvNS_4cuda6detail10TensorInfoIT_T0_EENS6_IKS7_S8_EEllS8_ --------------------------
	.section	.nv.info._ZN2at6native16triu_tril_kernelIN3c104HalfElLb0ELi4ELb1EEEvNS_4cuda6detail10TensorInfoIT_T0_EENS6_IKS7_S8_EEllS8_,"",@"SHT_CUDA_INFO"
	.sectionflags	@""
	.align	4


	//----- nvinfo : EIATTR_CUDA_API_VERSION
	.align		4
        /*0000*/ 	.byte	0x04, 0x37
        /*0002*/ 	.short	(.L_2307 - .L_2306)
.L_2306:
        /*0004*/ 	.word	0x00000082


	//----- nvinfo : EIATTR_KPARAM_INFO
	.align		4
.L_2307:
        /*0008*/ 	.byte	0x04, 0x17
        /*000a*/ 	.short	(.L_2309 - .L_2308)
.L_2308:
        /*000c*/ 	.word	0x00000000
        /*0010*/ 	.short	0x0004
        /*0012*/ 	.short	0x0350
        /*0014*/ 	.byte	0x00, 0xf0, 0x21, 0x00


	//----- nvinfo : EIATTR_KPARAM_INFO
	.align		4
.L_2309:
        /*0018*/ 	.byte	0x04, 0x17
        /*001a*/ 	.short	(.L_2311 - .L_2310)
.L_2310:
        /*001c*/ 	.word	0x00000000
        /*0020*/ 	.short	0x0003
        /*0022*/ 	.short	0x0348
        /*0024*/ 	.byte	0x00, 0xf0, 0x21, 0x00


	//----- nvinfo : EIATTR_KPARAM_INFO
	.align		4
.L_2311:
        /*0028*/ 	.byte	0x04, 0x17
        /*002a*/ 	.short	(.L_2313 - .L_2312)
.L_2312:
        /*002c*/ 	.word	0x00000000
        /*0030*/ 	.short	0x0002
        /*0032*/ 	.short	0x0340
        /*0034*/ 	.byte	0x00, 0xf0, 0x21, 0x00


	//----- nvinfo : EIATTR_KPARAM_INFO
	.align		4
.L_2313:
        /*0038*/ 	.byte	0x04, 0x17
        /*003a*/ 	.short	(.L_2315 - .L_2314)
.L_2314:
        /*003c*/ 	.word	0x00000000
        /*0040*/ 	.short	0x0001
        /*0042*/ 	.short	0x01a0
        /*0044*/ 	.byte	0x00, 0xf0, 0x81, 0x06


	//----- nvinfo : EIATTR_KPARAM_INFO
	.align		4
.L_2315:
        /*0048*/ 	.byte	0x04, 0x17
        /*004a*/ 	.short	(.L_2317 - .L_2316)
.L_2316:
        /*004c*/ 	.word	0x00000000
        /*0050*/ 	.short	0x0000
        /*0052*/ 	.short	0x0000
        /*0054*/ 	.byte	0x00, 0xf0, 0x81, 0x06


	//----- nvinfo : EIATTR_SPARSE_MMA_MASK
	.align		4
.L_2317:
        /*0058*/ 	.byte	0x03, 0x50
        /*005a*/ 	.short	0x0000


	//----- nvinfo : EIATTR_MAXREG_COUNT
	.align		4
        /*005c*/ 	.byte	0x03, 0x1b
        /*005e*/ 	.short	0x00ff


	//----- nvinfo : EIATTR_MERCURY_ISA_VERSION
	.align		4
        /*0060*/ 	.byte	0x03, 0x5f
        /*0062*/ 	.short	0x0101


	//----- nvinfo : EIATTR_EXIT_INSTR_OFFSETS
	.align		4
        /*0064*/ 	.byte	0x04, 0x1c
        /*0066*/ 	.short	(.L_2319 - .L_2318)


	//   ....[0]....
.L_2318:
        /*0068*/ 	.word	0x000000b0


	//   ....[1]....
        /*006c*/ 	.word	0x000005e0


	//   ....[2]....
        /*0070*/ 	.word	0x00001e70


	//   ....[3]....
        /*0074*/ 	.word	0x00001f60


	//   ....[4]....
        /*0078*/ 	.word	0x000020b0


	//   ....[5]....
        /*007c*/ 	.word	0x00002260


	//   ....[6]....
        /*0080*/ 	.word	0x00002330


	//----- nvinfo : EIATTR_MAX_THREADS
	.align		4
.L_2319:
        /*0084*/ 	.byte	0x04, 0x05
        /*0086*/ 	.short	(.L_2321 - .L_2320)
.L_2320:
        /*0088*/ 	.word	0x00000080
        /*008c*/ 	.word	0x00000001
        /*0090*/ 	.word	0x00000001


	//----- nvinfo : EIATTR_CRS_STACK_SIZE
	.align		4
.L_2321:
        /*0094*/ 	.byte	0x04, 0x1e
        /*0096*/ 	.short	(.L_2323 - .L_2322)
.L_2322:
        /*0098*/ 	.word	0x00000000


	//----- nvinfo : EIATTR_CBANK_PARAM_SIZE
	.align		4
.L_2323:
        /*009c*/ 	.byte	0x03, 0x19
        /*009e*/ 	.short	0x0358


	//----- nvinfo : EIATTR_PARAM_CBANK
	.align		4
        /*00a0*/ 	.byte	0x04, 0x0a
        /*00a2*/ 	.short	(.L_2325 - .L_2324)
	.align		4
.L_2324:
        /*00a4*/ 	.word	index@(.nv.constant0._ZN2at6native16triu_tril_kernelIN3c104HalfElLb0ELi4ELb1EEEvNS_4cuda6detail10TensorInfoIT_T0_EENS6_IKS7_S8_EEllS8_)
        /*00a8*/ 	.short	0x0210
        /*00aa*/ 	.short	0x0358


	//----- nvinfo : EIATTR_SW_WAR
	.align		4
.L_2325:
        /*00ac*/ 	.byte	0x04, 0x36
        /*00ae*/ 	.short	(.L_2327 - .L_2326)
.L_2326:
        /*00b0*/ 	.word	0x00000008
.L_2327:


//--------------------- .nv.info._ZN2at6native16triu_tril_kernelIN3c104HalfEiLb0ELi4ELb0EEEvNS_4cuda6detail10TensorInfoIT_T0_EENS6_IKS7_S8_EEllS8_ --------------------------
	.section	.nv.info._ZN2at6native16triu_tril_kernelIN3c104HalfEiLb0ELi4ELb0EEEvNS_4cuda6detail10TensorInfoIT_T0_EENS6_IKS7_S8_EEllS8_,"",@"SHT_CUDA_INFO"
	.sectionflags	@""
	.align	4


	//----- nvinfo : EIATTR_CUDA_API_VERSION
	.align		4
        /*0000*/ 	.byte	0x04, 0x37
        /*0002*/ 	.short	(.L_2329 - .L_2328)
.L_2328:
        /*0004*/ 	.word	0x00000082


	//----- nvinfo : EIATTR_KPARAM_INFO
	.align		4
.L_2329:
        /*0008*/ 	.byte	0x04, 0x17
        /*000a*/ 	.short	(.L_2331 - .L_2330)
.L_2330:
        /*000c*/ 	.word	0x00000000
        /*0010*/ 	.short	0x0004
        /*0012*/ 	.short	0x01c0
        /*0014*/ 	.byte	0x00, 0xf0, 0x11, 0x00


	//----- nvinfo : EIATTR_KPARAM_INFO
	.align		4
.L_2331:
        /*0018*/ 	.byte	0x04, 0x17
        /*001a*/ 	.short	(.L_2333 - .L_2332)
.L_2332:
        /*001c*/ 	.word	0x00000000
        /*0020*/ 	.short	0x0003
        /*0022*/ 	.short	0x01b8
        /*0024*/ 	.byte	0x00, 0xf0, 0x21, 0x00


	//----- nvinfo : EIATTR_KPARAM_INFO
	.align		4
.L_2333:
        /*0028*/ 	.byte	0x04, 0x17
        /*002a*/ 	.short	(.L_2335 - .L_2334)
.L_2334:
        /*002c*/ 	.word	0x00000000
        /*0030*/ 	.short	0x0002
        /*0032*/ 	.short	0x01b0
        /*0034*/ 	.byte	0x00, 0xf0, 0x21, 0x00


	//----- nvinfo : EIATTR_KPARAM_INFO
	.align		4
.L_2335:
        /*0038*/ 	.byte	0x04, 0x17
        /*003a*/ 	.short	(.L_2337 - .L_2336)
.L_2336:
        /*003c*/ 	.word	0x00000000
        /*0040*/ 	.short	0x0001
        /*0042*/ 	.short	0x00d8
        /*0044*/ 	.byte	0x00, 0xf0, 0x61, 0x03


	//----- nvinfo : EIATTR_KPARAM_INFO
	.align		4
.L_2337:
        /*0048*/ 	.byte	0x04, 0x17
        /*004a*/ 	.short	(.L_2339 - .L_2338)
.L_2338:
        /*004c*/ 	.word	0x00000000
        /*0050*/ 	.short	0x0000
        /*0052*/ 	.short	0x0000
        /*0054*/ 	.byte	0x00, 0xf0, 0x61, 0x03


	//----- nvinfo : EIATTR_SPARSE_MMA_MASK
	.align		4
.L_2339:
        /*0058*/ 	.byte	0x03, 0x50
        /*005a*/ 	.short	0x0000


	//----- nvinfo : EIATTR_MAXREG_COUNT
	.align		4
        /*005c*/ 	.byte	0x03, 0x1b
        /*005e*/ 	.short	0x00ff


	//----- nvinfo : EIATTR_MERCURY_ISA_VERSION
	.align		4
        /*0060*/ 	.byte	0x03, 0x5f
        /*0062*/ 	.short	0x0101


	//----- nvinfo : EIATTR_EXIT_INSTR_OFFSETS
	.align		4
        /*0064*/ 	.byte	0x04, 0x1c
        /*0066*/ 	.short	(.L_2341 - .L_2340)


	//   ....[0]....
.L_2340:
        /*0068*/ 	.word	0x000000b0


	//   ....[1]....
        /*006c*/ 	.word	0x00001a80


	//   ....[2]....
        /*0070*/ 	.word	0x00001ae0


	//   ....[3]....
        /*0074*/ 	.word	0x00001b70


	//   ....[4]....
        /*0078*/ 	.word	0x00001be0


	//   ....[5]....
        /*007c*/ 	.word	0x00001c30


	//----- nvinfo : EIATTR_MAX_THREADS
	.align		4
.L_2341:
        /*0080*/ 	.byte	0x04, 0x05
        /*0082*/ 	.short	(.L_2343 - .L_2342)
.L_2342:
        /*0084*/ 	.word	0x00000080
        /*0088*/ 	.word	0x00000001
        /*008c*/ 	.word	0x00000001


	//----- nvinfo : EIATTR_CRS_STACK_SIZE
	.align		4
.L_2343:
        /*0090*/ 	.byte	0x04, 0x1e
        /*0092*/ 	.short	(.L_2345 - .L_2344)
.L_2344:
        /*0094*/ 	.word	0x00000000


	//----- nvinfo : EIATTR_CBANK_PARAM_SIZE
	.align		4
.L_2345:
        /*0098*/ 	.byte	0x03, 0x19
        /*009a*/ 	.short	0x01c4


	//----- nvinfo : EIATTR_PARAM_CBANK
	.align		4
        /*009c*/ 	.byte	0x04, 0x0a
        /*009e*/ 	.short	(.L_2347 - .L_2346)
	.align		4
.L_2346:
        /*00a0*/ 	.word	index@(.nv.constant0._ZN2at6native16triu_tril_kernelIN3c104HalfEiLb0ELi4ELb0EEEvNS_4cuda6detail10TensorInfoIT_T0_EENS6_IKS7_S8_EEllS8_)
        /*00a4*/ 	.short	0x0210
        /*00a6*/ 	.short	0x01c4


	//----- nvinfo : EIATTR_SW_WAR
	.align		4
.L_2347:
        /*00a8*/ 	.byte	0x04, 0x36
        /*00aa*/ 	.short	(.L_2349 - .L_2348)
.L_2348:
        /*00ac*/ 	.word	0x00000008
.L_2349:


//--------------------- .nv.info._ZN2at6native16triu_tril_kernelIN3c104HalfEiLb0ELi4ELb1EEEvNS_4cuda6detail10TensorInfoIT_T0_EENS6_IKS7_S8_EEllS8_ --------------------------
	.section	.nv.info._ZN2at6native16triu_tril_kernelIN3c104HalfEiLb0ELi4ELb1EEEvNS_4cuda6detail10TensorInfoIT_T0_EENS6_IKS7_S8_EEllS8_,"",@"SHT_CUDA_INFO"
	.sectionflags	@""
	.align	4


	//----- nvinfo : EIATTR_CUDA_API_VERSION
	.align		4
        /*0000*/ 	.byte	0x04, 0x37
        /*0002*/ 	.short	(.L_2351 - .L_2350)
.L_2350:
        /*0004*/ 	.word	0x00000082


	//----- nvinfo : EIATTR_KPARAM_INFO
	.align		4
.L_2351:
        /*0008*/ 	.byte	0x04, 0x17
        /*000a*/ 	.short	(.L_2353 - .L_2352)
.L_2352:
        /*000c*/ 	.word	0x00000000
        /*0010*/ 	.short	0x0004
        /*0012*/ 	.short	0x01c0
        /*0014*/ 	.byte	0x00, 0xf0, 0x11, 0x00


	//----- nvinfo : EIATTR_KPARAM_INFO
	.align		4
.L_2353:
        /*0018*/ 	.byte	0x04, 0x17
        /*001a*/ 	.short	(.L_2355 - .L_2354)
.L_2354:
        /*001c*/ 	.word	0x00000000
        /*0020*/ 	.short	0x0003
        /*0022*/ 	.short	0x01b8
        /*0024*/ 	.byte	0x00, 0xf0, 0x21, 0x00


	//----- nvinfo : EIATTR_KPARAM_INFO
	.align		4
.L_2355:
        /*0028*/ 	.byte	0x04, 0x17
        /*002a*/ 	.short	(.L_2357 - .L_2356)
.L_2356:
        /*002c*/ 	.word	0x00000000
        /*0030*/ 	.short	0x0002
        /*0032*/ 	.short	0x01b0
        /*0034*/ 	.byte	0x00, 0xf0, 0x21, 0x00


	//----- nvinfo : EIATTR_KPARAM_INFO
	.align		4
.L_2357:
        /*0038*/ 	.byte	0x04, 0x17
        /*003a*/ 	.short	(.L_2359 - .L_2358)
.L_2358:
        /*003c*/ 	.word	0x00000000
        /*0040*/ 	.short	0x0001
        /*0042*/ 	.short	0x00d8
        /*0044*/ 	.byte	0x00, 0xf0, 0x61, 0x03


	//----- nvinfo : EIATTR_KPARAM_INFO
	.align		4
.L_2359:
        /*0048*/ 	.byte	0x04, 0x17
        /*004a*/ 	.short	(.L_2361 - .L_2360)
.L_2360:
        /*004c*/ 	.word	0x00000000
        /*0050*/ 	.short	0x0000
        /*0052*/ 	.short	0x0000
        /*0054*/ 	.byte	0x00, 0xf0, 0x61, 0x03


	//----- nvinfo : EIATTR_SPARSE_MMA_MASK
	.align		4
.L_2361:
        /*0058*/ 	.byte	0x03, 0x50
        /*005a*/ 	.short	0x0000


	//----- nvinfo : EIATTR_MAXREG_COUNT
	.align		4
        /*005c*/ 	.byte	0x03, 0x1b
        /*005e*/ 	.short	0x00ff


	//----- nvinfo : EIATTR_MERCURY_ISA_VERSION
	.align		4
        /*0060*/ 	.byte	0x03, 0x5f
        /*0062*/ 	.short	0x0101


	//----- nvinfo : EIATTR_EXIT_INSTR_OFFSETS
	.align		4
        /*0064*/ 	.byte	0x04, 0x1c
        /*0066*/ 	.short	(.L_2363 - .L_2362)


	//   ....[0]....
.L_2362:
        /*0068*/ 	.word	0x000000b0


	//   ....[1]....
        /*006c*/ 	.word	0x00000590


	//   ....[2]....
        /*0070*/ 	.word	0x00001700


	//   ....[3]....
        /*0074*/ 	.word	0x000017c0


	//   ....[4]....
        /*0078*/ 	.word	0x000018a0


	//   ....[5]....
        /*007c*/ 	.word	0x00001980


	//   ....[6]....
        /*0080*/ 	.word	0x000019d0


	//   ....[7]....
        /*0084*/ 	.word	0x00001a50


	//----- nvinfo : EIATTR_MAX_THREADS
	.align		4
.L_2363:
        /*0088*/ 	.byte	0x04, 0x05
        /*008a*/ 	.short	(.L_2365 - .L_2364)
.L_2364:
        /*008c*/ 	.word	0x00000080
        /*0090*/ 	.word	0x00000001
        /*0094*/ 	.word	0x00000001


	//----- nvinfo : EIATTR_CRS_STACK_SIZE
	.align		4
.L_2365:
        /*0098*/ 	.byte	0x04, 0x1e
        /*009a*/ 	.short	(.L_2367 - .L_2366)
.L_2366:
        /*009c*/ 	.word	0x00000000


	//----- nvinfo : EIATTR_CBANK_PARAM_SIZE
	.align		4
.L_2367:
        /*00a0*/ 	.byte	0x03, 0x19
        /*00a2*/ 	.short	0x01c4


	//----- nvinfo : EIATTR_PARAM_CBANK
	.align		4
        /*00a4*/ 	.byte	0x04, 0x0a
        /*00a6*/ 	.short	(.L_2369 - .L_2368)
	.align		4
.L_2368:
        /*00a8*/ 	.word	index@(.nv.constant0._ZN2at6native16triu_tril_kernelIN3c104HalfEiLb0ELi4ELb1EEEvNS_4cuda6detail10TensorInfoIT_T0_EENS6_IKS7_S8_EEllS8_)
        /*00ac*/ 	.short	0x0210
        /*00ae*/ 	.short	0x01c4


	//----- nvinfo : EIATTR_SW_WAR
	.align		4
.L_2369:
        /*00b0*/ 	.byte	0x04, 0x36
        /*00b2*/ 	.short	(.L_2371 - .L_2370)
.L_2370:
        /*00b4*/ 	.word	0x00000008
.L_2371:


//--------------------- .nv.info._ZN2at6native16triu_tril_kernelIN3c107complexINS2_4HalfEEElLb0ELi2ELb0EEEvNS_4cuda6detail10TensorInfoIT_T0_EENS8_IKS9_SA_EEllSA_ --------------------------
	.section	.nv.info._ZN2at6native16triu_tril_kernelIN3c107complexINS2_4HalfEEElLb0ELi2ELb0EEEvNS_4cuda6detail10TensorInfoIT_T0_EENS8_IKS9_SA_EEllSA_,"",@"SHT_CUDA_INFO"
	.sectionflags	@""
	.align	4


	//----- nvinfo : EIATTR_CUDA_API_VERSION
	.align		4
        /*0000*/ 	.byte	0x04, 0x37
        /*0002*/ 	.short	(.L_2373 - .L_2372)
.L_2372:
        /*0004*/ 	.word	0x00000082


	//----- nvinfo : EIATTR_KPARAM_INFO
	.align		4
.L_2373:
        /*0008*/ 	.byte	0x04, 0x17
        /*000a*/ 	.short	(.L_2375 - .L_2374)
.L_2374:
        /*000c*/ 	.word	0x00000000
        /*0010*/ 	.short	0x0004
        /*0012*/ 	.short	0x0350
        /*0014*/ 	.byte	0x00, 0xf0, 0x21, 0x00


	//----- nvinfo : EIATTR_KPARAM_INFO
	.align		4
.L_2375:
        /*0018*/ 	.byte	0x04, 0x17
        /*001a*/ 	.short	(.L_2377 - .L_2376)
.L_2376:
        /*001c*/ 	.word	0x00000000
        /*0020*/ 	.short	0x0003
        /*0022*/ 	.short	0x0348
        /*0024*/ 	.byte	0x00, 0xf0, 0x21, 0x00


	//----- nvinfo : EIATTR_KPARAM_INFO
	.align		4
.L_2377:
        /*0028*/ 	.byte	0x04, 0x17
        /*002a*/ 	.short	(.L_2379 - .L_2378)
.L_2378:
        /*002c*/ 	.word	0x00000000
        /*0030*/ 	.short	0x0002
        /*0032*/ 	.short	0x0340
        /*0034*/ 	.byte	0x00, 0xf0, 0x21, 0x00


	//----- nvinfo : EIATTR_KPARAM_INFO
	.align		4
.L_2379:
        /*0038*/ 	.byte	0x04, 0x17
        /*003a*/ 	.short	(.L_2381 - .L_2380)
.L_2380:
        /*003c*/ 	.word	0x00000000
        /*0040*/ 	.short	0x0001
        /*0042*/ 	.short	0x01a0
        /*0044*/ 	.byte	0x00, 0xf0, 0x81, 0x06


	//----- nvinfo : EIATTR_KPARAM_INFO
	.align		4
.L_2381:
        /*0048*/ 	.byte	0x04, 0x17
        /*004a*/ 	.short	(.L_2383 - .L_2382)
.L_2382:
        /*004c*/ 	.word	0x00000000
        /*0050*/ 	.short	0x0000
        /*0052*/ 	.short	0x0000
        /*0054*/ 	.byte	0x00, 0xf0, 0x81, 0x06


	//----- nvinfo : EIATTR_SPARSE_MMA_MASK
	.align		4
.L_2383:
        /*0058*/ 	.byte	0x03, 0x50
        /*005a*/ 	.short	0x0000


	//----- nvinfo : EIATTR_MAXREG_COUNT
	.align		4
        /*005c*/ 	.byte	0x03, 0x1b
        /*005e*/ 	.short	0x00ff


	//----- nvinfo : EIATTR_MERCURY_ISA_VERSION
	.align		4
        /*0060*/ 	.byte	0x03, 0x5f
        /*0062*/ 	.short	0x0101


	//----- nvinfo : EIATTR_EXIT_INSTR_OFFSETS
	.align		4
        /*0064*/ 	.byte	0x04, 0x1c
        /*0066*/ 	.short	(.L_2385 - .L_2384)


	//   ....[0]....
.L_2384:
        /*0068*/ 	.word	0x000000b0


	//   ....[1]....
        /*006c*/ 	.word	0x000021f0


	//   ....[2]....
        /*0070*/ 	.word	0x00002280


	//   ....[3]....
        /*0074*/ 	.word	0x00002350


	//----- nvinfo : EIATTR_MAX_THREADS
	.align		4
.L_2385:
        /*0078*/ 	.byte	0x04, 0x05
        /*007a*/ 	.short	(.L_2387 - .L_2386)
.L_2386:
        /*007c*/ 	.word	0x00000080
        /*0080*/ 	.word	0x00000001
        /*0084*/ 	.word	0x00000001


	//----- nvinfo : EIATTR_CRS_STACK_SIZE
	.align		4
.L_2387:
        /*0088*/ 	.byte	0x04, 0x1e
        /*008a*/ 	.short	(.L_2389 - .L_2388)
.L_2388:
        /*008c*/ 	.word	0x00000000


	//----- nvinfo : EIATTR_CBANK_PARAM_SIZE
	.align		4
.L_2389:
        /*0090*/ 	.byte	0x03, 0x19
        /*0092*/ 	.short	0x0358


	//----- nvinfo : EIATTR_PARAM_CBANK
	.align		4
        /*0094*/ 	.byte	0x04, 0x0a
        /*0096*/ 	.short	(.L_2391 - .L_2390)
	.align		4
.L_2390:
        /*0098*/ 	.word	index@(.nv.constant0._ZN2at6native16triu_tril_kernelIN3c107complexINS2_4HalfEEElLb0ELi2ELb0EEEvNS_4cuda6detail10TensorInfoIT_T0_EENS8_IKS9_SA_EEllSA_)
        /*009c*/ 	.short	0x0210
        /*009e*/ 	.short	0x0358


	//----- nvinfo : EIATTR_SW_WAR
	.align		4
.L_2391:
        /*00a0*/ 	.byte	0x04, 0x36
        /*00a2*/ 	.short	(.L_2393 - .L_2392)
.L_2392:
        /*00a4*/ 	.word	0x00000008
.L_2393:


//--------------------- .nv.info._ZN2at6native16triu_tril_kernelIN3c107complexINS2_4HalfEEElLb0ELi2ELb1EEEvNS_4cuda6detail10TensorInfoIT_T0_EENS8_IKS9_SA_EEllSA_ --------------------------
	.section	.nv.info._ZN2at6native16triu_tril_kernelIN3c107complexINS2_4HalfEEElLb0ELi2ELb1EEEvNS_4cuda6detail10TensorInfoIT_T0_EENS8_IKS9_SA_EEllSA_,"",@"SHT_CUDA_INFO"
	.sectionflags	@""
	.align	4


	//----- nvinfo : EIATTR_CUDA_API_VERSION
	.align		4
        /*0000*/ 	.byte	0x04, 0x37
        /*0002*/ 	.short	(.L_2395 - .L_2394)
.L_2394:
        /*0004*/ 	.word	0x00000082


	//----- nvinfo : EIATTR_KPARAM_INFO
	.align		4
.L_2395:
        /*0008*/ 	.byte	0x04, 0x17
        /*000a*/ 	.short	(.L_2397 - .L_2396)
.L_2396:
        /*000c*/ 	.word	0x00000000
        /*0010*/ 	.short	0x0004
        /*0012*/ 	.short	0x0350
        /*0014*/ 	.byte	0x00, 0xf0, 0x21, 0x00


	//----- nvinfo : EIATTR_KPARAM_INFO
	.align		4
.L_2397:
        /*0018*/ 	.byte	0x04, 0x17
        /*001a*/ 	.short	(.L_2399 - .L_2398)
.L_2398:
        /*001c*/ 	.word	0x00000000
        /*0020*/ 	.short	0x0003
        /*0022*/ 	.short	0x0348
        /*0024*/ 	.byte	0x00, 0xf0, 0x21, 0x00


	//----- nvinfo : EIATTR_KPARAM_INFO
	.align		4
.L_2399:
        /*0028*/ 	.byte	0x04, 0x17
        /*002a*/ 	.short	(.L_2401 - .L_2400)
.L_2400:
        /*002c*/ 	.word	0x00000000
        /*0030*/ 	.short	0x0002
        /*0032*/ 	.short	0x0340
        /*0034*/ 	.byte	0x00, 0xf0, 0x21, 0x00


	//----- nvinfo : EIATTR_KPARAM_INFO
	.align		4
.L_2401:
        /*0038*/ 	.byte	0x04, 0x17
        /*003a*/ 	.short	(.L_2403 - .L_2402)
.L_2402:
        /*003c*/ 	.word	0x00000000
        /*0040*/ 	.short	0x0001
        /*0042*/ 	.short	0x01a0
        /*0044*/ 	.byte	0x00, 0xf0, 0x81, 0x06


	//----- nvinfo : EIATTR_KPARAM_INFO
	.align		4
.L_2403:
        /*0048*/ 	.byte	0x04, 0x17
        /*004a*/ 	.short	(.L_2405 - .L_2404)
.L_2404:
        /*004c*/ 	.word	0x00000000
        /*0050*/ 	.short	0x0000
        /*0052*/ 	.short	0x0000
        /*0054*/ 	.byte	0x00, 0xf0, 0x81, 0x06


	//----- nvinfo : EIATTR_SPARSE_MMA_MASK
	.align		4
.L_2405:
        /*0058*/ 	.byte	0x03, 0x50
        /*005a*/ 	.short	0x0000


	//----- nvinfo : EIATTR_MAXREG_COUNT
	.align		4
        /*005c*/ 	.byte	0x03, 0x1b
        /*005e*/ 	.short	0x00ff


	//----- nvinfo : EIATTR_MERCURY_ISA_VERSION
	.align		4
        /*0060*/ 	.byte	0x03, 0x5f
        /*0062*/ 	.short	0x0101


	//----- nvinfo : EIATTR_EXIT_INSTR_OFFSETS
	.align		4
        /*0064*/ 	.byte	0x04, 0x1c
        /*0066*/ 	.short	(.L_2407 - .L_2406)


	//   ....[0]....
.L_2406:
        /*0068*/ 	.word	0x000000b0


	//   ....[1]....
        /*006c*/ 	.word	0x000005e0


	//   ....[2]....
        /*0070*/ 	.word	0x00001e00


	//   ....[3]....
        /*0074*/ 	.word	0x00001f30


	//   ....[4]....
        /*0078*/ 	.word	0x00001fd0


	//----- nvinfo : EIATTR_MAX_THREADS
	.align		4
.L_2407:
        /*007c*/ 	.byte	0x04, 0x05
        /*007e*/ 	.short	(.L_2409 - .L_2408)
.L_2408:
        /*0080*/ 	.word	0x00000080
        /*0084*/ 	.word	0x00000001
        /*0088*/ 	.word	0x00000001


	//----- nvinfo : EIATTR_CRS_STACK_SIZE
	.align		4
.L_2409:
        /*008c*/ 	.byte	0x04, 0x1e
        /*008e*/ 	.short	(.L_2411 - .L_2410)
.L_2410:
        /*0090*/ 	.word	0x00000000


	//----- nvinfo : EIATTR_CBANK_PARAM_SIZE
	.align		4
.L_2411:
        /*0094*/ 	.byte	0x03, 0x19
        /*0096*/ 	.short	0x0358


	//----- nvinfo : EIATTR_PARAM_CBANK
	.align		4
        /*0098*/ 	.byte	0x04, 0x0a
        /*009a*/ 	.short	(.L_2413 - .L_2412)
	.align		4
.L_2412:
        /*009c*/ 	.word	index@(.nv.constant0._ZN2at6native16triu_tril_kernelIN3c107complexINS2_4HalfEEElLb0ELi2ELb1EEEvNS_4cuda6detail10TensorInfoIT_T0_EENS8_IKS9_SA_EEllSA_)
        /*00a0*/ 	.short	0x0210
        /*00a2*/ 	.short	0x0358


	//----- nvinfo : EIATTR_SW_WAR
	.align		4
.L_2413:
        /*00a4*/ 	.byte	0x04, 0x36
        /*00a6*/ 	.short	(.L_2415 - .L_2414)
.L_2414:
        /*00a8*/ 	.word	0x00000008
.L_2415:


//--------------------- .nv.info._ZN2at6native16triu_tril_kernelIN3c107complexINS2_4HalfEEEiLb0ELi2ELb0EEEvNS_4cuda6detail10TensorInfoIT_T0_EENS8_IKS9_SA_EEllSA_ --------------------------
	.section	.nv.info._ZN2at6native16triu_tril_kernelIN3c107complexINS2_4HalfEEEiLb0ELi2ELb0EEEvNS_4cuda6detail10TensorInfoIT_T0_EENS8_IKS9_SA_EEllSA_,"",@"SHT_CUDA_INFO"
	.sectionflags	@""
	.align	4


	//----- nvinfo : EIATTR_CUDA_API_VERSION
	.align		4
        /*0000*/ 	.byte	0x04, 0x37
        /*0002*/ 	.short	(.L_2417 - .L_2416)
.L_2416:
        /*0004*/ 	.word	0x00000082


	//----- nvinfo : EIATTR_KPARAM_INFO
	.align		4
.L_2417:
        /*0008*/ 	.byte	0x04, 0x17
        /*000a*/ 	.short	(.L_2419 - .L_2418)
.L_2418:
        /*000c*/ 	.word	0x00000000
        /*0010*/ 	.short	0x0004
        /*0012*/ 	.short	0x01c0
        /*0014*/ 	.byte	0x00, 0xf0, 0x11, 0x00


	//----- nvinfo : EIATTR_KPARAM_INFO
	.align		4
.L_2419:
        /*0018*/ 	.byte	0x04, 0x17
        /*001a*/ 	.short	(.L_2421 - .L_2420)
.L_2420:
        /*001c*/ 	.word	0x00000000
        /*0020*/ 	.short	0x0003
        /*0022*/ 	.short	0x01b8
        /*0024*/ 	.byte	0x00, 0xf0, 0x21, 0x00


	//----- nvinfo : EIATTR_KPARAM_INFO
	.align		4
.L_2421:
        /*0028*/ 	.byte	0x04, 0x17
        /*002a*/ 	.short	(.L_2423 - .L_2422)
.L_2422:
        /*002c*/ 	.word	0x00000000
        /*0030*/ 	.short	0x0002
        /*0032*/ 	.short	0x01b0
        /*0034*/ 	.byte	0x00, 0xf0, 0x21, 0x00


	//----- nvinfo : EIATTR_KPARAM_INFO
	.align		4
.L_2423:
        /*0038*/ 	.byte	0x04, 0x17
        /*003a*/ 	.short	(.L_2425 - .L_2424)
.L_2424:
        /*003c*/ 	.word	0x00000000
        /*0040*/ 	.short	0x0001
        /*0042*/ 	.short	0x00d8
        /*0044*/ 	.byte	0x00, 0xf0, 0x61, 0x03


	//----- nvinfo : EIATTR_KPARAM_INFO
	.align		4
.L_2425:
        /*0048*/ 	.byte	0x04, 0x17
        /*004a*/ 	.short	(.L_2427 - .L_2426)
.L_2426:
        /*004c*/ 	.word	0x00000000
        /*0050*/ 	.short	0x0000
        /*0052*/ 	.short	0x0000
        /*0054*/ 	.byte	0x00, 0xf0, 0x61, 0x03


	//----- nvinfo : EIATTR_SPARSE_MMA_MASK
	.align		4
.L_2427:
        /*0058*/ 	.byte	0x03, 0x50
        /*005a*/ 	.short	0x0000


	//----- nvinfo : EIATTR_MAXREG_COUNT
	.align		4
        /*005c*/ 	.byte	0x03, 0x1b
        /*005e*/ 	.short	0x00ff


	//----- nvinfo : EIATTR_MERCURY_ISA_VERSION
	.align		4
        /*0060*/ 	.byte	0x03, 0x5f
        /*0062*/ 	.short	0x0101


	//----- nvinfo : EIATTR_EXIT_INSTR_OFFSETS
	.align		4
        /*0064*/ 	.byte	0x04, 0x1c
        /*0066*/ 	.short	(.L_2429 - .L_2428)


	//   ....[0]....
.L_2428:
        /*0068*/ 	.word	0x000000b0


	//   ....[1]....
        /*006c*/ 	.word	0x00001920


	//   ....[2]....
        /*0070*/ 	.word	0x00001980


	//   ....[3]....
        /*0074*/ 	.word	0x000019f0


	//----- nvinfo : EIATTR_MAX_THREADS
	.align		4
.L_2429:
        /*0078*/ 	.byte	0x04, 0x05
        /*007a*/ 	.short	(.L_2431 - .L_2430)
.L_2430:
        /*007c*/ 	.word	0x00000080
        /*0080*/ 	.word	0x00000001
        /*0084*/ 	.word	0x00000001


	//----- nvinfo : EIATTR_CRS_STACK_SIZE
	.align		4
.L_2431:
        /*0088*/ 	.byte	0x04, 0x1e
        /*008a*/ 	.short	(.L_2433 - .L_2432)
.L_2432:
        /*008c*/ 	.word	0x00000000


	//----- nvinfo : EIATTR_CBANK_PARAM_SIZE
	.align		4
.L_2433:
        /*0090*/ 	.byte	0x03, 0x19
        /*0092*/ 	.short	0x01c4


	//----- nvinfo : EIATTR_PARAM_CBANK
	.align		4
        /*0094*/ 	.byte	0x04, 0x0a
        /*0096*/ 	.short	(.L_2435 - .L_2434)
	.align		4
.L_2434:
        /*0098*/ 	.word	index@(.nv.constant0._ZN2at6native16triu_tril_kernelIN3c107complexINS2_4HalfEEEiLb0ELi2ELb0EEEvNS_4cuda6detail10TensorInfoIT_T0_EENS8_IKS9_SA_EEllSA_)
        /*009c*/ 	.short	0x0210
        /*009e*/ 	.short	0x01c4


	//----- nvinfo : EIATTR_SW_WAR
	.align		4
.L_2435:
        /*00a0*/ 	.byte	0x04, 0x36
        /*00a2*/ 	.short	(.L_2437 - .L_2436)
.L_2436:
        /*00a4*/ 	.word	0x00000008
.L_2437:


//--------------------- .nv.info._ZN2at6native16triu_tril_kernelIN3c107complexINS2_4HalfEEEiLb0ELi2ELb1EEEvNS_4cuda6detail10TensorInfoIT_T0_EENS8_IKS9_SA_EEllSA_ --------------------------
	.section	.nv.info._ZN2at6native16triu_tril_kernelIN3c107complexINS2_4HalfEEEiLb0ELi2ELb1EEEvNS_4cuda6detail10TensorInfoIT_T0_EENS8_IKS9_SA_EEllSA_,"",@"SHT_CUDA_INFO"
	.sectionflags	@""
	.align	4


	//----- nvinfo : EIATTR_CUDA_API_VERSION
	.align		4
        /*0000*/ 	.byte	0x04, 0x37
        /*0002*/ 	.short	(.L_2439 - .L_2438)
.L_2438:
        /*0004*/ 	.word	0x00000082


	//----- nvinfo : EIATTR_KPARAM_INFO
	.align		4
.L_2439:
        /*0008*/ 	.byte	0x04, 0x17
        /*000a*/ 	.short	(.L_2441 - .L_2440)
.L_2440:
        /*000c*/ 	.word	0x00000000
        /*0010*/ 	.short	0x0004
        /*0012*/ 	.short	0x01c0
        /*0014*/ 	.byte	0x00, 0xf0, 0x11, 0x00


	//----- nvinfo : EIATTR_KPARAM_INFO
	.align		4
.L_2441:
        /*0018*/ 	.byte	0x04, 0x17
        /*001a*/ 	.short	(.L_2443 - .L_2442)
.L_2442:
        /*001c*/ 	.word	0x00000000
        /*0020*/ 	.short	0x0003
        /*0022*/ 	.short	0x01b8
        /*0024*/ 	.byte	0x00, 0xf0, 0x21, 0x00


	//----- nvinfo : EIATTR_KPARAM_INFO
	.align		4
.L_2443:
        /*0028*/ 	.byte	0x04, 0x17
        /*002a*/ 	.short	(.L_2445 - .L_2444)
.L_2444:
        /*002c*/ 	.word	0x00000000
        /*0030*/ 	.short	0x0002
        /*0032*/ 	.short	0x01b0
        /*0034*/ 	.byte	0x00, 0xf0, 0x21, 0x00


	//----- nvinfo : EIATTR_KPARAM_INFO
	.align		4
.L_2445:
        /*0038*/ 	.byte	0x04, 0x17
        /*003a*/ 	.short	(.L_2447 - .L_2446)
.L_2446:
        /*003c*/ 	.word	0x00000000
        /*0040*/ 	.short	0x0001
        /*0042*/ 	.short	0x00d8
        /*0044*/ 	.byte	0x00, 0xf0, 0x61, 0x03


	//----- nvinfo : EIATTR_KPARAM_INFO
	.align		4
.L_2447:
        /*0048*/ 	.byte	0x04, 0x17
        /*004a*/ 	.short	(.L_2449 - .L_2448)
.L_2448:
        /*004c*/ 	.word	0x00000000
        /*0050*/ 	.short	0x0000
        /*0052*/ 	.short	0x0000
        /*0054*/ 	.byte	0x00, 0xf0, 0x61, 0x03


	//----- nvinfo : EIATTR_SPARSE_MMA_MASK
	.align		4
.L_2449:
        /*0058*/ 	.byte	0x03, 0x50
        /*005a*/ 	.short	0x0000


	//----- nvinfo : EIATTR_MAXREG_COUNT
	.align		4
        /*005c*/ 	.byte	0x03, 0x1b
        /*005e*/ 	.short	0x00ff


	//----- nvinfo : EIATTR_MERCURY_ISA_VERSION
	.align		4
        /*0060*/ 	.byte	0x03, 0x5f
        /*0062*/ 	.short	0x0101


	//----- nvinfo : EIATTR_EXIT_INSTR_OFFSETS
	.align		4
        /*0064*/ 	.byte	0x04, 0x1c
        /*0066*/ 	.short	(.L_2451 - .L_2450)


	//   ....[0]....
.L_2450:
        /*0068*/ 	.word	0x000000b0


	//   ....[1]....
        /*006c*/ 	.word	0x000005a0


	//   ....[2]....
        /*0070*/ 	.word	0x00001700


	//   ....[3]....
        /*0074*/ 	.word	0x000017c0


	//   ....[4]....
        /*0078*/ 	.word	0x00001810


	//   ....[5]....
        /*007c*/ 	.word	0x00001890


	//----- nvinfo : EIATTR_MAX_THREADS
	.align		4
.L_2451:
        /*0080*/ 	.byte	0x04, 0x05
        /*0082*/ 	.short	(.L_2453 - .L_2452)
.L_2452:
        /*0084*/ 	.word	0x00000080
        /*0088*/ 	.word	0x00000001
        /*008c*/ 	.word	0x00000001


	//----- nvinfo : EIATTR_CRS_STACK_SIZE
	.align		4
.L_2453:
        /*0090*/ 	.byte	0x04, 0x1e
        /*0092*/ 	.short	(.L_2455 - .L_2454)
.L_2454:
        /*0094*/ 	.word	0x00000000


	//----- nvinfo : EIATTR_CBANK_PARAM_SIZE
	.align		4
.L_2455:
        /*0098*/ 	.byte	0x03, 0x19
        /*009a*/ 	.short	0x01c4


	//----- nvinfo : EIATTR_PARAM_CBANK
	.align		4
        /*009c*/ 	.byte	0x04, 0x0a
        /*009e*/ 	.short	(.L_2457 - .L_2456)
	.align		4
.L_2456:
        /*00a0*/ 	.word	index@(.nv.constant0._ZN2at6native16triu_tril_kernelIN3c107complexINS2_4HalfEEEiLb0ELi2ELb1EEEvNS_4cuda6detail10TensorInfoIT_T0_EENS8_IKS9_SA_EEllSA_)
        /*00a4*/ 	.short	0x0210
        /*00a6*/ 	.short	0x01c4


	//----- nvinfo : EIATTR_SW_WAR
	.align		4
.L_2457:
        /*00a8*/ 	.byte	0x04, 0x36
        /*00aa*/ 	.short	(.L_2459 - .L_2458)
.L_2458:
        /*00ac*/ 	.word	0x00000008
.L_2459:


//--------------------- .nv.info._ZN2at6native16triu_tril_kernelIN3c107complexIfEElLb0ELi1ELb0EEEvNS_4cuda6detail10TensorInfoIT_T0_EENS7_IKS8_S9_EEllS9_ --------------------------
	.section	.nv.info._ZN2at6native16triu_tril_kernelIN3c107complexIfEElLb0ELi1ELb0EEEvNS_4cuda6detail10TensorInfoIT_T0_EENS7_IKS8_S9_EEllS9_,"",@"SHT_CUDA_INFO"
	.sectionflags	@""
	.align	4


	//----- nvinfo : EIATTR_CUDA_API_VERSION
	.align		4
        /*0000*/ 	.byte	0x04, 0x37
        /*0002*/ 	.short	(.L_2461 - .L_2460)
.L_2460:
        /*0004*/ 	.word	0x00000082


	//----- nvinfo : EIATTR_KPARAM_INFO
	.align		4
.L_2461:
        /*0008*/ 	.byte	0x04, 0x17
        /*000a*/ 	.short	(.L_2463 - .L_2462)
.L_2462:
        /*000c*/ 	.word	0x00000000
        /*0010*/ 	.short	0x0004
        /*0012*/ 	.short	0x0350
        /*0014*/ 	.byte	0x00, 0xf0, 0x21, 0x00


	//----- nvinfo : EIATTR_KPARAM_INFO
	.align		4
.L_2463:
        /*0018*/ 	.byte	0x04, 0x17
        /*001a*/ 	.short	(.L_2465 - .L_2464)
.L_2464:
        /*001c*/ 	.word	0x00000000
        /*0020*/ 	.short	0x0003
        /*0022*/ 	.short	0x0348
        /*0024*/ 	.byte	0x00, 0xf0, 0x21, 0x00


	//----- nvinfo : EIATTR_KPARAM_INFO
	.align		4
.L_2465:
        /*0028*/ 	.byte	0x04, 0x17
        /*002a*/ 	.short	(.L_2467 - .L_2466)
.L_2466:
        /*002c*/ 	.word	0x00000000
        /*0030*/ 	.short	0x0002
        /*0032*/ 	.short	0x0340
        /*0034*/ 	.byte	0x00, 0xf0, 0x21, 0x00


	//----- nvinfo : EIATTR_KPARAM_INFO
	.align		4
.L_2467:
        /*0038*/ 	.byte	0x04, 0x17
        /*003a*/ 	.short	(.L_2469 - .L_2468)
.L_2468:
        /*003c*/ 	.word	0x00000000
        /*0040*/ 	.short	0x0001
        /*0042*/ 	.short	0x01a0
        /*0044*/ 	.byte	0x00, 0xf0, 0x81, 0x06


	//----- nvinfo : EIATTR_KPARAM_INFO
	.align		4
.L_2469:
        /*0048*/ 	.byte	0x04, 0x17
        /*004a*/ 	.short	(.L_2471 - .L_2470)
.L_2470:
        /*004c*/ 	.word	0x00000000
        /*0050*/ 	.short	0x0000
        /*0052*/ 	.short	0x0000
        /*0054*/ 	.byte	0x00, 0xf0, 0x81, 0x06


	//----- nvinfo : EIATTR_SPARSE_MMA_MASK
	.align		4
.L_2471:
        /*0058*/ 	.byte	0x03, 0x50
        /*005a*/ 	.short	0x0000


	//----- nvinfo : EIATTR_MAXREG_COUNT
	.align		4
        /*005c*/ 	.byte	0x03, 0x1b
        /*005e*/ 	.short	0x00ff


	//----- nvinfo : EIATTR_MERCURY_ISA_VERSION
	.align		4
        /*0060*/ 	.byte	0x03, 0x5f
        /*0062*/ 	.short	0x0101


	//----- nvinfo : EIATTR_EXIT_INSTR_OFFSETS
	.align		4
        /*0064*/ 	.byte	0x04, 0x1c
        /*0066*/ 	.short	(.L_2473 - .L_2472)


	//   ....[0]....
.L_2472:
        /*0068*/ 	.word	0x00000090


	//   ....[1]....
        /*006c*/ 	.word	0x00002000


	//   ....[2]....
        /*0070*/ 	.word	0x00002050


	//----- nvinfo : EIATTR_MAX_THREADS
	.align		4
.L_2473:
        /*0074*/ 	.byte	0x04, 0x05
        /*0076*/ 	.short	(.L_2475 - .L_2474)
.L_2474:
        /*0078*/ 	.word	0x00000080
        /*007c*/ 	.word	0x00000001
        /*0080*/ 	.word	0x00000001


	//----- nvinfo : EIATTR_CRS_STACK_SIZE
	.align		4
.L_2475:
        /*0084*/ 	.byte	0x04, 0x1e
        /*0086*/ 	.short	(.L_2477 - .L_2476)
.L_2476:
        /*0088*/ 	.word	0x00000000


	//----- nvinfo : EIATTR_CBANK_PARAM_SIZE
	.align		4
.L_2477:
        /*008c*/ 	.byte	0x03, 0x19
        /*008e*/ 	.short	0x0358


	//----- nvinfo : EIATTR_PARAM_CBANK
	.align		4
        /*0090*/ 	.byte	0x04, 0x0a
        /*0092*/ 	.short	(.L_2479 - .L_2478)
	.align		4
.L_2478:
        /*0094*/ 	.word	index@(.nv.constant0._ZN2at6native16triu_tril_kernelIN3c107complexIfEElLb0ELi1ELb0EEEvNS_4cuda6detail10TensorInfoIT_T0_EENS7_IKS8_S9_EEllS9_)
        /*0098*/ 	.short	0x0210
        /*009a*/ 	.short	0x0358


	//----- nvinfo : EIATTR_SW_WAR
	.align		4
.L_2479:
        /*009c*/ 	.byte	0x04, 0x36
        /*009e*/ 	.short	(.L_2481 - .L_2480)
.L_2480:
        /*00a0*/ 	.word	0x00000008
.L_2481:


//--------------------- .nv.info._ZN2at6native16triu_tril_kernelIN3c107complexIfEElLb0ELi1ELb1EEEvNS_4cuda6detail10TensorInfoIT_T0_EENS7_IKS8_S9_EEllS9_ --------------------------
	.section	.nv.info._ZN2at6native16triu_tril_kernelIN3c107complexIfEElLb0ELi1ELb1EEEvNS_4cuda6detail10TensorInfoIT_T0_EENS7_IKS8_S9_EEllS9_,"",@"SHT_CUDA_INFO"
	.sectionflags	@""
	.align	4


	//----- nvinfo : EIATTR_CUDA_API_VERSION
	.align		4
        /*0000*/ 	.byte	0x04, 0x37
        /*0002*/ 	.short	(.L_2483 - .L_2482)
.L_2482:
        /*0004*/ 	.word	0x00000082


	//----- nvinfo : EIATTR_KPARAM_INFO
	.align		4
.L_2483:
        /*0008*/ 	.byte	0x04, 0x17
        /*000a*/ 	.short	(.L_2485 - .L_2484)
.L_2484:
        /*000c*/ 	.word	0x00000000
        /*0010*/ 	.short	0x0004
        /*0012*/ 	.short	0x0350
        /*0014*/ 	.byte	0x00, 0xf0, 0x21, 0x00


	//----- nvinfo : EIATTR_KPARAM_INFO
	.align		4
.L_2485:
        /*0018*/ 	.byte	0x04, 0x17
        /*001a*/ 	.short	(.L_2487 - .L_2486)
.L_2486:
        /*001c*/ 	.word	0x00000000
        /*0020*/ 	.short	0x0003
        /*0022*/ 	.short	0x0348
        /*0024*/ 	.byte	0x00, 0xf0, 0x21, 0x00


	//----- nvinfo : EIATTR_KPARAM_INFO
	.align		4
.L_2487:
        /*0028*/ 	.byte	0x04, 0x17
        /*002a*/ 	.short	(.L_2489 - .L_2488)
.L_2488:
        /*002c*/ 	.word	0x00000000
        /*0030*/ 	.short	0x0002
        /*0032*/ 	.short	0x0340
        /*0034*/ 	.byte	0x00, 0xf0, 0x21, 0x00


	//----- nvinfo : EIATTR_KPARAM_INFO
	.align		4
.L_2489:
        /*0038*/ 	.byte	0x04, 0x17
        /*003a*/ 	.short	(.L_2491 - .L_2490)
.L_2490:
        /*003c*/ 	.word	0x00000000
        /*0040*/ 	.short	0x0001
        /*0042*/ 	.short	0x01a0
        /*0044*/ 	.byte	0x00, 0xf0, 0x81, 0x06


	//----- nvinfo : EIATTR_KPARAM_INFO
	.align		4
.L_2491:
        /*0048*/ 	.byte	0x04, 0x17
        /*004a*/ 	.short	(.L_2493 - .L_2492)
.L_2492:
        /*004c*/ 	.word	0x00000000
        /*0050*/ 	.short	0x0000
        /*0052*/ 	.short	0x0000
        /*0054*/ 	.byte	0x00, 0xf0, 0x81, 0x06


	//----- nvinfo : EIATTR_SPARSE_MMA_MASK
	.align		4
.L_2493:
        /*0058*/ 	.byte	0x03, 0x50
        /*005a*/ 	.short	0x0000


	//----- nvinfo : EIATTR_MAXREG_COUNT
	.align		4
        /*005c*/ 	.byte	0x03, 0x1b
        /*005e*/ 	.short	0x00ff


	//----- nvinfo : EIATTR_MERCURY_ISA_VERSION
	.align		4
        /*0060*/ 	.byte	0x03, 0x5f
        /*0062*/ 	.short	0x0101


	//----- nvinfo : EIATTR_EXIT_INSTR_OFFSETS
	.align		4
        /*0064*/ 	.byte	0x04, 0x1c
        /*0066*/ 	.short	(.L_2495 - .L_2494)


	//   ....[0]....
.L_2494:
        /*0068*/ 	.word	0x00000090


	//   ....[1]....
        /*006c*/ 	.word	0x000005c0


	//   ....[2]....
        /*0070*/ 	.word	0x00001e30


	//   ....[3]....
        /*0074*/ 	.word	0x00001e90


	//----- nvinfo : EIATTR_MAX_THREADS
	.align		4
.L_2495:
        /*0078*/ 	.byte	0x04, 0x05
        /*007a*/ 	.short	(.L_2497 - .L_2496)
.L_2496:
        /*007c*/ 	.word	0x00000080
        /*0080*/ 	.word	0x00000001
        /*0084*/ 	.word	0x00000001


	//----- nvinfo : EIATTR_CRS_STACK_SIZE
	.align		4
.L_2497:
        /*0088*/ 	.byte	0x04, 0x1e
        /*008a*/ 	.short	(.L_2499 - .L_2498)
.L_2498:
        /*008c*/ 	.word	0x00000000


	//----- nvinfo : EIATTR_CBANK_PARAM_SIZE
	.align		4
.L_2499:
        /*0090*/ 	.byte	0x03, 0x19
        /*0092*/ 	.short	0x0358


	//----- nvinfo : EIATTR_PARAM_CBANK
	.align		4
        /*0094*/ 	.byte	0x04, 0x0a
        /*0096*/ 	.short	(.L_2501 - .L_2500)
	.align		4
.L_2500:
        /*0098*/ 	.word	index@(.nv.constant0._ZN2at6native16triu_tril_kernelIN3c107complexIfEElLb0ELi1ELb1EEEvNS_4cuda6detail10TensorInfoIT_T0_EENS7_IKS8_S9_EEllS9_)
        /*009c*/ 	.short	0x0210
        /*009e*/ 	.short	0x0358


	//----- nvinfo : EIATTR_SW_WAR
	.align		4
.L_2501:
        /*00a0*/ 	.byte	0x04, 0x36
        /*00a2*/ 	.short	(.L_2503 - .L_2502)
.L_2502:
        /*00a4*/ 	.word	0x00000008
.L_2503:


//--------------------- .nv.info._ZN2at6native16triu_tril_kernelIN3c107complexIfEEiLb0ELi1ELb0EEEvNS_4cuda6detail10TensorInfoIT_T0_EENS7_IKS8_S9_EEllS9_ --------------------------
	.section	.nv.info._ZN2at6native16triu_tril_kernelIN3c107complexIfEEiLb0ELi1ELb0EEEvNS_4cuda6detail10TensorInfoIT_T0_EENS7_IKS8_S9_EEllS9_,"",@"SHT_CUDA_INFO"
	.sectionflags	@""
	.align	4


	//----- nvinfo : EIATTR_CUDA_API_VERSION
	.align		4
        /*0000*/ 	.byte	0x04, 0x37
        /*0002*/ 	.short	(.L_2505 - .L_2504)
.L_2504:
        /*0004*/ 	.word	0x00000082


	//----- nvinfo : EIATTR_KPARAM_INFO
	.align		4
.L_2505:
        /*0008*/ 	.byte	0x04, 0x17
        /*000a*/ 	.short	(.L_2507 - .L_2506)
.L_2506:
        /*000c*/ 	.word	0x00000000
        /*0010*/ 	.short	0x0004
        /*0012*/ 	.short	0x01c0
        /*0014*/ 	.byte	0x00, 0xf0, 0x11, 0x00


	//----- nvinfo : EIATTR_KPARAM_INFO
	.align		4
.L_2507:
        /*0018*/ 	.byte	0x04, 0x17
        /*001a*/ 	.short	(.L_2509 - .L_2508)
.L_2508:
        /*001c*/ 	.word	0x00000000
        /*0020*/ 	.short	0x0003
        /*0022*/ 	.short	0x01b8
        /*0024*/ 	.byte	0x00, 0xf0, 0x21, 0x00


	//----- nvinfo : EIATTR_KPARAM_INFO
	.align		4
.L_2509:
        /*0028*/ 	.byte	0x04, 0x17
        /*002a*/ 	.short	(.L_2511 - .L_2510)
.L_2510:
        /*002c*/ 	.word	0x00000000
        /*0030*/ 	.short	0x0002
        /*0032*/ 	.short	0x01b0
        /*0034*/ 	.byte	0x00, 0xf0, 0x21, 0x00


	//----- nvinfo : EIATTR_KPARAM_INFO
	.align		4
.L_2511:
        /*0038*/ 	.byte	0x04, 0x17
        /*003a*/ 	.short	(.L_2513 - .L_2512)
.L_2512:
        /*003c*/ 	.word	0x00000000
        /*0040*/ 	.short	0x0001
        /*0042*/ 	.short	0x00d8
        /*0044*/ 	.byte	0x00, 0xf0, 0x61, 0x03


	//----- nvinfo : EIATTR_KPARAM_INFO
	.align		4
.L_2513:
        /*0048*/ 	.byte	0x04, 0x17
        /*004a*/ 	.short	(.L_2515 - .L_2514)
.L_2514:
        /*004c*/ 	.word	0x00000000
        /*0050*/ 	.short	0x0000
        /*0052*/ 	.short	0x0000
        /*0054*/ 	.byte	0x00, 0xf0, 0x61, 0x03


	//----- nvinfo : EIATTR_SPARSE_MMA_MASK
	.align		4
.L_2515:
        /*0058*/ 	.byte	0x03, 0x50
        /*005a*/ 	.short	0x0000


	//----- nvinfo : EIATTR_MAXREG_COUNT
	.align		4
        /*005c*/ 	.byte	0x03, 0x1b
        /*005e*/ 	.short	0x00ff


	//----- nvinfo : EIATTR_MERCURY_ISA_VERSION
	.align		4
        /*0060*/ 	.byte	0x03, 0x5f
        /*0062*/ 	.short	0x0101


	//----- nvinfo : EIATTR_EXIT_INSTR_OFFSETS
	.align		4
        /*0064*/ 	.byte	0x04, 0x1c
        /*0066*/ 	.short	(.L_2517 - .L_2516)


	//   ....[0]....
.L_2516:
        /*0068*/ 	.word	0x00000090


	//   ....[1]....
        /*006c*/ 	.word	0x000016d0


	//   ....[2]....
        /*0070*/ 	.word	0x00001710


	//----- nvinfo : EIATTR_MAX_THREADS
	.align		4
.L_2517:
        /*0074*/ 	.byte	0x04, 0x05
        /*0076*/ 	.short	(.L_2519 - .L_2518)
.L_2518:
        /*0078*/ 	.word	0x00000080
        /*007c*/ 	.word	0x00000001
        /*0080*/ 	.word	0x00000001


	//----- nvinfo : EIATTR_CRS_STACK_SIZE
	.align		4
.L_2519:
        /*0084*/ 	.byte	0x04, 0x1e
        /*0086*/ 	.short	(.L_2521 - .L_2520)
.L_2520:
        /*0088*/ 	.word	0x00000000


	//----- nvinfo : EIATTR_CBANK_PARAM_SIZE
	.align		4
.L_2521:
        /*008c*/ 	.byte	0x03, 0x19
        /*008e*/ 	.short	0x01c4


	//----- nvinfo : EIATTR_PARAM_CBANK
	.align		4
        /*0090*/ 	.byte	0x04, 0x0a
        /*0092*/ 	.short	(.L_2523 - .L_2522)
	.align		4
.L_2522:
        /*0094*/ 	.word	index@(.nv.constant0._ZN2at6native16triu_tril_kernelIN3c107complexIfEEiLb0ELi1ELb0EEEvNS_4cuda6detail10TensorInfoIT_T0_EENS7_IKS8_S9_EEllS9_)
        /*0098*/ 	.short	0x0210
        /*009a*/ 	.short	0x01c4


	//----- nvinfo : EIATTR_SW_WAR
	.align		4
.L_2523:
        /*009c*/ 	.byte	0x04, 0x36
        /*009e*/ 	.short	(.L_2525 - .L_2524)
.L_2524:
        /*00a0*/ 	.word	0x00000008
.L_2525:


//--------------------- .nv.info._ZN2at6native16triu_tril_kernelIN3c107complexIfEEiLb0ELi1ELb1EEEvNS_4cuda6detail10TensorInfoIT_T0_EENS7_IKS8_S9_EEllS9_ --------------------------
	.section	.nv.info._ZN2at6native16triu_tril_kernelIN3c107complexIfEEiLb0ELi1ELb1EEEvNS_4cuda6detail10TensorInfoIT_T0_EENS7_IKS8_S9_EEllS9_,"",@"SHT_CUDA_INFO"
	.sectionflags	@""
	.align	4


	//----- nvinfo : EIATTR_CUDA_API_VERSION
	.align		4
        /*0000*/ 	.byte	0x04, 0x37
        /*0002*/ 	.short	(.L_2527 - .L_2526)
.L_2526:
        /*0004*/ 	.word	0x00000082


	//----- nvinfo : EIATTR_KPARAM_INFO
	.align		4
.L_2527:
        /*0008*/ 	.byte	0x04, 0x17
        /*000a*/ 	.short	(.L_2529 - .L_2528)
.L_2528:
        /*000c*/ 	.word	0x00000000
        /*0010*/ 	.short	0x0004
        /*0012*/ 	.short	0x01c0
        /*0014*/ 	.byte	0x00, 0xf0, 0x11, 0x00


	//----- nvinfo : EIATTR_KPARAM_INFO
	.align		4
.L_2529:
        /*0018*/ 	.byte	0x04, 0x17
        /*001a*/ 	.short	(.L_2531 - .L_2530)
.L_2530:
        /*001c*/ 	.word	0x00000000
        /*0020*/ 	.short	0x0003
        /*0022*/ 	.short	0x01b8
        /*0024*/ 	.byte	0x00, 0xf0, 0x21, 0x00


	//----- nvinfo : EIATTR_KPARAM_INFO
	.align		4
.L_2531:
        /*0028*/ 	.byte	0x04, 0x17
        /*002a*/ 	.short	(.L_2533 - .L_2532)
.L_2532:
        /*002c*/ 	.word	0x00000000
        /*0030*/ 	.short	0x0002
        /*0032*/ 	.short	0x01b0
        /*0034*/ 	.byte	0x00, 0xf0, 0x21, 0x00


	//----- nvinfo : EIATTR_KPARAM_INFO
	.align		4
.L_2533:
        /*0038*/ 	.byte	0x04, 0x17
        /*003a*/ 	.short	(.L_2535 - .L_2534)
.L_2534:
        /*003c*/ 	.word	0x00000000
        /*0040*/ 	.short	0x0001
        /*0042*/ 	.short	0x00d8
        /*0044*/ 	.byte	0x00, 0xf0, 0x61, 0x03


	//----- nvinfo : EIATTR_KPARAM_INFO
	.align		4
.L_2535:
        /*0048*/ 	.byte	0x04, 0x17
        /*004a*/ 	.short	(.L_2537 - .L_2536)
.L_2536:
        /*004c*/ 	.word	0x00000000
        /*0050*/ 	.short	0x0000
        /*0052*/ 	.short	0x0000
        /*0054*/ 	.byte	0x00, 0xf0, 0x61, 0x03


	//----- nvinfo : EIATTR_SPARSE_MMA_MASK
	.align		4
.L_2537:
        /*0058*/ 	.byte	0x03, 0x50
        /*005a*/ 	.short	0x0000


	//----- nvinfo : EIATTR_MAXREG_COUNT
	.align		4
        /*005c*/ 	.byte	0x03, 0x1b
        /*005e*/ 	.short	0x00ff


	//----- nvinfo : EIATTR_MERCURY_ISA_VERSION
	.align		4
        /*0060*/ 	.byte	0x03, 0x5f
        /*0062*/ 	.short	0x0101


	//----- nvinfo : EIATTR_EXIT_INSTR_OFFSETS
	.align		4
        /*0064*/ 	.byte	0x04, 0x1c
        /*0066*/ 	.short	(.L_2539 - .L_2538)


	//   ....[0]....
.L_2538:
        /*0068*/ 	.word	0x00000090


	//   ....[1]....
        /*006c*/ 	.word	0x00000580


	//   ....[2]....
        /*0070*/ 	.word	0x000016e0


	//   ....[3]....
        /*0074*/ 	.word	0x00001740


	//   ....[4]....
        /*0078*/ 	.word	0x00001790


	//----- nvinfo : EIATTR_MAX_THREADS
	.align		4
.L_2539:
        /*007c*/ 	.byte	0x04, 0x05
        /*007e*/ 	.short	(.L_2541 - .L_2540)
.L_2540:
        /*0080*/ 	.word	0x00000080
        /*0084*/ 	.word	0x00000001
        /*0088*/ 	.word	0x00000001


	//----- nvinfo : EIATTR_CRS_STACK_SIZE
	.align		4
.L_2541:
        /*008c*/ 	.byte	0x04, 0x1e
        /*008e*/ 	.short	(.L_2543 - .L_2542)
.L_2542:
        /*0090*/ 	.word	0x00000000


	//----- nvinfo : EIATTR_CBANK_PARAM_SIZE
	.align		4
.L_2543:
        /*0094*/ 	.byte	0x03, 0x19
        /*0096*/ 	.short	0x01c4


	//----- nvinfo : EIATTR_PARAM_CBANK
	.align		4
        /*0098*/ 	.byte	0x04, 0x0a
        /*009a*/ 	.short	(.L_2545 - .L_2544)
	.align		4
.L_2544:
        /*009c*/ 	.word	index@(.nv.constant0._ZN2at6native16triu_tril_kernelIN3c107complexIfEEiLb0ELi1ELb1EEEvNS_4cuda6detail10TensorInfoIT_T0_EENS7_IKS8_S9_EEllS9_)
        /*00a0*/ 	.short	0x0210
        /*00a2*/ 	.short	0x01c4


	//----- nvinfo : EIATTR_SW_WAR
	.align		4
.L_2545:
        /*00a4*/ 	.byte	0x04, 0x36
        /*00a6*/ 	.short	(.L_2547 - .L_2546)
.L_2546:
        /*00a8*/ 	.word	0x00000008
.L_2547:


//--------------------- .nv.info._ZN2at6native16triu_tril_kernelIN3c107complexIdEElLb0ELi1ELb0EEEvNS_4cuda6detail10TensorInfoIT_T0_EENS7_IKS8_S9_EEllS9_ --------------------------
	.section	.nv.info._ZN2at6native16triu_tril_kernelIN3c107complexIdEElLb0ELi1ELb0EEEvNS_4cuda6detail10TensorInfoIT_T0_EENS7_IKS8_S9_EEllS9_,"",@"SHT_CUDA_INFO"
	.sectionflags	@""
	.align	4


	//----- nvinfo : EIATTR_CUDA_API_VERSION
	.align		4
        /*0000*/ 	.byte	0x04, 0x37
        /*0002*/ 	.short	(.L_2549 - .L_2548)
.L_2548:
        /*0004*/ 	.word	0x00000082


	//----- nvinfo : EIATTR_KPARAM_INFO
	.align		4
.L_2549:
        /*0008*/ 	.byte	0x04, 0x17
        /*000a*/ 	.short	(.L_2551 - .L_2550)
.L_2550:
        /*000c*/ 	.word	0x00000000
        /*0010*/ 	.short	0x0004
        /*0012*/ 	.short	0x0350
        /*0014*/ 	.byte	0x00, 0xf0, 0x21, 0x00


	//----- nvinfo : EIATTR_KPARAM_INFO
	.align		4
.L_2551:
        /*0018*/ 	.byte	0x04, 0x17
        /*001a*/ 	.short	(.L_2553 - .L_2552)
.L_2552:
        /*001c*/ 	.word	0x00000000
        /*0020*/ 	.short	0x0003
        /*0022*/ 	.short	0x0348
        /*0024*/ 	.byte	0x00, 0xf0, 0x21, 0x00


	//----- nvinfo : EIATTR_KPARAM_INFO
	.align		4
.L_2553:
        /*0028*/ 	.byte	0x04, 0x17
        /*002a*/ 	.short	(.L_2555 - .L_2554)
.L_2554:
        /*002c*/ 	.word	0x00000000
        /*0030*/ 	.short	0x0002
        /*0032*/ 	.short	0x0340
        /*0034*/ 	.byte	0x00, 0xf0, 0x21, 0x00


	//----- nvinfo : EIATTR_KPARAM_INFO
	.align		4
.L_2555:
        /*0038*/ 	.byte	0x04, 0x17
        /*003a*/ 	.short	(.L_2557 - .L_2556)
.L_2556:
        /*003c*/ 	.word	0x00000000
        /*0040*/ 	.short	0x0001
        /*0042*/ 	.short	0x01a0
        /*0044*/ 	.byte	0x00, 0xf0, 0x81, 0x06


	//----- nvinfo : EIATTR_KPARAM_INFO
	.align		4
.L_2557:
        /*0048*/ 	.byte	0x04, 0x17
        /*004a*/ 	.short	(.L_2559 - .L_2558)
.L_2558:
        /*004c*/ 	.word	0x00000000
        /*0050*/ 	.short	0x0000
        /*0052*/ 	.short	0x0000
        /*0054*/ 	.byte	0x00, 0xf0, 0x81, 0x06


	//----- nvinfo : EIATTR_SPARSE_MMA_MASK
	.align		4
.L_2559:
        /*0058*/ 	.byte	0x03, 0x50
        /*005a*/ 	.short	0x0000


	//----- nvinfo : EIATTR_MAXREG_COUNT
	.align		4
        /*005c*/ 	.byte	0x03, 0x1b
        /*005e*/ 	.short	0x00ff


	//----- nvinfo : EIATTR_MERCURY_ISA_VERSION
	.align		4
        /*0060*/ 	.byte	0x03, 0x5f
        /*0062*/ 	.short	0x0101


	//----- nvinfo : EIATTR_EXIT_INSTR_OFFSETS
	.align		4
        /*0064*/ 	.byte	0x04, 0x1c
        /*0066*/ 	.short	(.L_2561 - .L_2560)


	//   ....[0]....
.L_2560:
        /*0068*/ 	.word	0x00000090


	//   ....[1]....
        /*006c*/ 	.word	0x00002010


	//   ....[2]....
        /*0070*/ 	.word	0x00002060


	//----- nvinfo : EIATTR_MAX_THREADS
	.align		4
.L_2561:
        /*0074*/ 	.byte	0x04, 0x05
        /*0076*/ 	.short	(.L_2563 - .L_2562)
.L_2562:
        /*0078*/ 	.word	0x00000080
        /*007c*/ 	.word	0x00000001
        /*0080*/ 	.word	0x00000001


	//----- nvinfo : EIATTR_CRS_STACK_SIZE
	.align		4
.L_2563:
        /*0084*/ 	.byte	0x04, 0x1e
        /*0086*/ 	.short	(.L_2565 - .L_2564)
.L_2564:
        /*0088*/ 	.word	0x00000000


	//----- nvinfo : EIATTR_CBANK_PARAM_SIZE
	.align		4
.L_2565:
        /*008c*/ 	.byte	0x03, 0x19
        /*008e*/ 	.short	0x0358


	//----- nvinfo : EIATTR_PARAM_CBANK
	.align		4
        /*0090*/ 	.byte	0x04, 0x0a
        /*0092*/ 	.short	(.L_2567 - .L_2566)
	.align		4
.L_2566:
        /*0094*/ 	.word	index@(.nv.constant0._ZN2at6native16triu_tril_kernelIN3c107complexIdEElLb0ELi1ELb0EEEvNS_4cuda6detail10TensorInfoIT_T0_EENS7_IKS8_S9_EEllS9_)
        /*0098*/ 	.short	0x0210
        /*009a*/ 	.short	0x0358


	//----- nvinfo : EIATTR_SW_WAR
	.align		4
.L_2567:
        /*009c*/ 	.byte	0x04, 0x36
        /*009e*/ 	.short	(.L_2569 - .L_2568)
.L_2568:
        /*00a0*/ 	.word	0x00000008
.L_2569:


//--------------------- .nv.info._ZN2at6native16triu_tril_kernelIN3c107complexIdEElLb0ELi1ELb1EEEvNS_4cuda6detail10TensorInfoIT_T0_EENS7_IKS8_S9_EEllS9_ --------------------------
	.section	.nv.info._ZN2at6native16triu_tril_kernelIN3c107complexIdEElLb0ELi1ELb1EEEvNS_4cuda6detail10TensorInfoIT_T0_EENS7_IKS8_S9_EEllS9_,"",@"SHT_CUDA_INFO"
	.sectionflags	@""
	.align	4


	//----- nvinfo : EIATTR_CUDA_API_VERSION
	.align		4
        /*0000*/ 	.byte	0x04, 0x37
        /*0002*/ 	.short	(.L_2571 - .L_2570)
.L_2570:
        /*0004*/ 	.word	0x00000082


	//----- nvinfo : EIATTR_KPARAM_INFO
	.align		4
.L_2571:
        /*0008*/ 	.byte	0x04, 0x17
        /*000a*/ 	.short	(.L_2573 - .L_2572)
.L_2572:
        /*000c*/ 	.word	0x00000000
        /*0010*/ 	.short	0x0004
        /*0012*/ 	.short	0x0350
        /*0014*/ 	.byte	0x00, 0xf0, 0x21, 0x00


	//----- nvinfo : EIATTR_KPARAM_INFO
	.align		4
.L_2573:
        /*0018*/ 	.byte	0x04, 0x17
        /*001a*/ 	.short	(.L_2575 - .L_2574)
.L_2574:
        /*001c*/ 	.word	0x00000000
        /*0020*/ 	.short	0x0003
        /*0022*/ 	.short	0x0348
        /*0024*/ 	.byte	0x00, 0xf0, 0x21, 0x00


	//----- nvinfo : EIATTR_KPARAM_INFO
	.align		4
.L_2575:
        /*0028*/ 	.byte	0x04, 0x17
        /*002a*/ 	.short	(.L_2577 - .L_2576)
.L_2576:
        /*002c*/ 	.word	0x00000000
        /*0030*/ 	.short	0x0002
        /*0032*/ 	.short	0x0340
        /*0034*/ 	.byte	0x00, 0xf0, 0x21, 0x00


	//----- nvinfo : EIATTR_KPARAM_INFO
	.align		4
.L_2577:
        /*0038*/ 	.byte	0x04, 0x17
        /*003a*/ 	.short	(.L_2579 - .L_2578)
.L_2578:
        /*003c*/ 	.word	0x00000000
        /*0040*/ 	.short	0x0001
        /*0042*/ 	.short	0x01a0
        /*0044*/ 	.byte	0x00, 0xf0, 0x81, 0x06


	//----- nvinfo : EIATTR_KPARAM_INFO
	.align		4
.L_2579:
        /*0048*/ 	.byte	0x04, 0x17
        /*004a*/ 	.short	(.L_2581 - .L_2580)
.L_2580:
        /*004c*/ 	.word	0x00000000
        /*0050*/ 	.short	0x0000
        /*0052*/ 	.short	0x0000
        /*0054*/ 	.byte	0x00, 0xf0, 0x81, 0x06


	//----- nvinfo : EIATTR_SPARSE_MMA_MASK
	.align		4
.L_2581:
        /*0058*/ 	.byte	0x03, 0x50
        /*005a*/ 	.short	0x0000


	//----- nvinfo : EIATTR_MAXREG_COUNT
	.align		4
        /*005c*/ 	.byte	0x03, 0x1b
        /*005e*/ 	.short	0x00ff


	//----- nvinfo : EIATTR_MERCURY_ISA_VERSION
	.align		4
        /*0060*/ 	.byte	0x03, 0x5f
        /*0062*/ 	.short	0x0101


	//----- nvinfo : EIATTR_EXIT_INSTR_OFFSETS
	.align		4
        /*0064*/ 	.byte	0x04, 0x1c
        /*0066*/ 	.short	(.L_2583 - .L_2582)


	//   ....[0]....
.L_2582:
        /*0068*/ 	.word	0x00000090


	//   ....[1]....
        /*006c*/ 	.word	0x000005c0


	//   ....[2]....
        /*0070*/ 	.word	0x00001e30


	//   ....[3]....
        /*0074*/ 	.word	0x00001e90


	//----- nvinfo : EIATTR_MAX_THREADS
	.align		4
.L_2583:
        /*0078*/ 	.byte	0x04, 0x05
        /*007a*/ 	.short	(.L_2585 - .L_2584)
.L_2584:
        /*007c*/ 	.word	0x00000080
        /*0080*/ 	.word	0x00000001
        /*0084*/ 	.word	0x00000001


	//----- nvinfo : EIATTR_CRS_STACK_SIZE
	.align		4
.L_2585:
        /*0088*/ 	.byte	0x04, 0x1e
        /*008a*/ 	.short	(.L_2587 - .L_2586)
.L_2586:
        /*008c*/ 	.word	0x00000000


	//----- nvinfo : EIATTR_CBANK_PARAM_SIZE
	.align		4
.L_2587:
        /*0090*/ 	.byte	0x03, 0x19
        /*0092*/ 	.short	0x0358


	//----- nvinfo : EIATTR_PARAM_CBANK
	.align		4
        /*0094*/ 	.byte	0x04, 0x0a
        /*0096*/ 	.short	(.L_2589 - .L_2588)
	.align		4
.L_2588:
        /*0098*/ 	.word	index@(.nv.constant0._ZN2at6native16triu_tril_kernelIN3c107complexIdEElLb0ELi1ELb1EEEvNS_4cuda6detail10TensorInfoIT_T0_EENS7_IKS8_S9_EEllS9_)
        /*009c*/ 	.short	0x0210
        /*009e*/ 	.short	0x0358


	//----- nvinfo : EIATTR_SW_WAR
	.align		4
.L_2589:
        /*00a0*/ 	.byte	0x04, 0x36
        /*00a2*/ 	.short	(.L_2591 - .L_2590)
.L_2590:
        /*00a4*/ 	.word	0x00000008
.L_2591:


//--------------------- .nv.info._ZN2at6native16triu_tril_kernelIN3c107complexIdEEiLb0ELi1ELb0EEEvNS_4cuda6detail10TensorInfoIT_T0_EENS7_IKS8_S9_EEllS9_ --------------------------
	.section	.nv.info._ZN2at6native16triu_tril_kernelIN3c107complexIdEEiLb0ELi1ELb0EEEvNS_4cuda6detail10TensorInfoIT_T0_EENS7_IKS8_S9_EEllS9_,"",@"SHT_CUDA_INFO"
	.sectionflags	@""
	.align	4


	//----- nvinfo : EIATTR_CUDA_API_VERSION
	.align		4
        /*0000*/ 	.byte	0x04, 0x37
        /*0002*/ 	.short	(.L_2593 - .L_2592)
.L_2592:
        /*0004*/ 	.word	0x00000082


	//----- nvinfo : EIATTR_KPARAM_INFO
	.align		4
.L_2593:
        /*0008*/ 	.byte	0x04, 0x17
        /*000a*/ 	.short	(.L_2595 - .L_2594)
.L_2594:
        /*000c*/ 	.word	0x00000000
        /*0010*/ 	.short	0x0004
        /*0012*/ 	.short	0x01c0
        /*0014*/ 	.byte	0x00, 0xf0, 0x11, 0x00


	//----- nvinfo : EIATTR_KPARAM_INFO
	.align		4
.L_2595:
        /*0018*/ 	.byte	0x04, 0x17
        /*001a*/ 	.short	(.L_2597 - .L_2596)
.L_2596:
        /*001c*/ 	.word	0x00000000
        /*0020*/ 	.short	0x0003
        /*0022*/ 	.short	0x01b8
        /*0024*/ 	.byte	0x00, 0xf0, 0x21, 0x00


	//----- nvinfo : EIATTR_KPARAM_INFO
	.align		4
.L_2597:
        /*0028*/ 	.byte	0x04, 0x17
        /*002a*/ 	.short	(.L_2599 - .L_2598)
.L_2598:
        /*002c*/ 	.word	0x00000000
        /*0030*/ 	.short	0x0002
        /*0032*/ 	.short	0x01b0
        /*0034*/ 	.byte	0x00, 0xf0, 0x21, 0x00


	//----- nvinfo : EIATTR_KPARAM_INFO
	.align		4
.L_2599:
        /*0038*/ 	.byte	0x04, 0x17
        /*003a*/ 	.short	(.L_2601 - .L_2600)
.L_2600:
        /*003c*/ 	.word	0x00000000
        /*0040*/ 	.short	0x0001
        /*0042*/ 	.short	0x00d8
        /*0044*/ 	.byte	0x00, 0xf0, 0x61, 0x03


	//----- nvinfo : EIATTR_KPARAM_INFO
	.align		4
.L_2601:
        /*0048*/ 	.byte	0x04, 0x17
        /*004a*/ 	.short	(.L_2603 - .L_2602)
.L_2602:
        /*004c*/ 	.word	0x00000000
        /*0050*/ 	.short	0x0000
        /*0052*/ 	.short	0x0000
        /*0054*/ 	.byte	0x00, 0xf0, 0x61, 0x03


	//----- nvinfo : EIATTR_SPARSE_MMA_MASK
	.align		4
.L_2603:
        /*0058*/ 	.byte	0x03, 0x50
        /*005a*/ 	.short	0x0000


	//----- nvinfo : EIATTR_MAXREG_COUNT
	.align		4
        /*005c*/ 	.byte	0x03, 0x1b
        /*005e*/ 	.short	0x00ff


	//----- nvinfo : EIATTR_MERCURY_ISA_VERSION
	.align		4
        /*0060*/ 	.byte	0x03, 0x5f
        /*0062*/ 	.short	0x0101


	//----- nvinfo : EIATTR_EXIT_INSTR_OFFSETS
	.align		4
        /*0064*/ 	.byte	0x04, 0x1c
        /*0066*/ 	.short	(.L_2605 - .L_2604)


	//   ....[0]....
.L_2604:
        /*0068*/ 	.word	0x00000090


	//   ....[1]....
        /*006c*/ 	.word	0x000016e0


	//   ....[2]....
        /*0070*/ 	.word	0x00001720


	//----- nvinfo : EIATTR_MAX_THREADS
	.align		4
.L_2605:
        /*0074*/ 	.byte	0x04, 0x05
        /*0076*/ 	.short	(.L_2607 - .L_2606)
.L_2606:
        /*0078*/ 	.word	0x00000080
        /*007c*/ 	.word	0x00000001
        /*0080*/ 	.word	0x00000001


	//----- nvinfo : EIATTR_CRS_STACK_SIZE
	.align		4
.L_2607:
        /*0084*/ 	.byte	0x04, 0x1e
        /*0086*/ 	.short	(.L_2609 - .L_2608)
.L_2608:
        /*0088*/ 	.word	0x00000000


	//----- nvinfo : EIATTR_CBANK_PARAM_SIZE
	.align		4
.L_2609:
        /*008c*/ 	.byte	0x03, 0x19
        /*008e*/ 	.short	0x01c4


	//----- nvinfo : EIATTR_PARAM_CBANK
	.align		4
        /*0090*/ 	.byte	0x04, 0x0a
        /*0092*/ 	.short	(.L_2611 - .L_2610)
	.align		4
.L_2610:
        /*0094*/ 	.word	index@(.nv.constant0._ZN2at6native16triu_tril_kernelIN3c107complexIdEEiLb0ELi1ELb0EEEvNS_4cuda6detail10TensorInfoIT_T0_EENS7_IKS8_S9_EEllS9_)
        /*0098*/ 	.short	0x0210
        /*009a*/ 	.short	0x01c4


	//----- nvinfo : EIATTR_SW_WAR
	.align		4
.L_2611:
        /*009c*/ 	.byte	0x04, 0x36
        /*009e*/ 	.short	(.L_2613 - .L_2612)
.L_2612:
        /*00a0*/ 	.word	0x00000008
.L_2613:


//--------------------- .nv.info._ZN2at6native16triu_tril_kernelIN3c107complexIdEEiLb0ELi1ELb1EEEvNS_4cuda6detail10TensorInfoIT_T0_EENS7_IKS8_S9_EEllS9_ --------------------------
	.section	.nv.info._ZN2at6native16triu_tril_kernelIN3c107complexIdEEiLb0ELi1ELb1EEEvNS_4cuda6detail10TensorInfoIT_T0_EENS7_IKS8_S9_EEllS9_,"",@"SHT_CUDA_INFO"
	.sectionflags	@""
	.align	4


	//----- nvinfo : EIATTR_CUDA_API_VERSION
	.align		4
        /*0000*/ 	.byte	0x04, 0x37
        /*0002*/ 	.short	(.L_2615 - .L_2614)
.L_2614:
        /*0004*/ 	.word	0x00000082


	//----- nvinfo : EIATTR_KPARAM_INFO
	.align		4
.L_2615:
        /*0008*/ 	.byte	0x04, 0x17
        /*000a*/ 	.short	(.L_2617 - .L_2616)
.L_2616:
        /*000c*/ 	.word	0x00000000
        /*0010*/ 	.short	0x0004
        /*0012*/ 	.short	0x01c0
        /*0014*/ 	.byte	0x00, 0xf0, 0x11, 0x00


	//----- nvinfo : EIATTR_KPARAM_INFO
	.align		4
.L_2617:
        /*0018*/ 	.byte	0x04, 0x17
        /*001a*/ 	.short	(.L_2619 - .L_2618)
.L_2618:
        /*001c*/ 	.word	0x00000000
        /*0020*/ 	.short	0x0003
        /*0022*/ 	.short	0x01b8
        /*0024*/ 	.byte	0x00, 0xf0, 0x21, 0x00


	//----- nvinfo : EIATTR_KPARAM_INFO
	.align		4
.L_2619:
        /*0028*/ 	.byte	0x04, 0x17
        /*002a*/ 	.short	(.L_2621 - .L_2620)
.L_2620:
        /*002c*/ 	.word	0x00000000
        /*0030*/ 	.short	0x0002
        /*0032*/ 	.short	0x01b0
        /*0034*/ 	.byte	0x00, 0xf0, 0x21, 0x00


	//----- nvinfo : EIATTR_KPARAM_INFO
	.align		4
.L_2621:
        /*0038*/ 	.byte	0x04, 0x17
        /*003a*/ 	.short	(.L_2623 - .L_2622)
.L_2622:
        /*003c*/ 	.word	0x00000000
        /*0040*/ 	.short	0x0001
        /*0042*/ 	.short	0x00d8
        /*0044*/ 	.byte	0x00, 0xf0, 0x61, 0x03


	//----- nvinfo : EIATTR_KPARAM_INFO
	.align		4
.L_2623:
        /*0048*/ 	.byte	0x04, 0x17
        /*004a*/ 	.short	(.L_2625 - .L_2624)
.L_2624:
        /*004c*/ 	.word	0x00000000
        /*0050*/ 	.short	0x0000
        /*0052*/ 	.short	0x0000
        /*0054*/ 	.byte	0x00, 0xf0, 0x61, 0x03


	//----- nvinfo : EIATTR_SPARSE_MMA_MASK
	.align		4
.L_2625:
        /*0058*/ 	.byte	0x03, 0x50
        /*005a*/ 	.short	0x0000


	//----- nvinfo : EIATTR_MAXREG_COUNT
	.align		4
        /*005c*/ 	.byte	0x03, 0x1b
        /*005e*/ 	.short	0x00ff


	//----- nvinfo : EIATTR_MERCURY_ISA_VERSION
	.align		4
        /*0060*/ 	.byte	0x03, 0x5f
        /*0062*/ 	.short	0x0101


	//----- nvinfo : EIATTR_EXIT_INSTR_OFFSETS
	.align		4
        /*0064*/ 	.byte	0x04, 0x1c
        /*0066*/ 	.short	(.L_2627 - .L_2626)


	//   ....[0]....
.L_2626:
        /*0068*/ 	.word	0x00000090


	//   ....[1]....
        /*006c*/ 	.word	0x00000580


	//   ....[2]....
        /*0070*/ 	.word	0x000016e0


	//   ....[3]....
        /*0074*/ 	.word	0x00001740


	//   ....[4]....
        /*0078*/ 	.word	0x00001790


	//----- nvinfo : EIATTR_MAX_THREADS
	.align		4
.L_2627:
        /*007c*/ 	.byte	0x04, 0x05
        /*007e*/ 	.short	(.L_2629 - .L_2628)
.L_2628:
        /*0080*/ 	.word	0x00000080
        /*0084*/ 	.word	0x00000001
        /*0088*/ 	.word	0x00000001


	//----- nvinfo : EIATTR_CRS_STACK_SIZE
	.align		4
.L_2629:
        /*008c*/ 	.byte	0x04, 0x1e
        /*008e*/ 	.short	(.L_2631 - .L_2630)
.L_2630:
        /*0090*/ 	.word	0x00000000


	//----- nvinfo : EIATTR_CBANK_PARAM_SIZE
	.align		4
.L_2631:
        /*0094*/ 	.byte	0x03, 0x19
        /*0096*/ 	.short	0x01c4


	//----- nvinfo : EIATTR_PARAM_CBANK
	.align		4
        /*0098*/ 	.byte	0x04, 0x0a
        /*009a*/ 	.short	(.L_2633 - .L_2632)
	.align		4
.L_2632:
        /*009c*/ 	.word	index@(.nv.constant0._ZN2at6native16triu_tril_kernelIN3c107complexIdEEiLb0ELi1ELb1EEEvNS_4cuda6detail10TensorInfoIT_T0_EENS7_IKS8_S9_EEllS9_)
        /*00a0*/ 	.short	0x0210
        /*00a2*/ 	.short	0x01c4


	//----- nvinfo : EIATTR_SW_WAR
	.align		4
.L_2633:
        /*00a4*/ 	.byte	0x04, 0x36
        /*00a6*/ 	.short	(.L_2635 - .L_2634)
.L_2634:
        /*00a8*/ 	.word	0x00000008
.L_2635:


//--------------------- .nv.info._ZN2at6native16triu_tril_kernelIflLb0ELi2ELb0EEEvNS_4cuda6detail10TensorInfoIT_T0_EENS4_IKS5_S6_EEllS6_ --------------------------
	.section	.nv.info._ZN2at6native16triu_tril_kernelIflLb0ELi2ELb0EEEvNS_4cuda6detail10TensorInfoIT_T0_EENS4_IKS5_S6_EEllS6_,"",@"SHT_CUDA_INFO"
	.sectionflags	@""
	.align	4


	//----- nvinfo : EIATTR_CUDA_API_VERSION
	.align		4
        /*0000*/ 	.byte	0x04, 0x37
        /*0002*/ 	.short	(.L_2637 - .L_2636)
.L_2636:
        /*0004*/ 	.word	0x00000082


	//----- nvinfo : EIATTR_KPARAM_INFO
	.align		4
.L_2637:
        /*0008*/ 	.byte	0x04, 0x17
        /*000a*/ 	.short	(.L_2639 - .L_2638)
.L_2638:
        /*000c*/ 	.word	0x00000000
        /*0010*/ 	.short	0x0004
        /*0012*/ 	.short	0x0350
        /*0014*/ 	.byte	0x00, 0xf0, 0x21, 0x00


	//----- nvinfo : EIATTR_KPARAM_INFO
	.align		4
.L_2639:
        /*0018*/ 	.byte	0x04, 0x17
        /*001a*/ 	.short	(.L_2641 - .L_2640)
.L_2640:
        /*001c*/ 	.word	0x00000000
        /*0020*/ 	.short	0x0003
        /*0022*/ 	.short	0x0348
        /*0024*/ 	.byte	0x00, 0xf0, 0x21, 0x00


	//----- nvinfo : EIATTR_KPARAM_INFO
	.align		4
.L_2641:
        /*0028*/ 	.byte	0x04, 0x17
        /*002a*/ 	.short	(.L_2643 - .L_2642)
.L_2642:
        /*002c*/ 	.word	0x00000000
        /*0030*/ 	.short	0x0002
        /*0032*/ 	.short	0x0340
        /*0034*/ 	.byte	0x00, 0xf0, 0x21, 0x00


	//----- nvinfo : EIATTR_KPARAM_INFO
	.align		4
.L_2643:
        /*0038*/ 	.byte	0x04, 0x17
        /*003a*/ 	.short	(.L_2645 - .L_2644)
.L_2644:
        /*003c*/ 	.word	0x00000000
        /*0040*/ 	.short	0x0001
        /*0042*/ 	.short	0x01a0
        /*0044*/ 	.byte	0x00, 0xf0, 0x81, 0x06


	//----- nvinfo : EIATTR_KPARAM_INFO
	.align		4
.L_2645:
        /*0048*/ 	.byte	0x04, 0x17
        /*004a*/ 	.short	(.L_2647 - .L_2646)
.L_2646:
        /*004c*/ 	.word	0x00000000
        /*0050*/ 	.short	0x0000
        /*0052*/ 	.short	0x0000
        /*0054*/ 	.byte	0x00, 0xf0, 0x81, 0x06


	//----- nvinfo : EIATTR_SPARSE_MMA_MASK
	.align		4
.L_2647:
        /*0058*/ 	.byte	0x03, 0x50
        /*005a*/ 	.short	0x0000


	//----- nvinfo : EIATTR_MAXREG_COUNT
	.align		4
        /*005c*/ 	.byte	0x03, 0x1b
        /*005e*/ 	.short	0x00ff


	//----- nvinfo : EIATTR_MERCURY_ISA_VERSION
	.align		4
        /*0060*/ 	.byte	0x03, 0x5f
        /*0062*/ 	.short	0x0101


	//----- nvinfo : EIATTR_EXIT_INSTR_OFFSETS
	.align		4
        /*0064*/ 	.byte	0x04, 0x1c
        /*0066*/ 	.short	(.L_2649 - .L_2648)


	//   ....[0]....
.L_2648:
        /*0068*/ 	.word	0x000000b0


	//   ....[1]....
        /*006c*/ 	.word	0x00002200


	//   ....[2]....
        /*0070*/ 	.word	0x00002290


	//   ....[3]....
        /*0074*/ 	.word	0x00002310


	//----- nvinfo : EIATTR_MAX_THREADS
	.align		4
.L_2649:
        /*0078*/ 	.byte	0x04, 0x05
        /*007a*/ 	.short	(.L_2651 - .L_2650)
.L_2650:
        /*007c*/ 	.word	0x00000080
        /*0080*/ 	.word	0x00000001
        /*0084*/ 	.word	0x00000001


	//----- nvinfo : EIATTR_CRS_STACK_SIZE
	.align		4
.L_2651:
        /*0088*/ 	.byte	0x04, 0x1e
        /*008a*/ 	.short	(.L_2653 - .L_2652)
.L_2652:
        /*008c*/ 	.word	0x00000000


	//----- nvinfo : EIATTR_CBANK_PARAM_SIZE
	.align		4
.L_2653:
        /*0090*/ 	.byte	0x03, 0x19
        /*0092*/ 	.short	0x0358


	//----- nvinfo : EIATTR_PARAM_CBANK
	.align		4
        /*0094*/ 	.byte	0x04, 0x0a
        /*0096*/ 	.short	(.L_2655 - .L_2654)
	.align		4
.L_2654:
        /*0098*/ 	.word	index@(.nv.constant0._ZN2at6native16triu_tril_kernelIflLb0ELi2ELb0EEEvNS_4cuda6detail10TensorInfoIT_T0_EENS4_IKS5_S6_EEllS6_)
        /*009c*/ 	.short	0x0210
        /*009e*/ 	.short	0x0358


	//----- nvinfo : EIATTR_SW_WAR
	.align		4
.L_2655:
        /*00a0*/ 	.byte	0x04, 0x36
        /*00a2*/ 	.short	(.L_2657 - .L_2656)
.L_2656:
        /*00a4*/ 	.word	0x00000008
.L_2657:


//--------------------- .nv.info._ZN2at6native16triu_tril_kernelIflLb0ELi2ELb1EEEvNS_4cuda6detail10TensorInfoIT_T0_EENS4_IKS5_S6_EEllS6_ --------------------------
	.section	.nv.info._ZN2at6native16triu_tril_kernelIflLb0ELi2ELb1EEEvNS_4cuda6detail10TensorInfoIT_T0_EENS4_IKS5_S6_EEllS6_,"",@"SHT_CUDA_INFO"
	.sectionflags	@""
	.align	4


	//----- nvinfo : EIATTR_CUDA_API_VERSION
	.align		4
        /*0000*/ 	.byte	0x04, 0x37
        /*0002*/ 	.short	(.L_2659 - .L_2658)
.L_2658:
        /*0004*/ 	.word	0x00000082


	//----- nvinfo : EIATTR_KPARAM_INFO
	.align		4
.L_2659:
        /*0008*/ 	.byte	0x04, 0x17
        /*000a*/ 	.short	(.L_2661 - .L_2660)
.L_2660:
        /*000c*/ 	.word	0x00000000
        /*0010*/ 	.short	0x0004
        /*0012*/ 	.short	0x0350
        /*0014*/ 	.byte	0x00, 0xf0, 0x21, 0x00


	//----- nvinfo : EIATTR_KPARAM_INFO
	.align		4
.L_2661:
        /*0018*/ 	.byte	0x04, 0x17
        /*001a*/ 	.short	(.L_2663 - .L_2662)
.L_2662:
        /*001c*/ 	.word	0x00000000
        /*0020*/ 	.short	0x0003
        /*0022*/ 	.short	0x0348
        /*0024*/ 	.byte	0x00, 0xf0, 0x21, 0x00


	//----- nvinfo : EIATTR_KPARAM_INFO
	.align		4
.L_2663:
        /*0028*/ 	.byte	0x04, 0x17
        /*002a*/ 	.short	(.L_2665 - .L_2664)
.L_2664:
        /*002c*/ 	.word	0x00000000
        /*0030*/ 	.short	0x0002
        /*0032*/ 	.short	0x0340
        /*0034*/ 	.byte	0x00, 0xf0, 0x21, 0x00


	//----- nvinfo : EIATTR_KPARAM_INFO
	.align		4
.L_2665:
        /*0038*/ 	.byte	0x04, 0x17
        /*003a*/ 	.short	(.L_2667 - .L_2666)
.L_2666:
        /*003c*/ 	.word	0x00000000
        /*0040*/ 	.short	0x0001
        /*0042*/ 	.short	0x01a0
        /*0044*/ 	.byte	0x00, 0xf0, 0x81, 0x06


	//----- nvinfo : EIATTR_KPARAM_INFO
	.align		4
.L_2667:
        /*0048*/ 	.byte	0x04, 0x17
        /*004a*/ 	.short	(.L_2669 - .L_2668)
.L_2668:
        /*004c*/ 	.word	0x00000000
        /*0050*/ 	.short	0x0000
        /*0052*/ 	.short	0x0000
        /*0054*/ 	.byte	0x00, 0xf0, 0x81, 0x06


	//----- nvinfo : EIATTR_SPARSE_MMA_MASK
	.align		4
.L_2669:
        /*0058*/ 	.byte	0x03, 0x50
        /*005a*/ 	.short	0x0000


	//----- nvinfo : EIATTR_MAXREG_COUNT
	.align		4
        /*005c*/ 	.byte	0x03, 0x1b
        /*005e*/ 	.short	0x00ff


	//----- nvinfo : EIATTR_MERCURY_ISA_VERSION
	.align		4
        /*0060*/ 	.byte	0x03, 0x5f
        /*0062*/ 	.short	0x0101


	//----- nvinfo : EIATTR_EXIT_INSTR_OFFSETS
	.align		4
        /*0064*/ 	.byte	0x04, 0x1c
        /*0066*/ 	.short	(.L_2671 - .L_2670)


	//   ....[0]....
.L_2670:
        /*0068*/ 	.word	0x000000b0


	//   ....[1]....
        /*006c*/ 	.word	0x000005e0


	//   ....[2]....
        /*0070*/ 	.word	0x00001e00


	//   ....[3]....
        /*0074*/ 	.word	0x00001f30


	//   ....[4]....
        /*0078*/ 	.word	0x00001fd0


	//----- nvinfo : EIATTR_MAX_THREADS
	.align		4
.L_2671:
        /*007c*/ 	.byte	0x04, 0x05
        /*007e*/ 	.short	(.L_2673 - .L_2672)
.L_2672:
        /*0080*/ 	.word	0x00000080
        /*0084*/ 	.word	0x00000001
        /*0088*/ 	.word	0x00000001


	//----- nvinfo : EIATTR_CRS_STACK_SIZE
	.align		4
.L_2673:
        /*008c*/ 	.byte	0x04, 0x1e
        /*008e*/ 	.short	(.L_2675 - .L_2674)
.L_2674:
        /*0090*/ 	.word	0x00000000


	//----- nvinfo : EIATTR_CBANK_PARAM_SIZE
	.align		4
.L_2675:
        /*0094*/ 	.byte	0x03, 0x19
        /*0096*/ 	.short	0x0358


	//----- nvinfo : EIATTR_PARAM_CBANK
	.align		4
        /*0098*/ 	.byte	0x04, 0x0a
        /*009a*/ 	.short	(.L_2677 - .L_2676)
	.align		4
.L_2676:
        /*009c*/ 	.word	index@(.nv.constant0._ZN2at6native16triu_tril_kernelIflLb0ELi2ELb1EEEvNS_4cuda6detail10TensorInfoIT_T0_EENS4_IKS5_S6_EEllS6_)
        /*00a0*/ 	.short	0x0210
        /*00a2*/ 	.short	0x0358


	//----- nvinfo : EIATTR_SW_WAR
	.align		4
.L_2677:
        /*00a4*/ 	.byte	0x04, 0x36
        /*00a6*/ 	.short	(.L_2679 - .L_2678)
.L_2678:
        /*00a8*/ 	.word	0x00000008
.L_2679:


//--------------------- .nv.info._ZN2at6native16triu_tril_kernelIfiLb0ELi2ELb0EEEvNS_4cuda6detail10TensorInfoIT_T0_EENS4_IKS5_S6_EEllS6_ --------------------------
	.section	.nv.info._ZN2at6native16triu_tril_kernelIfiLb0ELi2ELb0EEEvNS_4cuda6detail10TensorInfoIT_T0_EENS4_IKS5_S6_EEllS6_,"",@"SHT_CUDA_INFO"
	.sectionflags	@""
	.align	4


	//----- nvinfo : EIATTR_CUDA_API_VERSION
	.align		4
        /*0000*/ 	.byte	0x04, 0x37
        /*0002*/ 	.short	(.L_2681 - .L_2680)
.L_2680:
        /*0004*/ 	.word	0x00000082


	//----- nvinfo : EIATTR_KPARAM_INFO
	.align		4
.L_2681:
        /*0008*/ 	.byte	0x04, 0x17
        /*000a*/ 	.short	(.L_2683 - .L_2682)
.L_2682:
        /*000c*/ 	.word	0x00000000
        /*0010*/ 	.short	0x0004
        /*0012*/ 	.short	0x01c0
        /*0014*/ 	.byte	0x00, 0xf0, 0x11, 0x00


	//----- nvinfo : EIATTR_KPARAM_INFO
	.align		4
.L_2683:
        /*0018*/ 	.byte	0x04, 0x17
        /*001a*/ 	.short	(.L_2685 - .L_2684)
.L_2684:
        /*001c*/ 	.word	0x00000000
        /*0020*/ 	.short	0x0003
        /*0022*/ 	.short	0x01b8
        /*0024*/ 	.byte	0x00, 0xf0, 0x21, 0x00


	//----- nvinfo : EIATTR_KPARAM_INFO
	.align		4
.L_2685:
        /*0028*/ 	.byte	0x04, 0x17
        /*002a*/ 	.short	(.L_2687 - .L_2686)
.L_2686:
        /*002c*/ 	.word	0x00000000
        /*0030*/ 	.short	0x0002
        /*0032*/ 	.short	0x01b0
        /*0034*/ 	.byte	0x00, 0xf0, 0x21, 0x00


	//----- nvinfo : EIATTR_KPARAM_INFO
	.align		4
.L_2687:
        /*0038*/ 	.byte	0x04, 0x17
        /*003a*/ 	.short	(.L_2689 - .L_2688)
.L_2688:
        /*003c*/ 	.word	0x00000000
        /*0040*/ 	.short	0x0001
        /*0042*/ 	.short	0x00d8
        /*0044*/ 	.byte	0x00, 0xf0, 0x61, 0x03


	//----- nvinfo : EIATTR_KPARAM_INFO
	.align		4
.L_2689:
        /*0048*/ 	.byte	0x04, 0x17
        /*004a*/ 	.short	(.L_2691 - .L_2690)
.L_2690:
        /*004c*/ 	.word	0x00000000
        /*0050*/ 	.short	0x0000
        /*0052*/ 	.short	0x0000
        /*0054*/ 	.byte	0x00, 0xf0, 0x61, 0x03


	//----- nvinfo : EIATTR_SPARSE_MMA_MASK
	.align		4
.L_2691:
        /*0058*/ 	.byte	0x03, 0x50
        /*005a*/ 	.short	0x0000


	//----- nvinfo : EIATTR_MAXREG_COUNT
	.align		4
        /*005c*/ 	.byte	0x03, 0x1b
        /*005e*/ 	.short	0x00ff


	//----- nvinfo : EIATTR_MERCURY_ISA_VERSION
	.align		4
        /*0060*/ 	.byte	0x03, 0x5f
        /*0062*/ 	.short	0x0101


	//----- nvinfo : EIATTR_EXIT_INSTR_OFFSETS
	.align		4
        /*0064*/ 	.byte	0x04, 0x1c
        /*0066*/ 	.short	(.L_2693 - .L_2692)


	//   ....[0]....
.L_2692:
        /*0068*/ 	.word	0x000000b0


	//   ....[1]....
        /*006c*/ 	.word	0x000018e0


	//   ....[2]....
        /*0070*/ 	.word	0x00001940


	//   ....[3]....
        /*0074*/ 	.word	0x000019b0


	//----- nvinfo : EIATTR_MAX_THREADS
	.align		4
.L_2693:
        /*0078*/ 	.byte	0x04, 0x05
        /*007a*/ 	.short	(.L_2695 - .L_2694)
.L_2694:
        /*007c*/ 	.word	0x00000080
        /*0080*/ 	.word	0x00000001
        /*0084*/ 	.word	0x00000001


	//----- nvinfo : EIATTR_CRS_STACK_SIZE
	.align		4
.L_2695:
        /*0088*/ 	.byte	0x04, 0x1e
        /*008a*/ 	.short	(.L_2697 - .L_2696)
.L_2696:
        /*008c*/ 	.word	0x00000000


	//----- nvinfo : EIATTR_CBANK_PARAM_SIZE
	.align		4
.L_2697:
        /*0090*/ 	.byte	0x03, 0x19
        /*0092*/ 	.short	0x01c4


	//----- nvinfo : EIATTR_PARAM_CBANK
	.align		4
        /*0094*/ 	.byte	0x04, 0x0a
        /*0096*/ 	.short	(.L_2699 - .L_2698)
	.align		4
.L_2698:
        /*0098*/ 	.word	index@(.nv.constant0._ZN2at6native16triu_tril_kernelIfiLb0ELi2ELb0EEEvNS_4cuda6detail10TensorInfoIT_T0_EENS4_IKS5_S6_EEllS6_)
        /*009c*/ 	.short	0x0210
        /*009e*/ 	.short	0x01c4


	//----- nvinfo : EIATTR_SW_WAR
	.align		4
.L_2699:
        /*00a0*/ 	.byte	0x04, 0x36
        /*00a2*/ 	.short	(.L_2701 - .L_2700)
.L_2700:
        /*00a4*/ 	.word	0x00000008
.L_2701:


//--------------------- .nv.info._ZN2at6native16triu_tril_kernelIfiLb0ELi2ELb1EEEvNS_4cuda6detail10TensorInfoIT_T0_EENS4_IKS5_S6_EEllS6_ --------------------------
	.section	.nv.info._ZN2at6native16triu_tril_kernelIfiLb0ELi2ELb1EEEvNS_4cuda6detail10TensorInfoIT_T0_EENS4_IKS5_S6_EEllS6_,"",@"SHT_CUDA_INFO"
	.sectionflags	@""
	.align	4


	//----- nvinfo : EIATTR_CUDA_API_VERSION
	.align		4
        /*0000*/ 	.byte	0x04, 0x37
        /*0002*/ 	.short	(.L_2703 - .L_2702)
.L_2702:
        /*0004*/ 	.word	0x00000082


	//----- nvinfo : EIATTR_KPARAM_INFO
	.align		4
.L_2703:
        /*0008*/ 	.byte	0x04, 0x17
        /*000a*/ 	.short	(.L_2705 - .L_2704)
.L_2704:
        /*000c*/ 	.word	0x00000000
        /*0010*/ 	.short	0x0004
        /*0012*/ 	.short	0x01c0
        /*0014*/ 	.byte	0x00, 0xf0, 0x11, 0x00


	//----- nvinfo : EIATTR_KPARAM_INFO
	.align		4
.L_2705:
        /*0018*/ 	.byte	0x04, 0x17
        /*001a*/ 	.short	(.L_2707 - .L_2706)
.L_2706:
        /*001c*/ 	.word	0x00000000
        /*0020*/ 	.short	0x0003
        /*0022*/ 	.short	0x01b8
        /*0024*/ 	.byte	0x00, 0xf0, 0x21, 0x00


	//----- nvinfo : EIATTR_KPARAM_INFO
	.align		4
.L_2707:
        /*0028*/ 	.byte	0x04, 0x17
        /*002a*/ 	.short	(.L_2709 - .L_2708)
.L_2708:
        /*002c*/ 	.word	0x00000000
        /*0030*/ 	.short	0x0002
        /*0032*/ 	.short	0x01b0
        /*0034*/ 	.byte	0x00, 0xf0, 0x21, 0x00


	//----- nvinfo : EIATTR_KPARAM_INFO
	.align		4
.L_2709:
        /*0038*/ 	.byte	0x04, 0x17
        /*003a*/ 	.short	(.L_2711 - .L_2710)
.L_2710:
        /*003c*/ 	.word	0x00000000
        /*0040*/ 	.short	0x0001
        /*0042*/ 	.short	0x00d8
        /*0044*/ 	.byte	0x00, 0xf0, 0x61, 0x03


	//----- nvinfo : EIATTR_KPARAM_INFO
	.align		4
.L_2711:
        /*0048*/ 	.byte	0x04, 0x17
        /*004a*/ 	.short	(.L_2713 - .L_2712)
.L_2712:
        /*004c*/ 	.word	0x00000000
        /*0050*/ 	.short	0x0000
        /*0052*/ 	.short	0x0000
        /*0054*/ 	.byte	0x00, 0xf0, 0x61, 0x03


	//----- nvinfo : EIATTR_SPARSE_MMA_MASK
	.align		4
.L_2713:
        /*0058*/ 	.byte	0x03, 0x50
        /*005a*/ 	.short	0x0000


	//----- nvinfo : EIATTR_MAXREG_COUNT
	.align		4
        /*005c*/ 	.byte	0x03, 0x1b
        /*005e*/ 	.short	0x00ff


	//----- nvinfo : EIATTR_MERCURY_ISA_VERSION
	.align		4
        /*0060*/ 	.byte	0x03, 0x5f
        /*0062*/ 	.short	0x0101


	//----- nvinfo : EIATTR_EXIT_INSTR_OFFSETS
	.align		4
        /*0064*/ 	.byte	0x04, 0x1c
        /*0066*/ 	.short	(.L_2715 - .L_2714)


	//   ....[0]....
.L_2714:
        /*0068*/ 	.word	0x000000b0


	//   ....[1]....
        /*006c*/ 	.word	0x000005a0


	//   ....[2]....
        /*0070*/ 	.word	0x00001700


	//   ....[3]....
        /*0074*/ 	.word	0x000017c0


	//   ....[4]....
        /*0078*/ 	.word	0x00001810


	//   ....[5]....
        /*007c*/ 	.word	0x00001890


	//----- nvinfo : EIATTR_MAX_THREADS
	.align		4
.L_2715:
        /*0080*/ 	.byte	0x04, 0x05
        /*0082*/ 	.short	(.L_2717 - .L_2716)
.L_2716:
        /*0084*/ 	.word	0x00000080
        /*0088*/ 	.word	0x00000001
        /*008c*/ 	.word	0x00000001


	//----- nvinfo : EIATTR_CRS_STACK_SIZE
	.align		4
.L_2717:
        /*0090*/ 	.byte	0x04, 0x1e
        /*0092*/ 	.short	(.L_2719 - .L_2718)
.L_2718:
        /*0094*/ 	.word	0x00000000


	//----- nvinfo : EIATTR_CBANK_PARAM_SIZE
	.align		4
.L_2719:
        /*0098*/ 	.byte	0x03, 0x19
        /*009a*/ 	.short	0x01c4


	//----- nvinfo : EIATTR_PARAM_CBANK
	.align		4
        /*009c*/ 	.byte	0x04, 0x0a
        /*009e*/ 	.short	(.L_2721 - .L_2720)
	.align		4
.L_2720:
        /*00a0*/ 	.word	index@(.nv.constant0._ZN2at6native16triu_tril_kernelIfiLb0ELi2ELb1EEEvNS_4cuda6detail10TensorInfoIT_T0_EENS4_IKS5_S6_EEllS6_)
        /*00a4*/ 	.short	0x0210
        /*00a6*/ 	.short	0x01c4


	//----- nvinfo : EIATTR_SW_WAR
	.align		4
.L_2721:
        /*00a8*/ 	.byte	0x04, 0x36
        /*00aa*/ 	.short	(.L_2723 - .L_2722)
.L_2722:
        /*00ac*/ 	.word	0x00000008
.L_2723:


//--------------------- .nv.info._ZN2at6native16triu_tril_kernelIdlLb0ELi1ELb0EEEvNS_4cuda6detail10TensorInfoIT_T0_EENS4_IKS5_S6_EEllS6_ --------------------------
	.section	.nv.info._ZN2at6native16triu_tril_kernelIdlLb0ELi1ELb0EEEvNS_4cuda6detail10TensorInfoIT_T0_EENS4_IKS5_S6_EEllS6_,"",@"SHT_CUDA_INFO"
	.sectionflags	@""
	.align	4


	//----- nvinfo : EIATTR_CUDA_API_VERSION
	.align		4
        /*0000*/ 	.byte	0x04, 0x37
        /*0002*/ 	.short	(.L_2725 - .L_2724)
.L_2724:
        /*0004*/ 	.word	0x00000082


	//----- nvinfo : EIATTR_KPARAM_INFO
	.align		4
.L_2725:
        /*0008*/ 	.byte	0x04, 0x17
        /*000a*/ 	.short	(.L_2727 - .L_2726)
.L_2726:
        /*000c*/ 	.word	0x00000000
        /*0010*/ 	.short	0x0004
        /*0012*/ 	.short	0x0350
        /*0014*/ 	.byte	0x00, 0xf0, 0x21, 0x00


	//----- nvinfo : EIATTR_KPARAM_INFO
	.align		4
.L_2727:
        /*0018*/ 	.byte	0x04, 0x17
        /*001a*/ 	.short	(.L_2729 - .L_2728)
.L_2728:
        /*001c*/ 	.word	0x00000000
        /*0020*/ 	.short	0x0003
        /*0022*/ 	.short	0x0348
        /*0024*/ 	.byte	0x00, 0xf0, 0x21, 0x00


	//----- nvinfo : EIATTR_KPARAM_INFO
	.align		4
.L_2729:
        /*0028*/ 	.byte	0x04, 0x17
        /*002a*/ 	.short	(.L_2731 - .L_2730)
.L_2730:
        /*002c*/ 	.word	0x00000000
        /*0030*/ 	.short	0x0002
        /*0032*/ 	.short	0x0340
        /*0034*/ 	.byte	0x00, 0xf0, 0x21, 0x00


	//----- nvinfo : EIATTR_KPARAM_INFO
	.align		4
.L_2731:
        /*0038*/ 	.byte	0x04, 0x17
        /*003a*/ 	.short	(.L_2733 - .L_2732)
.L_2732:
        /*003c*/ 	.word	0x00000000
        /*0040*/ 	.short	0x0001
        /*0042*/ 	.short	0x01a0
        /*0044*/ 	.byte	0x00, 0xf0, 0x81, 0x06


	//----- nvinfo : EIATTR_KPARAM_INFO
	.align		4
.L_2733:
        /*0048*/ 	.byte	0x04, 0x17
        /*004a*/ 	.short	(.L_2735 - .L_2734)
.L_2734:
        /*004c*/ 	.word	0x00000000
        /*0050*/ 	.short	0x0000
        /*0052*/ 	.short	0x0000
        /*0054*/ 	.byte	0x00, 0xf0, 0x81, 0x06


	//----- nvinfo : EIATTR_SPARSE_MMA_MASK
	.align		4
.L_2735:
        /*0058*/ 	.byte	0x03, 0x50
        /*005a*/ 	.short	0x0000


	//----- nvinfo : EIATTR_MAXREG_COUNT
	.align		4
        /*005c*/ 	.byte	0x03, 0x1b
        /*005e*/ 	.short	0x00ff


	//----- nvinfo : EIATTR_MERCURY_ISA_VERSION
	.align		4
        /*0060*/ 	.byte	0x03, 0x5f
        /*0062*/ 	.short	0x0101


	//----- nvinfo : EIATTR_EXIT_INSTR_OFFSETS
	.align		4
        /*0064*/ 	.byte	0x04, 0x1c
        /*0066*/ 	.short	(.L_2737 - .L_2736)


	//   ....[0]....
.L_2736:
        /*0068*/ 	.word	0x00000090


	//   ....[1]....
        /*006c*/ 	.word	0x00002000


	//   ....[2]....
        /*0070*/ 	.word	0x00002050


	//----- nvinfo : EIATTR_MAX_THREADS
	.align		4
.L_2737:
        /*0074*/ 	.byte	0x04, 0x05
        /*0076*/ 	.short	(.L_2739 - .L_2738)
.L_2738:
        /*0078*/ 	.word	0x00000080
        /*007c*/ 	.word	0x00000001
        /*0080*/ 	.word	0x00000001


	//----- nvinfo : EIATTR_CRS_STACK_SIZE
	.align		4
.L_2739:
        /*0084*/ 	.byte	0x04, 0x1e
        /*0086*/ 	.short	(.L_2741 - .L_2740)
.L_2740:
        /*0088*/ 	.word	0x00000000


	//----- nvinfo : EIATTR_CBANK_PARAM_SIZE
	.align		4
.L_2741:
        /*008c*/ 	.byte	0x03, 0x19
        /*008e*/ 	.short	0x0358


	//----- nvinfo : EIATTR_PARAM_CBANK
	.align		4
        /*0090*/ 	.byte	0x04, 0x0a
        /*0092*/ 	.short	(.L_2743 - .L_2742)
	.align		4
.L_2742:
        /*0094*/ 	.word	index@(.nv.constant0._ZN2at6native16triu_tril_kernelIdlLb0ELi1ELb0EEEvNS_4cuda6detail10TensorInfoIT_T0_EENS4_IKS5_S6_EEllS6_)
        /*0098*/ 	.short	0x0210
        /*009a*/ 	.short	0x0358


	//----- nvinfo : EIATTR_SW_WAR
	.align		4
.L_2743:
        /*009c*/ 	.byte	0x04, 0x36
        /*009e*/ 	.short	(.L_2745 - .L_2744)
.L_2744:
        /*00a0*/ 	.word	0x00000008
.L_2745:


//--------------------- .nv.info._ZN2at6native16triu_tril_kernelIdlLb0ELi1ELb1EEEvNS_4cuda6detail10TensorInfoIT_T0_EENS4_IKS5_S6_EEllS6_ --------------------------
	.section	.nv.info._ZN2at6native16triu_tril_kernelIdlLb0ELi1ELb1EEEvNS_4cuda6detail10TensorInfoIT_T0_EENS4_IKS5_S6_EEllS6_,"",@"SHT_CUDA_INFO"
	.sectionflags	@""
	.align	4


	//----- nvinfo : EIATTR_CUDA_API_VERSION
	.align		4
        /*0000*/ 	.byte	0x04, 0x37
        /*0002*/ 	.short	(.L_2747 - .L_2746)
.L_2746:
        /*0004*/ 	.word	0x00000082


	//----- nvinfo : EIATTR_KPARAM_INFO
	.align		4
.L_2747:
        /*0008*/ 	.byte	0x04, 0x17
        /*000a*/ 	.short	(.L_2749 - .L_2748)
.L_2748:
        /*000c*/ 	.word	0x00000000
        /*0010*/ 	.short	0x0004
        /*0012*/ 	.short	0x0350
        /*0014*/ 	.byte	0x00, 0xf0, 0x21, 0x00


	//----- nvinfo : EIATTR_KPARAM_INFO
	.align		4
.L_2749:
        /*0018*/ 	.byte	0x04, 0x17
        /*001a*/ 	.short	(.L_2751 - .L_2750)
.L_2750:
        /*001c*/ 	.word	0x00000000
        /*0020*/ 	.short	0x0003
        /*0022*/ 	.short	0x0348
        /*0024*/ 	.byte	0x00, 0xf0, 0x21, 0x00


	//----- nvinfo : EIATTR_KPARAM_INFO
	.align		4
.L_2751:
        /*0028*/ 	.byte	0x04, 0x17
        /*002a*/ 	.short	(.L_2753 - .L_2752)
.L_2752:
        /*002c*/ 	.word	0x00000000
        /*0030*/ 	.short	0x0002
        /*0032*/ 	.short	0x0340
        /*0034*/ 	.byte	0x00, 0xf0, 0x21, 0x00


	//----- nvinfo : EIATTR_KPARAM_INFO
	.align		4
.L_2753:
        /*0038*/ 	.byte	0x04, 0x17
        /*003a*/ 	.short	(.L_2755 - .L_2754)
.L_2754:
        /*003c*/ 	.word	0x00000000
        /*0040*/ 	.short	0x0001
        /*0042*/ 	.short	0x01a0
        /*0044*/ 	.byte	0x00, 0xf0, 0x81, 0x06


	//----- nvinfo : EIATTR_KPARAM_INFO
	.align		4
.L_2755:
        /*0048*/ 	.byte	0x04, 0x17
        /*004a*/ 	.short	(.L_2757 - .L_2756)
.L_2756:
        /*004c*/ 	.word	0x00000000
        /*0050*/ 	.short	0x0000
        /*0052*/ 	.short	0x0000
        /*0054*/ 	.byte	0x00, 0xf0, 0x81, 0x06


	//----- nvinfo : EIATTR_SPARSE_MMA_MASK
	.align		4
.L_2757:
        /*0058*/ 	.byte	0x03, 0x50
        /*005a*/ 	.short	0x0000


	//----- nvinfo : EIATTR_MAXREG_COUNT
	.align		4
        /*005c*/ 	.byte	0x03, 0x1b
        /*005e*/ 	.short	0x00ff


	//----- nvinfo : EIATTR_MERCURY_ISA_VERSION
	.align		4
        /*0060*/ 	.byte	0x03, 0x5f
        /*0062*/ 	.short	0x0101


	//----- nvinfo : EIATTR_EXIT_INSTR_OFFSETS
	.align		4
        /*0064*/ 	.byte	0x04, 0x1c
        /*0066*/ 	.short	(.L_2759 - .L_2758)


	//   ....[0]....
.L_2758:
        /*0068*/ 	.word	0x00000090


	//   ....[1]....
        /*006c*/ 	.word	0x000005c0


	//   ....[2]....
        /*0070*/ 	.word	0x00001e30


	//   ....[3]....
        /*0074*/ 	.word	0x00001e90


	//----- nvinfo : EIATTR_MAX_THREADS
	.align		4
.L_2759:
        /*0078*/ 	.byte	0x04, 0x05
        /*007a*/ 	.short	(.L_2761 - .L_2760)
.L_2760:
        /*007c*/ 	.word	0x00000080
        /*0080*/ 	.word	0x00000001
        /*0084*/ 	.word	0x00000001


	//----- nvinfo : EIATTR_CRS_STACK_SIZE
	.align		4
.L_2761:
        /*0088*/ 	.byte	0x04, 0x1e
        /*008a*/ 	.short	(.L_2763 - .L_2762)
.L_2762:
        /*008c*/ 	.word	0x00000000


	//----- nvinfo : EIATTR_CBANK_PARAM_SIZE
	.align		4
.L_2763:
        /*0090*/ 	.byte	0x03, 0x19
        /*0092*/ 	.short	0x0358


	//----- nvinfo : EIATTR_PARAM_CBANK
	.align		4
        /*0094*/ 	.byte	0x04, 0x0a
        /*0096*/ 	.short	(.L_2765 - .L_2764)
	.align		4
.L_2764:
        /*0098*/ 	.word	index@(.nv.constant0._ZN2at6native16triu_tril_kernelIdlLb0ELi1ELb1EEEvNS_4cuda6detail10TensorInfoIT_T0_EENS4_IKS5_S6_EEllS6_)
        /*009c*/ 	.short	0x0210
        /*009e*/ 	.short	0x0358


	//----- nvinfo : EIATTR_SW_WAR
	.align		4
.L_2765:
        /*00a0*/ 	.byte	0x04, 0x36
        /*00a2*/ 	.short	(.L_2767 - .L_2766)
.L_2766:
        /*00a4*/ 	.word	0x00000008
.L_2767:


//--------------------- .nv.info._ZN2at6native16triu_tril_kernelIdiLb0ELi1ELb0EEEvNS_4cuda6detail10TensorInfoIT_T0_EENS4_IKS5_S6_EEllS6_ --------------------------
	.section	.nv.info._ZN2at6native16triu_tril_kernelIdiLb0ELi1ELb0EEEvNS_4cuda6detail10TensorInfoIT_T0_EENS4_IKS5_S6_EEllS6_,"",@"SHT_CUDA_INFO"
	.sectionflags	@""
	.align	4


	//----- nvinfo : EIATTR_CUDA_API_VERSION
	.align		4
        /*0000*/ 	.byte	0x04, 0x37
        /*0002*/ 	.short	(.L_2769 - .L_2768)
.L_2768:
        /*0004*/ 	.word	0x00000082


	//----- nvinfo : EIATTR_KPARAM_INFO
	.align		4
.L_2769:
        /*0008*/ 	.byte	0x04, 0x17
        /*000a*/ 	.short	(.L_2771 - .L_2770)
.L_2770:
        /*000c*/ 	.word	0x00000000
        /*0010*/ 	.short	0x0004
        /*0012*/ 	.short	0x01c0
        /*0014*/ 	.byte	0x00, 0xf0, 0x11, 0x00


	//----- nvinfo : EIATTR_KPARAM_INFO
	.align		4
.L_2771:
        /*0018*/ 	.byte	0x04, 0x17
        /*001a*/ 	.short	(.L_2773 - .L_2772)
.L_2772:
        /*001c*/ 	.word	0x00000000
        /*0020*/ 	.short	0x0003
        /*0022*/ 	.short	0x01b8
        /*0024*/ 	.byte	0x00, 0xf0, 0x21, 0x00


	//----- nvinfo : EIATTR_KPARAM_INFO
	.align		4
.L_2773:
        /*0028*/ 	.byte	0x04, 0x17
        /*002a*/ 	.short	(.L_2775 - .L_2774)
.L_2774:
        /*002c*/ 	.word	0x00000000
        /*0030*/ 	.short	0x0002
        /*0032*/ 	.short	0x01b0
        /*0034*/ 	.byte	0x00, 0xf0, 0x21, 0x00


	//----- nvinfo : EIATTR_KPARAM_INFO
	.align		4
.L_2775:
        /*0038*/ 	.byte	0x04, 0x17
        /*003a*/ 	.short	(.L_2777 - .L_2776)
.L_2776:
        /*003c*/ 	.word	0x00000000
        /*0040*/ 	.short	0x0001
        /*0042*/ 	.short	0x00d8
        /*0044*/ 	.byte	0x00, 0xf0, 0x61, 0x03


	//----- nvinfo : EIATTR_KPARAM_INFO
	.align		4
.L_2777:
        /*0048*/ 	.byte	0x04, 0x17
        /*004a*/ 	.short	(.L_2779 - .L_2778)
.L_2778:
        /*004c*/ 	.word	0x00000000
        /*0050*/ 	.short	0x0000
        /*0052*/ 	.short	0x0000
        /*0054*/ 	.byte	0x00, 0xf0, 0x61, 0x03


	//----- nvinfo : EIATTR_SPARSE_MMA_MASK
	.align		4
.L_2779:
        /*0058*/ 	.byte	0x03, 0x50
        /*005a*/ 	.short	0x0000


	//----- nvinfo : EIATTR_MAXREG_COUNT
	.align		4
        /*005c*/ 	.byte	0x03, 0x1b
        /*005e*/ 	.short	0x00ff


	//----- nvinfo : EIATTR_MERCURY_ISA_VERSION
	.align		4
        /*0060*/ 	.byte	0x03, 0x5f
        /*0062*/ 	.short	0x0101


	//----- nvinfo : EIATTR_EXIT_INSTR_OFFSETS
	.align		4
        /*0064*/ 	.byte	0x04, 0x1c
        /*0066*/ 	.short	(.L_2781 - .L_2780)


	//   ....[0]....
.L_2780:
        /*0068*/ 	.word	0x00000090


	//   ....[1]....
        /*006c*/ 	.word	0x000016d0


	//   ....[2]....
        /*0070*/ 	.word	0x00001710


	//----- nvinfo : EIATTR_MAX_THREADS
	.align		4
.L_2781:
        /*0074*/ 	.byte	0x04, 0x05
        /*0076*/ 	.short	(.L_2783 - .L_2782)
.L_2782:
        /*0078*/ 	.word	0x00000080
        /*007c*/ 	.word	0x00000001
        /*0080*/ 	.word	0x00000001


	//----- nvinfo : EIATTR_CRS_STACK_SIZE
	.align		4
.L_2783:
        /*0084*/ 	.byte	0x04, 0x1e
        /*0086*/ 	.short	(.L_2785 - .L_2784)
.L_2784:
        /*0088*/ 	.word	0x00000000


	//----- nvinfo : EIATTR_CBANK_PARAM_SIZE
	.align		4
.L_2785:
        /*008c*/ 	.byte	0x03, 0x19
        /*008e*/ 	.short	0x01c4


	//----- nvinfo : EIATTR_PARAM_CBANK
	.align		4
        /*0090*/ 	.byte	0x04, 0x0a
        /*0092*/ 	.short	(.L_2787 - .L_2786)
	.align		4
.L_2786:
        /*0094*/ 	.word	index@(.nv.constant0._ZN2at6native16triu_tril_kernelIdiLb0ELi1ELb0EEEvNS_4cuda6detail10TensorInfoIT_T0_EENS4_IKS5_S6_EEllS6_)
        /*0098*/ 	.short	0x0210
        /*009a*/ 	.short	0x01c4


	//----- nvinfo : EIATTR_SW_WAR
	.align		4
.L_2787:
        /*009c*/ 	.byte	0x04, 0x36
        /*009e*/ 	.short	(.L_2789 - .L_2788)
.L_2788:
        /*00a0*/ 	.word	0x00000008
.L_2789:


//--------------------- .nv.info._ZN2at6native16triu_tril_kernelIdiLb0ELi1ELb1EEEvNS_4cuda6detail10TensorInfoIT_T0_EENS4_IKS5_S6_EEllS6_ --------------------------
	.section	.nv.info._ZN2at6native16triu_tril_kernelIdiLb0ELi1ELb1EEEvNS_4cuda6detail10TensorInfoIT_T0_EENS4_IKS5_S6_EEllS6_,"",@"SHT_CUDA_INFO"
	.sectionflags	@""
	.align	4


	//----- nvinfo : EIATTR_CUDA_API_VERSION
	.align		4
        /*0000*/ 	.byte	0x04, 0x37
        /*0002*/ 	.short	(.L_2791 - .L_2790)
.L_2790:
        /*0004*/ 	.word	0x00000082


	//----- nvinfo : EIATTR_KPARAM_INFO
	.align		4
.L_2791:
        /*0008*/ 	.byte	0x04, 0x17
        /*000a*/ 	.short	(.L_2793 - .L_2792)
.L_2792:
        /*000c*/ 	.word	0x00000000
        /*0010*/ 	.short	0x0004
        /*0012*/ 	.short	0x01c0
        /*0014*/ 	.byte	0x00, 0xf0, 0x11, 0x00


	//----- nvinfo : EIATTR_KPARAM_INFO
	.align		4
.L_2793:
        /*0018*/ 	.byte	0x04, 0x17
        /*001a*/ 	.short	(.L_2795 - .L_2794)
.L_2794:
        /*001c*/ 	.word	0x00000000
        /*0020*/ 	.short	0x0003
        /*0022*/ 	.short	0x01b8
        /*0024*/ 	.byte	0x00, 0xf0, 0x21, 0x00


	//----- nvinfo : EIATTR_KPARAM_INFO
	.align		4
.L_2795:
        /*0028*/ 	.byte	0x04, 0x17
        /*002a*/ 	.short	(.L_2797 - .L_2796)
.L_2796:
        /*002c*/ 	.word	0x00000000
        /*0030*/ 	.short	0x0002
        /*0032*/ 	.short	0x01b0
        /*0034*/ 	.byte	0x00, 0xf0, 0x21, 0x00


	//----- nvinfo : EIATTR_KPARAM_INFO
	.align		4
.L_2797:
        /*0038*/ 	.byte	0x04, 0x17
        /*003a*/ 	.short	(.L_2799 - .L_2798)
.L_2798:
        /*003c*/ 	.word	0x00000000
        /*0040*/ 	.short	0x0001
        /*0042*/ 	.short	0x00d8
        /*0044*/ 	.byte	0x00, 0xf0, 0x61, 0x03


	//----- nvinfo : EIATTR_KPARAM_INFO
	.align		4
.L_2799:
        /*0048*/ 	.byte	0x04, 0x17
        /*004a*/ 	.short	(.L_2801 - .L_2800)
.L_2800:
        /*004c*/ 	.word	0x00000000
        /*0050*/ 	.short	0x0000
        /*0052*/ 	.short	0x0000
        /*0054*/ 	.byte	0x00, 0xf0, 0x61, 0x03


	//----- nvinfo : EIATTR_SPARSE_MMA_MASK
	.align		4
.L_2801:
        /*0058*/ 	.byte	0x03, 0x50
        /*005a*/ 	.short	0x0000


	//----- nvinfo : EIATTR_MAXREG_COUNT
	.align		4
        /*005c*/ 	.byte	0x03, 0x1b
        /*005e*/ 	.short	0x00ff


	//----- nvinfo : EIATTR_MERCURY_ISA_VERSION
	.align		4
        /*0060*/ 	.byte	0x03, 0x5f
        /*0062*/ 	.short	0x0101


	//----- nvinfo : EIATTR_EXIT_INSTR_OFFSETS
	.align		4
        /*0064*/ 	.byte	0x04, 0x1c
        /*0066*/ 	.short	(.L_2803 - .L_2802)


	//   ....[0]....
.L_2802:
        /*0068*/ 	.word	0x00000090


	//   ....[1]....
        /*006c*/ 	.word	0x00000580


	//   ....[2]....
        /*0070*/ 	.word	0x000016e0


	//   ....[3]....
        /*0074*/ 	.word	0x00001740


	//   ....[4]....
        /*0078*/ 	.word	0x00001790


	//----- nvinfo : EIATTR_MAX_THREADS
	.align		4
.L_2803:
        /*007c*/ 	.byte	0x04, 0x05
        /*007e*/ 	.short	(.L_2805 - .L_2804)
.L_2804:
        /*0080*/ 	.word	0x00000080
        /*0084*/ 	.word	0x00000001
        /*0088*/ 	.word	0x00000001


	//----- nvinfo : EIATTR_CRS_STACK_SIZE
	.align		4
.L_2805:
        /*008c*/ 	.byte	0x04, 0x1e
        /*008e*/ 	.short	(.L_2807 - .L_2806)
.L_2806:
        /*0090*/ 	.word	0x00000000


	//----- nvinfo : EIATTR_CBANK_PARAM_SIZE
	.align		4
.L_2807:
        /*0094*/ 	.byte	0x03, 0x19
        /*0096*/ 	.short	0x01c4


	//----- nvinfo : EIATTR_PARAM_CBANK
	.align		4
        /*0098*/ 	.byte	0x04, 0x0a
        /*009a*/ 	.short	(.L_2809 - .L_2808)
	.align		4
.L_2808:
        /*009c*/ 	.word	index@(.nv.constant0._ZN2at6native16triu_tril_kernelIdiLb0ELi1ELb1EEEvNS_4cuda6detail10TensorInfoIT_T0_EENS4_IKS5_S6_EEllS6_)
        /*00a0*/ 	.short	0x0210
        /*00a2*/ 	.short	0x01c4


	//----- nvinfo : EIATTR_SW_WAR
	.align		4
.L_2809:
        /*00a4*/ 	.byte	0x04, 0x36
        /*00a6*/ 	.short	(.L_2811 - .L_2810)
.L_2810:
        /*00a8*/ 	.word	0x00000008
.L_2811:


//--------------------- .nv.info._ZN2at6native16triu_tril_kernelIslLb0ELi4ELb0EEEvNS_4cuda6detail10TensorInfoIT_T0_EENS4_IKS5_S6_EEllS6_ --------------------------
	.section	.nv.info._ZN2at6native16triu_tril_kernelIslLb0ELi4ELb0EEEvNS_4cuda6detail10TensorInfoIT_T0_EENS4_IKS5_S6_EEllS6_,"",@"SHT_CUDA_INFO"
	.sectionflags	@""
	.align	4


	//----- nvinfo : EIATTR_CUDA_API_VERSION
	.align		4
        /*0000*/ 	.byte	0x04, 0x37
        /*0002*/ 	.short	(.L_2813 - .L_2812)
.L_2812:
        /*0004*/ 	.word	0x00000082


	//----- nvinfo : EIATTR_KPARAM_INFO
	.align		4
.L_2813:
        /*0008*/ 	.byte	0x04, 0x17
        /*000a*/ 	.short	(.L_2815 - .L_2814)
.L_2814:
        /*000c*/ 	.word	0x00000000
        /*0010*/ 	.short	0x0004
        /*0012*/ 	.short	0x0350
        /*0014*/ 	.byte	0x00, 0xf0, 0x21, 0x00


	//----- nvinfo : EIATTR_KPARAM_INFO
	.align		4
.L_2815:
        /*0018*/ 	.byte	0x04, 0x17
        /*001a*/ 	.short	(.L_2817 - .L_2816)
.L_2816:
        /*001c*/ 	.word	0x00000000
        /*0020*/ 	.short	0x0003
        /*0022*/ 	.short	0x0348
        /*0024*/ 	.byte	0x00, 0xf0, 0x21, 0x00


	//----- nvinfo : EIATTR_KPARAM_INFO
	.align		4
.L_2817:
        /*0028*/ 	.byte	0x04, 0x17
        /*002a*/ 	.short	(.L_2819 - .L_2818)
.L_2818:
        /*002c*/ 	.word	0x00000000
        /*0030*/ 	.short	0x0002
        /*0032*/ 	.short	0x0340
        /*0034*/ 	.byte	0x00, 0xf0, 0x21, 0x00


	//----- nvinfo : EIATTR_KPARAM_INFO
	.align		4
.L_2819:
        /*0038*/ 	.byte	0x04, 0x17
        /*003a*/ 	.short	(.L_2821 - .L_2820)
.L_2820:
        /*003c*/ 	.word	0x00000000
        /*0040*/ 	.short	0x0001
        /*0042*/ 	.short	0x01a0
        /*0044*/ 	.byte	0x00, 0xf0, 0x81, 0x06


	//----- nvinfo : EIATTR_KPARAM_INFO
	.align		4
.L_2821:
        /*0048*/ 	.byte	0x04, 0x17
        /*004a*/ 	.short	(.L_2823 - .L_2822)
.L_2822:
        /*004c*/ 	.word	0x00000000
        /*0050*/ 	.short	0x0000
        /*0052*/ 	.short	0x0000
        /*0054*/ 	.byte	0x00, 0xf0, 0x81, 0x06


	//----- nvinfo : EIATTR_SPARSE_MMA_MASK
	.align		4
.L_2823:
        /*0058*/ 	.byte	0x03, 0x50
        /*005a*/ 	.short	0x0000


	//----- nvinfo : EIATTR_MAXREG_COUNT
	.align		4
        /*005c*/ 	.byte	0x03, 0x1b
        /*005e*/ 	.short	0x00ff


	//----- nvinfo : EIATTR_MERCURY_ISA_VERSION
	.align		4
        /*0060*/ 	.byte	0x03, 0x5f
        /*0062*/ 	.short	0x0101


	//----- nvinfo : EIATTR_EXIT_INSTR_OFFSETS
	.align		4
        /*0064*/ 	.byte	0x04, 0x1c
        /*0066*/ 	.short	(.L_2825 - .L_2824)


	//   ....[0]....
.L_2824:
        /*0068*/ 	.word	0x000000b0


	//   ....[1]....
        /*006c*/ 	.word	0x00002430


	//   ....[2]....
        /*0070*/ 	.word	0x000024c0


	//   ....[3]....
        /*0074*/ 	.word	0x00002570


	//   ....[4]....
        /*0078*/ 	.word	0x000025f0


	//   ....[5]....
        /*007c*/ 	.word	0x00002640


	//----- nvinfo : EIATTR_MAX_THREADS
	.align		4
.L_2825:
        /*0080*/ 	.byte	0x04, 0x05
        /*0082*/ 	.short	(.L_2827 - .L_2826)
.L_2826:
        /*0084*/ 	.word	0x00000080
        /*0088*/ 	.word	0x00000001
        /*008c*/ 	.word	0x00000001


	//----- nvinfo : EIATTR_CRS_STACK_SIZE
	.align		4
.L_2827:
        /*0090*/ 	.byte	0x04, 0x1e
        /*0092*/ 	.short	(.L_2829 - .L_2828)
.L_2828:
        /*0094*/ 	.word	0x00000000


	//----- nvinfo : EIATTR_CBANK_PARAM_SIZE
	.align		4
.L_2829:
        /*0098*/ 	.byte	0x03, 0x19
        /*009a*/ 	.short	0x0358


	//----- nvinfo : EIATTR_PARAM_CBANK
	.align		4
        /*009c*/ 	.byte	0x04, 0x0a
        /*009e*/ 	.short	(.L_2831 - .L_2830)
	.align		4
.L_2830:
        /*00a0*/ 	.word	index@(.nv.constant0._ZN2at6native16triu_tril_kernelIslLb0ELi4ELb0EEEvNS_4cuda6detail10TensorInfoIT_T0_EENS4_IKS5_S6_EEllS6_)
        /*00a4*/ 	.short	0x0210
        /*00a6*/ 	.short	0x0358


	//----- nvinfo : EIATTR_SW_WAR
	.align		4
.L_2831:
        /*00a8*/ 	.byte	0x04, 0x36
        /*00aa*/ 	.short	(.L_2833 - .L_2832)
.L_2832:
        /*00ac*/ 	.word	0x00000008
.L_2833:


//--------------------- .nv.info._ZN2at6native16triu_tril_kernelIslLb0ELi4ELb1EEEvNS_4cuda6detail10TensorInfoIT_T0_EENS4_IKS5_S6_EEllS6_ --------------------------
	.section	.nv.info._ZN2at6native16triu_tril_kernelIslLb0ELi4ELb1EEEvNS_4cuda6detail10TensorInfoIT_T0_EENS4_IKS5_S6_EEllS6_,"",@"SHT_CUDA_INFO"
	.sectionflags	@""
	.align	4


	//----- nvinfo : EIATTR_CUDA_API_VERSION
	.align		4
        /*0000*/ 	.byte	0x04, 0x37
        /*0002*/ 	.short	(.L_2835 - .L_2834)
.L_2834:
        /*0004*/ 	.word	0x00000082


	//----- nvinfo : EIATTR_KPARAM_INFO
	.align		4
.L_2835:
        /*0008*/ 	.byte	0x04, 0x17
        /*000a*/ 	.short	(.L_2837 - .L_2836)
.L_2836:
        /*000c*/ 	.word	0x00000000
        /*0010*/ 	.short	0x0004
        /*0012*/ 	.short	0x0350
        /*0014*/ 	.byte	0x00, 0xf0, 0x21, 0x00


	//----- nvinfo : EIATTR_KPARAM_INFO
	.align		4
.L_2837:
        /*0018*/ 	.byte	0x04, 0x17
        /*001a*/ 	.short	(.L_2839 - .L_2838)
.L_2838:
        /*001c*/ 	.word	0x00000000
        /*0020*/ 	.short	0x0003
        /*0022*/ 	.short	0x0348
        /*0024*/ 	.byte	0x00, 0xf0, 0x21, 0x00


	//----- nvinfo : EIATTR_KPARAM_INFO
	.align		4
.L_2839:
        /*0028*/ 	.byte	0x04, 0x17
        /*002a*/ 	.short	(.L_2841 - .L_2840)
.L_2840:
        /*002c*/ 	.word	0x00000000
        /*0030*/ 	.short	0x0002
        /*0032*/ 	.short	0x0340
        /*0034*/ 	.byte	0x00, 0xf0, 0x21, 0x00


	//----- nvinfo : EIATTR_KPARAM_INFO
	.align		4
.L_2841:
        /*0038*/ 	.byte	0x04, 0x17
        /*003a*/ 	.short	(.L_2843 - .L_2842)
.L_2842:
        /*003c*/ 	.word	0x00000000
        /*0040*/ 	.short	0x0001
        /*0042*/ 	.short	0x01a0
        /*0044*/ 	.byte	0x00, 0xf0, 0x81, 0x06


	//----- nvinfo : EIATTR_KPARAM_INFO
	.align		4
.L_2843:
        /*0048*/ 	.byte	0x04, 0x17
        /*004a*/ 	.short	(.L_2845 - .L_2844)
.L_2844:
        /*004c*/ 	.word	0x00000000
        /*0050*/ 	.short	0x0000
        /*0052*/ 	.short	0x0000
        /*0054*/ 	.byte	0x00, 0xf0, 0x81, 0x06


	//----- nvinfo : EIATTR_SPARSE_MMA_MASK
	.align		4
.L_2845:
        /*0058*/ 	.byte	0x03, 0x50
        /*005a*/ 	.short	0x0000


	//----- nvinfo : EIATTR_MAXREG_COUNT
	.align		4
        /*005c*/ 	.byte	0x03, 0x1b
        /*005e*/ 	.short	0x00ff


	//----- nvinfo : EIATTR_MERCURY_ISA_VERSION
	.align		4
        /*0060*/ 	.byte	0x03, 0x5f
        /*0062*/ 	.short	0x0101


	//----- nvinfo : EIATTR_EXIT_INSTR_OFFSETS
	.align		4
        /*0064*/ 	.byte	0x04, 0x1c
        /*0066*/ 	.short	(.L_2847 - .L_2846)


	//   ....[0]....
.L_2846:
        /*0068*/ 	.word	0x000000b0


	//   ....[1]....
        /*006c*/ 	.word	0x000005e0


	//   ....[2]....
        /*0070*/ 	.word	0x00001e70


	//   ....[3]....
        /*0074*/ 	.word	0x00001f60


	//   ....[4]....
        /*0078*/ 	.word	0x000020b0


	//   ....[5]....
        /*007c*/ 	.word	0x00002260


	//   ....[6]....
        /*0080*/ 	.word	0x00002330


	//----- nvinfo : EIATTR_MAX_THREADS
	.align		4
.L_2847:
        /*0084*/ 	.byte	0x04, 0x05
        /*0086*/ 	.short	(.L_2849 - .L_2848)
.L_2848:
        /*0088*/ 	.word	0x00000080
        /*008c*/ 	.word	0x00000001
        /*0090*/ 	.word	0x00000001


	//----- nvinfo : EIATTR_CRS_STACK_SIZE
	.align		4
.L_2849:
        /*0094*/ 	.byte	0x04, 0x1e
        /*0096*/ 	.short	(.L_2851 - .L_2850)
.L_2850:
        /*0098*/ 	.word	0x00000000


	//----- nvinfo : EIATTR_CBANK_PARAM_SIZE
	.align		4
.L_2851:
        /*009c*/ 	.byte	0x03, 0x19
        /*009e*/ 	.short	0x0358


	//----- nvinfo : EIATTR_PARAM_CBANK
	.align		4
        /*00a0*/ 	.byte	0x04, 0x0a
        /*00a2*/ 	.short	(.L_2853 - .L_2852)
	.align		4
.L_2852:
        /*00a4*/ 	.word	index@(.nv.constant0._ZN2at6native16triu_tril_kernelIslLb0ELi4ELb1EEEvNS_4cuda6detail10TensorInfoIT_T0_EENS4_IKS5_S6_EEllS6_)
        /*00a8*/ 	.short	0x0210
        /*00aa*/ 	.short	0x0358


	//----- nvinfo : EIATTR_SW_WAR
	.align		4
.L_2853:
        /*00ac*/ 	.byte	0x04, 0x36
        /*00ae*/ 	.short	(.L_2855 - .L_2854)
.L_2854:
        /*00b0*/ 	.word	0x00000008
.L_2855:


//--------------------- .nv.info._ZN2at6native16triu_tril_kernelIsiLb0ELi4ELb0EEEvNS_4cuda6detail10TensorInfoIT_T0_EENS4_IKS5_S6_EEllS6_ --------------------------
	.section	.nv.info._ZN2at6native16triu_tril_kernelIsiLb0ELi4ELb0EEEvNS_4cuda6detail10TensorInfoIT_T0_EENS4_IKS5_S6_EEllS6_,"",@"SHT_CUDA_INFO"
	.sectionflags	@""
	.align	4


	//----- nvinfo : EIATTR_CUDA_API_VERSION
	.align		4
        /*0000*/ 	.byte	0x04, 0x37
        /*0002*/ 	.short	(.L_2857 - .L_2856)
.L_2856:
        /*0004*/ 	.word	0x00000082


	//----- nvinfo : EIATTR_KPARAM_INFO
	.align		4
.L_2857:
        /*0008*/ 	.byte	0x04, 0x17
        /*000a*/ 	.short	(.L_2859 - .L_2858)
.L_2858:
        /*000c*/ 	.word	0x00000000
        /*0010*/ 	.short	0x0004
        /*0012*/ 	.short	0x01c0
        /*0014*/ 	.byte	0x00, 0xf0, 0x11, 0x00


	//----- nvinfo : EIATTR_KPARAM_INFO
	.align		4
.L_2859:
        /*0018*/ 	.byte	0x04, 0x17
        /*001a*/ 	.short	(.L_2861 - .L_2860)
.L_2860:
        /*001c*/ 	.word	0x00000000
        /*0020*/ 	.short	0x0003
        /*0022*/ 	.short	0x01b8
        /*0024*/ 	.byte	0x00, 0xf0, 0x21, 0x00


	//----- nvinfo : EIATTR_KPARAM_INFO
	.align		4
.L_2861:
        /*0028*/ 	.byte	0x04, 0x17
        /*002a*/ 	.short	(.L_2863 - .L_2862)
.L_2862:
        /*002c*/ 	.word	0x00000000
        /*0030*/ 	.short	0x0002
        /*0032*/ 	.short	0x01b0
        /*0034*/ 	.byte	0x00, 0xf0, 0x21, 0x00


	//----- nvinfo : EIATTR_KPARAM_INFO
	.align		4
.L_2863:
        /*0038*/ 	.byte	0x04, 0x17
        /*003a*/ 	.short	(.L_2865 - .L_2864)
.L_2864:
        /*003c*/ 	.word	0x00000000
        /*0040*/ 	.short	0x0001
        /*0042*/ 	.short	0x00d8
        /*0044*/ 	.byte	0x00, 0xf0, 0x61, 0x03


	//----- nvinfo : EIATTR_KPARAM_INFO
	.align		4
.L_2865:
        /*0048*/ 	.byte	0x04, 0x17
        /*004a*/ 	.short	(.L_2867 - .L_2866)
.L_2866:
        /*004c*/ 	.word	0x00000000
        /*0050*/ 	.short	0x0000
        /*0052*/ 	.short	0x0000
        /*0054*/ 	.byte	0x00, 0xf0, 0x61, 0x03


	//----- nvinfo : EIATTR_SPARSE_MMA_MASK
	.align		4
.L_2867:
        /*0058*/ 	.byte	0x03, 0x50
        /*005a*/ 	.short	0x0000


	//----- nvinfo : EIATTR_MAXREG_COUNT
	.align		4
        /*005c*/ 	.byte	0x03, 0x1b
        /*005e*/ 	.short	0x00ff


	//----- nvinfo : EIATTR_MERCURY_ISA_VERSION
	.align		4
        /*0060*/ 	.byte	0x03, 0x5f
        /*0062*/ 	.short	0x0101


	//----- nvinfo : EIATTR_EXIT_INSTR_OFFSETS
	.align		4
        /*0064*/ 	.byte	0x04, 0x1c
        /*0066*/ 	.short	(.L_2869 - .L_2868)


	//   ....[0]....
.L_2868:
        /*0068*/ 	.word	0x000000b0


	//   ....[1]....
        /*006c*/ 	.word	0x00001aa0


	//   ....[2]....
        /*0070*/ 	.word	0x00001b00


	//   ....[3]....
        /*0074*/ 	.word	0x00001b90


	//   ....[4]....
        /*0078*/ 	.word	0x00001c00


	//   ....[5]....
        /*007c*/ 	.word	0x00001c50


	//----- nvinfo : EIATTR_MAX_THREADS
	.align		4
.L_2869:
        /*0080*/ 	.byte	0x04, 0x05
        /*0082*/ 	.short	(.L_2871 - .L_2870)
.L_2870:
        /*0084*/ 	.word	0x00000080
        /*0088*/ 	.word	0x00000001
        /*008c*/ 	.word	0x00000001


	//----- nvinfo : EIATTR_CRS_STACK_SIZE
	.align		4
.L_2871:
        /*0090*/ 	.byte	0x04, 0x1e
        /*0092*/ 	.short	(.L_2873 - .L_2872)
.L_2872:
        /*0094*/ 	.word	0x00000000


	//----- nvinfo : EIATTR_CBANK_PARAM_SIZE
	.align		4
.L_2873:
        /*0098*/ 	.byte	0x03, 0x19
        /*009a*/ 	.short	0x01c4


	//----- nvinfo : EIATTR_PARAM_CBANK
	.align		4
        /*009c*/ 	.byte	0x04, 0x0a
        /*009e*/ 	.short	(.L_2875 - .L_2874)
	.align		4
.L_2874:
        /*00a0*/ 	.word	index@(.nv.constant0._ZN2at6native16triu_tril_kernelIsiLb0ELi4ELb0EEEvNS_4cuda6detail10TensorInfoIT_T0_EENS4_IKS5_S6_EEllS6_)
        /*00a4*/ 	.short	0x0210
        /*00a6*/ 	.short	0x01c4


	//----- nvinfo : EIATTR_SW_WAR
	.align		4
.L_2875:
        /*00a8*/ 	.byte	0x04, 0x36
        /*00aa*/ 	.short	(.L_2877 - .L_2876)
.L_2876:
        /*00ac*/ 	.word	0x00000008
.L_2877:


//--------------------- .nv.info._ZN2at6native16triu_tril_kernelIsiLb0ELi4ELb1EEEvNS_4cuda6detail10TensorInfoIT_T0_EENS4_IKS5_S6_EEllS6_ --------------------------
	.section	.nv.info._ZN2at6native16triu_tril_kernelIsiLb0ELi4ELb1EEEvNS_4cuda6detail10TensorInfoIT_T0_EENS4_IKS5_S6_EEllS6_,"",@"SHT_CUDA_INFO"
	.sectionflags	@""
	.align	4


	//----- nvinfo : EIATTR_CUDA_API_VERSION
	.align		4
        /*0000*/ 	.byte	0x04, 0x37
        /*0002*/ 	.short	(.L_2879 - .L_2878)
.L_2878:
        /*0004*/ 	.word	0x00000082


	//----- nvinfo : EIATTR_KPARAM_INFO
	.align		4
.L_2879:
        /*0008*/ 	.byte	0x04, 0x17
        /*000a*/ 	.short	(.L_2881 - .L_2880)
.L_2880:
        /*000c*/ 	.word	0x00000000
        /*0010*/ 	.short	0x0004
        /*0012*/ 	.short	0x01c0
        /*0014*/ 	.byte	0x00, 0xf0, 0x11, 0x00


	//----- nvinfo : EIATTR_KPARAM_INFO
	.align		4
.L_2881:
        /*0018*/ 	.byte	0x04, 0x17
        /*001a*/ 	.short	(.L_2883 - .L_2882)
.L_2882:
        /*001c*/ 	.word	0x00000000
        /*0020*/ 	.short	0x0003
        /*0022*/ 	.short	0x01b8
        /*0024*/ 	.byte	0x00, 0xf0, 0x21, 0x00


	//----- nvinfo : EIATTR_KPARAM_INFO
	.align		4
.L_2883:
        /*0028*/ 	.byte	0x04, 0x17
        /*002a*/ 	.short	(.L_2885 - .L_2884)
.L_2884:
        /*002c*/ 	.word	0x00000000
        /*0030*/ 	.short	0x0002
        /*0032*/ 	.short	0x01b0
        /*0034*/ 	.byte	0x00, 0xf0, 0x21, 0x00


	//----- nvinfo : EIATTR_KPARAM_INFO
	.align		4
.L_2885:
        /*0038*/ 	.byte	0x04, 0x17
        /*003a*/ 	.short	(.L_2887 - .L_2886)
.L_2886:
        /*003c*/ 	.word	0x00000000
        /*0040*/ 	.short	0x0001
        /*0042*/ 	.short	0x00d8
        /*0044*/ 	.byte	0x00, 0xf0, 0x61, 0x03


	//----- nvinfo : EIATTR_KPARAM_INFO
	.align		4
.L_2887:
        /*0048*/ 	.byte	0x04, 0x17
        /*004a*/ 	.short	(.L_2889 - .L_2888)
.L_2888:
        /*004c*/ 	.word	0x00000000
        /*0050*/ 	.short	0x0000
        /*0052*/ 	.short	0x0000
        /*0054*/ 	.byte	0x00, 0xf0, 0x61, 0x03


	//----- nvinfo : EIATTR_SPARSE_MMA_MASK
	.align		4
.L_2889:
        /*0058*/ 	.byte	0x03, 0x50
        /*005a*/ 	.short	0x0000


	//----- nvinfo : EIATTR_MAXREG_COUNT
	.align		4
        /*005c*/ 	.byte	0x03, 0x1b
        /*005e*/ 	.short	0x00ff


	//----- nvinfo : EIATTR_MERCURY_ISA_VERSION
	.align		4
        /*0060*/ 	.byte	0x03, 0x5f
        /*0062*/ 	.short	0x0101


	//----- nvinfo : EIATTR_EXIT_INSTR_OFFSETS
	.align		4
        /*0064*/ 	.byte	0x04, 0x1c
        /*0066*/ 	.short	(.L_2891 - .L_2890)


	//   ....[0]....
.L_2890:
        /*0068*/ 	.word	0x000000b0


	//   ....[1]....
        /*006c*/ 	.word	0x00000590


	//   ....[2]....
        /*0070*/ 	.word	0x00001700


	//   ....[3]....
        /*0074*/ 	.word	0x000017c0


	//   ....[4]....
        /*0078*/ 	.word	0x000018a0


	//   ....[5]....
        /*007c*/ 	.word	0x00001980


	//   ....[6]....
        /*0080*/ 	.word	0x000019d0


	//   ....[7]....
        /*0084*/ 	.word	0x00001a50


	//----- nvinfo : EIATTR_MAX_THREADS
	.align		4
.L_2891:
        /*0088*/ 	.byte	0x04, 0x05
        /*008a*/ 	.short	(.L_2893 - .L_2892)
.L_2892:
        /*008c*/ 	.word	0x00000080
        /*0090*/ 	.word	0x00000001
        /*0094*/ 	.word	0x00000001


	//----- nvinfo : EIATTR_CRS_STACK_SIZE
	.align		4
.L_2893:
        /*0098*/ 	.byte	0x04, 0x1e
        /*009a*/ 	.short	(.L_2895 - .L_2894)
.L_2894:
        /*009c*/ 	.word	0x00000000


	//----- nvinfo : EIATTR_CBANK_PARAM_SIZE
	.align		4
.L_2895:
        /*00a0*/ 	.byte	0x03, 0x19
        /*00a2*/ 	.short	0x01c4


	//----- nvinfo : EIATTR_PARAM_CBANK
	.align		4
        /*00a4*/ 	.byte	0x04, 0x0a
        /*00a6*/ 	.short	(.L_2897 - .L_2896)
	.align		4
.L_2896:
        /*00a8*/ 	.word	index@(.nv.constant0._ZN2at6native16triu_tril_kernelIsiLb0ELi4ELb1EEEvNS_4cuda6detail10TensorInfoIT_T0_EENS4_IKS5_S6_EEllS6_)
        /*00ac*/ 	.short	0x0210
        /*00ae*/ 	.short	0x01c4


	//----- nvinfo : EIATTR_SW_WAR
	.align		4
.L_2897:
        /*00b0*/ 	.byte	0x04, 0x36
        /*00b2*/ 	.short	(.L_2899 - .L_2898)
.L_2898:
        /*00b4*/ 	.word	0x00000008
.L_2899:


//--------------------- .nv.info._ZN2at6native16triu_tril_kernelIllLb0ELi1ELb0EEEvNS_4cuda6detail10TensorInfoIT_T0_EENS4_IKS5_S6_EEllS6_ --------------------------
	.section	.nv.info._ZN2at6native16triu_tril_kernelIllLb0ELi1ELb0EEEvNS_4cuda6detail10TensorInfoIT_T0_EENS4_IKS5_S6_EEllS6_,"",@"SHT_CUDA_INFO"
	.sectionflags	@""
	.align	4


	//----- nvinfo : EIATTR_CUDA_API_VERSION
	.align		4
        /*0000*/ 	.byte	0x04, 0x37
        /*0002*/ 	.short	(.L_2901 - .L_2900)
.L_2900:
        /*0004*/ 	.word	0x00000082


	//----- nvinfo : EIATTR_KPARAM_INFO
	.align		4
.L_2901:
        /*0008*/ 	.byte	0x04, 0x17
        /*000a*/ 	.short	(.L_2903 - .L_2902)
.L_2902:
        /*000c*/ 	.word	0x00000000
        /*0010*/ 	.short	0x0004
        /*0012*/ 	.short	0x0350
        /*0014*/ 	.byte	0x00, 0xf0, 0x21, 0x00


	//----- nvinfo : EIATTR_KPARAM_INFO
	.align		4
.L_2903:
        /*0018*/ 	.byte	0x04, 0x17
        /*001a*/ 	.short	(.L_2905 - .L_2904)
.L_2904:
        /*001c*/ 	.word	0x00000000
        /*0020*/ 	.short	0x0003
        /*0022*/ 	.short	0x0348
        /*0024*/ 	.byte	0x00, 0xf0, 0x21, 0x00


	//----- nvinfo : EIATTR_KPARAM_INFO
	.align		4
.L_2905:
        /*0028*/ 	.byte	0x04, 0x17
        /*002a*/ 	.short	(.L_2907 - .L_2906)
.L_2906:
        /*002c*/ 	.word	0x00000000
        /*0030*/ 	.short	0x0002
        /*0032*/ 	.short	0x0340
        /*0034*/ 	.byte	0x00, 0xf0, 0x21, 0x00


	//----- nvinfo : EIATTR_KPARAM_INFO
	.align		4
.L_2907:
        /*0038*/ 	.byte	0x04, 0x17
        /*003a*/ 	.short	(.L_2909 - .L_2908)
.L_2908:
        /*003c*/ 	.word	0x00000000
        /*0040*/ 	.short	0x0001
        /*0042*/ 	.short	0x01a0
        /*0044*/ 	.byte	0x00, 0xf0, 0x81, 0x06


	//----- nvinfo : EIATTR_KPARAM_INFO
	.align		4
.L_2909:
        /*0048*/ 	.byte	0x04, 0x17
        /*004a*/ 	.short	(.L_2911 - .L_2910)
.L_2910:
        /*004c*/ 	.word	0x00000000
        /*0050*/ 	.short	0x0000
        /*0052*/ 	.short	0x0000
        /*0054*/ 	.byte	0x00, 0xf0, 0x81, 0x06


	//----- nvinfo : EIATTR_SPARSE_MMA_MASK
	.align		4
.L_2911:
        /*0058*/ 	.byte	0x03, 0x50
        /*005a*/ 	.short	0x0000


	//----- nvinfo : EIATTR_MAXREG_COUNT
	.align		4
        /*005c*/ 	.byte	0x03, 0x1b
        /*005e*/ 	.short	0x00ff


	//----- nvinfo : EIATTR_MERCURY_ISA_VERSION
	.align		4
        /*0060*/ 	.byte	0x03, 0x5f
        /*0062*/ 	.short	0x0101


	//----- nvinfo : EIATTR_EXIT_INSTR_OFFSETS
	.align		4
        /*0064*/ 	.byte	0x04, 0x1c
        /*0066*/ 	.short	(.L_2913 - .L_2912)


	//   ....[0]....
.L_2912:
        /*0068*/ 	.word	0x00000090


	//   ....[1]....
        /*006c*/ 	.word	0x00002050


	//   ....[2]....
        /*0070*/ 	.word	0x000020a0


	//----- nvinfo : EIATTR_MAX_THREADS
	.align		4
.L_2913:
        /*0074*/ 	.byte	0x04, 0x05
        /*0076*/ 	.short	(.L_2915 - .L_2914)
.L_2914:
        /*0078*/ 	.word	0x00000080
        /*007c*/ 	.word	0x00000001
        /*0080*/ 	.word	0x00000001


	//----- nvinfo : EIATTR_CRS_STACK_SIZE
	.align		4
.L_2915:
        /*0084*/ 	.byte	0x04, 0x1e
        /*0086*/ 	.short	(.L_2917 - .L_2916)
.L_2916:
        /*0088*/ 	.word	0x00000000


	//----- nvinfo : EIATTR_CBANK_PARAM_SIZE
	.align		4
.L_2917:
        /*008c*/ 	.byte	0x03, 0x19
        /*008e*/ 	.short	0x0358


	//----- nvinfo : EIATTR_PARAM_CBANK
	.align		4
        /*0090*/ 	.byte	0x04, 0x0a
        /*0092*/ 	.short	(.L_2919 - .L_2918)
	.align		4
.L_2918:
        /*0094*/ 	.word	index@(.nv.constant0._ZN2at6native16triu_tril_kernelIllLb0ELi1ELb0EEEvNS_4cuda6detail10TensorInfoIT_T0_EENS4_IKS5_S6_EEllS6_)
        /*0098*/ 	.short	0x0210
        /*009a*/ 	.short	0x0358


	//----- nvinfo : EIATTR_SW_WAR
	.align		4
.L_2919:
        /*009c*/ 	.byte	0x04, 0x36
        /*009e*/ 	.short	(.L_2921 - .L_2920)
.L_2920:
        /*00a0*/ 	.word	0x00000008
.L_2921:


//--------------------- .nv.info._ZN2at6native16triu_tril_kernelIllLb0ELi1ELb1EEEvNS_4cuda6detail10TensorInfoIT_T0_EENS4_IKS5_S6_EEllS6_ --------------------------
	.section	.nv.info._ZN2at6native16triu_tril_kernelIllLb0ELi1ELb1EEEvNS_4cuda6detail10TensorInfoIT_T0_EENS4_IKS5_S6_EEllS6_,"",@"SHT_CUDA_INFO"
	.sectionflags	@""
	.align	4


	//----- nvinfo : EIATTR_CUDA_API_VERSION
	.align		4
        /*0000*/ 	.byte	0x04, 0x37
        /*0002*/ 	.short	(.L_2923 - .L_2922)
.L_2922:
        /*0004*/ 	.word	0x00000082


	//----- nvinfo : EIATTR_KPARAM_INFO
	.align		4
.L_2923:
        /*0008*/ 	.byte	0x04, 0x17
        /*000a*/ 	.short	(.L_2925 - .L_2924)
.L_2924:
        /*000c*/ 	.word	0x00000000
        /*0010*/ 	.short	0x0004
        /*0012*/ 	.short	0x0350
        /*0014*/ 	.byte	0x00, 0xf0, 0x21, 0x00


	//----- nvinfo : EIATTR_KPARAM_INFO
	.align		4
.L_2925:
        /*0018*/ 	.byte	0x04, 0x17
        /*001a*/ 	.short	(.L_2927 - .L_2926)
.L_2926:
        /*001c*/ 	.word	0x00000000
        /*0020*/ 	.short	0x0003
        /*0022*/ 	.short	0x0348
        /*0024*/ 	.byte	0x00, 0xf0, 0x21, 0x00


	//----- nvinfo : EIATTR_KPARAM_INFO
	.align		4
.L_2927:
        /*0028*/ 	.byte	0x04, 0x17
        /*002a*/ 	.short	(.L_2929 - .L_2928)
.L_2928:
        /*002c*/ 	.word	0x00000000
        /*0030*/ 	.short	0x0002
        /*0032*/ 	.short	0x0340
        /*0034*/ 	.byte	0x00, 0xf0, 0x21, 0x00


	//----- nvinfo : EIATTR_KPARAM_INFO
	.align		4
.L_2929:
        /*0038*/ 	.byte	0x04, 0x17
        /*003a*/ 	.short	(.L_2931 - .L_2930)
.L_2930:
        /*003c*/ 	.word	0x00000000
        /*0040*/ 	.short	0x0001
        /*0042*/ 	.short	0x01a0
        /*0044*/ 	.byte	0x00, 0xf0, 0x81, 0x06


	//----- nvinfo : EIATTR_KPARAM_INFO
	.align		4
.L_2931:
        /*0048*/ 	.byte	0x04, 0x17
        /*004a*/ 	.short	(.L_2933 - .L_2932)
.L_2932:
        /*004c*/ 	.word	0x00000000
        /*0050*/ 	.short	0x0000
        /*0052*/ 	.short	0x0000
        /*0054*/ 	.byte	0x00, 0xf0, 0x81, 0x06


	//----- nvinfo : EIATTR_SPARSE_MMA_MASK
	.align		4
.L_2933:
        /*0058*/ 	.byte	0x03, 0x50
        /*005a*/ 	.short	0x0000


	//----- nvinfo : EIATTR_MAXREG_COUNT
	.align		4
        /*005c*/ 	.byte	0x03, 0x1b
        /*005e*/ 	.short	0x00ff


	//----- nvinfo : EIATTR_MERCURY_ISA_VERSION
	.align		4
        /*0060*/ 	.byte	0x03, 0x5f
        /*0062*/ 	.short	0x0101


	//----- nvinfo : EIATTR_EXIT_INSTR_OFFSETS
	.align		4
        /*0064*/ 	.byte	0x04, 0x1c
        /*0066*/ 	.short	(.L_2935 - .L_2934)


	//   ....[0]....
.L_2934:
        /*0068*/ 	.word	0x00000090


	//   ....[1]....
        /*006c*/ 	.word	0x000005c0


	//   ....[2]....
        /*0070*/ 	.word	0x00001e30


	//   ....[3]....
        /*0074*/ 	.word	0x00001e90


	//----- nvinfo : EIATTR_MAX_THREADS
	.align		4
.L_2935:
        /*0078*/ 	.byte	0x04, 0x05
        /*007a*/ 	.short	(.L_2937 - .L_2936)
.L_2936:
        /*007c*/ 	.word	0x00000080
        /*0080*/ 	.word	0x00000001
        /*0084*/ 	.word	0x00000001


	//----- nvinfo : EIATTR_CRS_STACK_SIZE
	.align		4
.L_2937:
        /*0088*/ 	.byte	0x04, 0x1e
        /*008a*/ 	.short	(.L_2939 - .L_2938)
.L_2938:
        /*008c*/ 	.word	0x00000000


	//----- nvinfo : EIATTR_CBANK_PARAM_SIZE
	.align		4
.L_2939:
        /*0090*/ 	.byte	0x03, 0x19
        /*0092*/ 	.short	0x0358


	//----- nvinfo : EIATTR_PARAM_CBANK
	.align		4
        /*0094*/ 	.byte	0x04, 0x0a
        /*0096*/ 	.short	(.L_2941 - .L_2940)
	.align		4
.L_2940:
        /*0098*/ 	.word	index@(.nv.constant0._ZN2at6native16triu_tril_kernelIllLb0ELi1ELb1EEEvNS_4cuda6detail10TensorInfoIT_T0_EENS4_IKS5_S6_EEllS6_)
        /*009c*/ 	.short	0x0210
        /*009e*/ 	.short	0x0358


	//----- nvinfo : EIATTR_SW_WAR
	.align		4
.L_2941:
        /*00a0*/ 	.byte	0x04, 0x36
        /*00a2*/ 	.short	(.L_2943 - .L_2942)
.L_2942:
        /*00a4*/ 	.word	0x00000008
.L_2943:


//--------------------- .nv.info._ZN2at6native16triu_tril_kernelIliLb0ELi1ELb0EEEvNS_4cuda6detail10TensorInfoIT_T0_EENS4_IKS5_S6_EEllS6_ --------------------------
	.section	.nv.info._ZN2at6native16triu_tril_kernelIliLb0ELi1ELb0EEEvNS_4cuda6detail10TensorInfoIT_T0_EENS4_IKS5_S6_EEllS6_,"",@"SHT_CUDA_INFO"
	.sectionflags	@""
	.align	4


	//----- nvinfo : EIATTR_CUDA_API_VERSION
	.align		4
        /*0000*/ 	.byte	0x04, 0x37
        /*0002*/ 	.short	(.L_2945 - .L_2944)
.L_2944:
        /*0004*/ 	.word	0x00000082


	//----- nvinfo : EIATTR_KPARAM_INFO
	.align		4
.L_2945:
        /*0008*/ 	.byte	0x04, 0x17
        /*000a*/ 	.short	(.L_2947 - .L_2946)
.L_2946:
        /*000c*/ 	.word	0x00000000
        /*0010*/ 	.short	0x0004
        /*0012*/ 	.short	0x01c0
        /*0014*/ 	.byte	0x00, 0xf0, 0x11, 0x00


	//----- nvinfo : EIATTR_KPARAM_INFO
	.align		4
.L_2947:
        /*0018*/ 	.byte	0x04, 0x17
        /*001a*/ 	.short	(.L_2949 - .L_2948)
.L_2948:
        /*001c*/ 	.word	0x00000000
        /*0020*/ 	.short	0x0003
        /*0022*/ 	.short	0x01b8
        /*0024*/ 	.byte	0x00, 0xf0, 0x21, 0x00


	//----- nvinfo : EIATTR_KPARAM_INFO
	.align		4
.L_2949:
        /*0028*/ 	.byte	0x04, 0x17
        /*002a*/ 	.short	(.L_2951 - .L_2950)
.L_2950:
        /*002c*/ 	.word	0x00000000
        /*0030*/ 	.short	0x0002
        /*0032*/ 	.short	0x01b0
        /*0034*/ 	.byte	0x00, 0xf0, 0x21, 0x00


	//----- nvinfo : EIATTR_KPARAM_INFO
	.align		4
.L_2951:
        /*0038*/ 	.byte	0x04, 0x17
        /*003a*/ 	.short	(.L_2953 - .L_2952)
.L_2952:
        /*003c*/ 	.word	0x00000000
        /*0040*/ 	.short	0x0001
        /*0042*/ 	.short	0x00d8
        /*0044*/ 	.byte	0x00, 0xf0, 0x61, 0x03


	//----- nvinfo : EIATTR_KPARAM_INFO
	.align		4
.L_2953:
        /*0048*/ 	.byte	0x04, 0x17
        /*004a*/ 	.short	(.L_2955 - .L_2954)
.L_2954:
        /*004c*/ 	.word	0x00000000
        /*0050*/ 	.short	0x0000
        /*0052*/ 	.short	0x0000
        /*0054*/ 	.byte	0x00, 0xf0, 0x61, 0x03


	//----- nvinfo : EIATTR_SPARSE_MMA_MASK
	.align		4
.L_2955:
        /*0058*/ 	.byte	0x03, 0x50
        /*005a*/ 	.short	0x0000


	//----- nvinfo : EIATTR_MAXREG_COUNT
	.align		4
        /*005c*/ 	.byte	0x03, 0x1b
        /*005e*/ 	.short	0x00ff


	//----- nvinfo : EIATTR_MERCURY_ISA_VERSION
	.align		4
        /*0060*/ 	.byte	0x03, 0x5f
        /*0062*/ 	.short	0x0101


	//----- nvinfo : EIATTR_EXIT_INSTR_OFFSETS
	.align		4
        /*0064*/ 	.byte	0x04, 0x1c
        /*0066*/ 	.short	(.L_2957 - .L_2956)


	//   ....[0]....
.L_2956:
        /*0068*/ 	.word	0x00000090


	//   ....[1]....
        /*006c*/ 	.word	0x00001710


	//   ....[2]....
        /*0070*/ 	.word	0x00001750


	//----- nvinfo : EIATTR_MAX_THREADS
	.align		4
.L_2957:
        /*0074*/ 	.byte	0x04, 0x05
        /*0076*/ 	.short	(.L_2959 - .L_2958)
.L_2958:
        /*0078*/ 	.word	0x00000080
        /*007c*/ 	.word	0x00000001
        /*0080*/ 	.word	0x00000001


	//----- nvinfo : EIATTR_CRS_STACK_SIZE
	.align		4
.L_2959:
        /*0084*/ 	.byte	0x04, 0x1e
        /*0086*/ 	.short	(.L_2961 - .L_2960)
.L_2960:
        /*0088*/ 	.word	0x00000000


	//----- nvinfo : EIATTR_CBANK_PARAM_SIZE
	.align		4
.L_2961:
        /*008c*/ 	.byte	0x03, 0x19
        /*008e*/ 	.short	0x01c4


	//----- nvinfo : EIATTR_PARAM_CBANK
	.align		4
        /*0090*/ 	.byte	0x04, 0x0a
        /*0092*/ 	.short	(.L_2963 - .L_2962)
	.align		4
.L_2962:
        /*0094*/ 	.word	index@(.nv.constant0._ZN2at6native16triu_tril_kernelIliLb0ELi1ELb0EEEvNS_4cuda6detail10TensorInfoIT_T0_EENS4_IKS5_S6_EEllS6_)
        /*0098*/ 	.short	0x0210
        /*009a*/ 	.short	0x01c4


	//----- nvinfo : EIATTR_SW_WAR
	.align		4
.L_2963:
        /*009c*/ 	.byte	0x04, 0x36
        /*009e*/ 	.short	(.L_2965 - .L_2964)
.L_2964:
        /*00a0*/ 	.word	0x00000008
.L_2965:


//--------------------- .nv.info._ZN2at6native16triu_tril_kernelIliLb0ELi1ELb1EEEvNS_4cuda6detail10TensorInfoIT_T0_EENS4_IKS5_S6_EEllS6_ --------------------------
	.section	.nv.info._ZN2at6native16triu_tril_kernelIliLb0ELi1ELb1EEEvNS_4cuda6detail10TensorInfoIT_T0_EENS4_IKS5_S6_EEllS6_,"",@"SHT_CUDA_INFO"
	.sectionflags	@""
	.align	4


	//----- nvinfo : EIATTR_CUDA_API_VERSION
	.align		4
        /*0000*/ 	.byte	0x04, 0x37
        /*0002*/ 	.short	(.L_2967 - .L_2966)
.L_2966:
        /*0004*/ 	.word	0x00000082


	//----- nvinfo : EIATTR_KPARAM_INFO
	.align		4
.L_2967:
        /*0008*/ 	.byte	0x04, 0x17
        /*000a*/ 	.short	(.L_2969 - .L_2968)
.L_2968:
        /*000c*/ 	.word	0x00000000
        /*0010*/ 	.short	0x0004
        /*0012*/ 	.short	0x01c0
        /*0014*/ 	.byte	0x00, 0xf0, 0x11, 0x00


	//----- nvinfo : EIATTR_KPARAM_INFO
	.align		4
.L_2969:
        /*0018*/ 	.byte	0x04, 0x17
        /*001a*/ 	.short	(.L_2971 - .L_2970)
.L_2970:
        /*001c*/ 	.word	0x00000000
        /*0020*/ 	.short	0x0003
        /*0022*/ 	.short	0x01b8
        /*0024*/ 	.byte	0x00, 0xf0, 0x21, 0x00


	//----- nvinfo : EIATTR_KPARAM_INFO
	.align		4
.L_2971:
        /*0028*/ 	.byte	0x04, 0x17
        /*002a*/ 	.short	(.L_2973 - .L_2972)
.L_2972:
        /*002c*/ 	.word	0x00000000
        /*0030*/ 	.short	0x0002
        /*0032*/ 	.short	0x01b0
        /*0034*/ 	.byte	0x00, 0xf0, 0x21, 0x00


	//----- nvinfo : EIATTR_KPARAM_INFO
	.align		4
.L_2973:
        /*0038*/ 	.byte	0x04, 0x17
        /*003a*/ 	.short	(.L_2975 - .L_2974)
.L_2974:
        /*003c*/ 	.word	0x00000000
        /*0040*/ 	.short	0x0001
        /*0042*/ 	.short	0x00d8
        /*0044*/ 	.byte	0x00, 0xf0, 0x61, 0x03


	//----- nvinfo : EIATTR_KPARAM_INFO
	.align		4
.L_2975:
        /*0048*/ 	.byte	0x04, 0x17
        /*004a*/ 	.short	(.L_2977 - .L_2976)
.L_2976:
        /*004c*/ 	.word	0x00000000
        /*0050*/ 	.short	0x0000
        /*0052*/ 	.short	0x0000
        /*0054*/ 	.byte	0x00, 0xf0, 0x61, 0x03


	//----- nvinfo : EIATTR_SPARSE_MMA_MASK
	.align		4
.L_2977:
        /*0058*/ 	.byte	0x03, 0x50
        /*005a*/ 	.short	0x0000


	//----- nvinfo : EIATTR_MAXREG_COUNT
	.align		4
        /*005c*/ 	.byte	0x03, 0x1b
        /*005e*/ 	.short	0x00ff


	//----- nvinfo : EIATTR_MERCURY_ISA_VERSION
	.align		4
        /*0060*/ 	.byte	0x03, 0x5f
        /*0062*/ 	.short	0x0101


	//----- nvinfo : EIATTR_EXIT_INSTR_OFFSETS
	.align		4
        /*0064*/ 	.byte	0x04, 0x1c
        /*0066*/ 	.short	(.L_2979 - .L_2978)


	//   ....[0]....
.L_2978:
        /*0068*/ 	.word	0x00000090


	//   ....[1]....
        /*006c*/ 	.word	0x00000580


	//   ....[2]....
        /*0070*/ 	.word	0x000016e0


	//   ....[3]....
        /*0074*/ 	.word	0x00001740


	//   ....[4]....
        /*0078*/ 	.word	0x00001790


	//----- nvinfo : EIATTR_MAX_THREADS
	.align		4
.L_2979:
        /*007c*/ 	.byte	0x04, 0x05
        /*007e*/ 	.short	(.L_2981 - .L_2980)
.L_2980:
        /*0080*/ 	.word	0x00000080
        /*0084*/ 	.word	0x00000001
        /*0088*/ 	.word	0x00000001


	//----- nvinfo : EIATTR_CRS_STACK_SIZE
	.align		4
.L_2981:
        /*008c*/ 	.byte	0x04, 0x1e
        /*008e*/ 	.short	(.L_2983 - .L_2982)
.L_2982:
        /*0090*/ 	.word	0x00000000


	//----- nvinfo : EIATTR_CBANK_PARAM_SIZE
	.align		4
.L_2983:
        /*0094*/ 	.byte	0x03, 0x19
        /*0096*/ 	.short	0x01c4


	//----- nvinfo : EIATTR_PARAM_CBANK
	.align		4
        /*0098*/ 	.byte	0x04, 0x0a
        /*009a*/ 	.short	(.L_2985 - .L_2984)
	.align		4
.L_2984:
        /*009c*/ 	.word	index@(.nv.constant0._ZN2at6native16triu_tril_kernelIliLb0ELi1ELb1EEEvNS_4cuda6detail10TensorInfoIT_T0_EENS4_IKS5_S6_EEllS6_)
        /*00a0*/ 	.short	0x0210
        /*00a2*/ 	.short	0x01c4


	//----- nvinfo : EIATTR_SW_WAR
	.align		4
.L_2985:
        /*00a4*/ 	.byte	0x04, 0x36
        /*00a6*/ 	.short	(.L_2987 - .L_2986)
.L_2986:
        /*00a8*/ 	.word	0x00000008
.L_2987:


//--------------------- .nv.info._ZN2at6native16triu_tril_kernelIilLb0ELi2ELb0EEEvNS_4cuda6detail10TensorInfoIT_T0_EENS4_IKS5_S6_EEllS6_ --------------------------
	.section	.nv.info._ZN2at6native16triu_tril_kernelIilLb0ELi2ELb0EEEvNS_4cuda6detail10TensorInfoIT_T0_EENS4_IKS5_S6_EEllS6_,"",@"SHT_CUDA_INFO"
	.sectionflags	@""
	.align	4


	//----- nvinfo : EIATTR_CUDA_API_VERSION
	.align		4
        /*0000*/ 	.byte	0x04, 0x37
        /*0002*/ 	.short	(.L_2989 - .L_2988)
.L_2988:
        /*0004*/ 	.word	0x00000082


	//----- nvinfo : EIATTR_KPARAM_INFO
	.align		4
.L_2989:
        /*0008*/ 	.byte	0x04, 0x17
        /*000a*/ 	.short	(.L_2991 - .L_2990)
.L_2990:
        /*000c*/ 	.word	0x00000000
        /*0010*/ 	.short	0x0004
        /*0012*/ 	.short	0x0350
        /*0014*/ 	.byte	0x00, 0xf0, 0x21, 0x00


	//----- nvinfo : EIATTR_KPARAM_INFO
	.align		4
.L_2991:
        /*0018*/ 	.byte	0x04, 0x17
        /*001a*/ 	.short	(.L_2993 - .L_2992)
.L_2992:
        /*001c*/ 	.word	0x00000000
        /*0020*/ 	.short	0x0003
        /*0022*/ 	.short	0x0348
        /*0024*/ 	.byte	0x00, 0xf0, 0x21, 0x00


	//----- nvinfo : EIATTR_KPARAM_INFO
	.align		4
.L_2993:
        /*0028*/ 	.byte	0x04, 0x17
        /*002a*/ 	.short	(.L_2995 - .L_2994)
.L_2994:
        /*002c*/ 	.word	0x00000000
        /*0030*/ 	.short	0x0002
        /*0032*/ 	.short	0x0340
        /*0034*/ 	.byte	0x00, 0xf0, 0x21, 0x00


	//----- nvinfo : EIATTR_KPARAM_INFO
	.align		4
.L_2995:
        /*0038*/ 	.byte	0x04, 0x17
        /*003a*/ 	.short	(.L_2997 - .L_2996)
.L_2996:
        /*003c*/ 	.word	0x00000000
        /*0040*/ 	.short	0x0001
        /*0042*/ 	.short	0x01a0
        /*0044*/ 	.byte	0x00, 0xf0, 0x81, 0x06


	//----- nvinfo : EIATTR_KPARAM_INFO
	.align		4
.L_2997:
        /*0048*/ 	.byte	0x04, 0x17
        /*004a*/ 	.short	(.L_2999 - .L_2998)
.L_2998:
        /*004c*/ 	.word	0x00000000
        /*0050*/ 	.short	0x0000
        /*0052*/ 	.short	0x0000
        /*0054*/ 	.byte	0x00, 0xf0, 0x81, 0x06


	//----- nvinfo : EIATTR_SPARSE_MMA_MASK
	.align		4
.L_2999:
        /*0058*/ 	.byte	0x03, 0x50
        /*005a*/ 	.short	0x0000


	//----- nvinfo : EIATTR_MAXREG_COUNT
	.align		4
        /*005c*/ 	.byte	0x03, 0x1b
        /*005e*/ 	.short	0x00ff


	//----- nvinfo : EIATTR_MERCURY_ISA_VERSION
	.align		4
        /*0060*/ 	.byte	0x03, 0x5f
        /*0062*/ 	.short	0x0101


	//----- nvinfo : EIATTR_EXIT_INSTR_OFFSETS
	.align		4
        /*0064*/ 	.byte	0x04, 0x1c
        /*0066*/ 	.short	(.L_3001 - .L_3000)


	//   ....[0]....
.L_3000:
        /*0068*/ 	.word	0x000000b0


	//   ....[1]....
        /*006c*/ 	.word	0x00002200


	//   ....[2]....
        /*0070*/ 	.word	0x00002290


	//   ....[3]....
        /*0074*/ 	.word	0x00002310


	//----- nvinfo : EIATTR_MAX_THREADS
	.align		4
.L_3001:
        /*0078*/ 	.byte	0x04, 0x05
        /*007a*/ 	.short	(.L_3003 - .L_3002)
.L_3002:
        /*007c*/ 	.word	0x00000080
        /*0080*/ 	.word	0x00000001
        /*0084*/ 	.word	0x00000001


	//----- nvinfo : EIATTR_CRS_STACK_SIZE
	.align		4
.L_3003:
        /*0088*/ 	.byte	0x04, 0x1e
        /*008a*/ 	.short	(.L_3005 - .L_3004)
.L_3004:
        /*008c*/ 	.word	0x00000000


	//----- nvinfo : EIATTR_CBANK_PARAM_SIZE
	.align		4
.L_3005:
        /*0090*/ 	.byte	0x03, 0x19
        /*0092*/ 	.short	0x0358


	//----- nvinfo : EIATTR_PARAM_CBANK
	.align		4
        /*0094*/ 	.byte	0x04, 0x0a
        /*0096*/ 	.short	(.L_3007 - .L_3006)
	.align		4
.L_3006:
        /*0098*/ 	.word	index@(.nv.constant0._ZN2at6native16triu_tril_kernelIilLb0ELi2ELb0EEEvNS_4cuda6detail10TensorInfoIT_T0_EENS4_IKS5_S6_EEllS6_)
        /*009c*/ 	.short	0x0210
        /*009e*/ 	.short	0x0358


	//----- nvinfo : EIATTR_SW_WAR
	.align		4
.L_3007:
        /*00a0*/ 	.byte	0x04, 0x36
        /*00a2*/ 	.short	(.L_3009 - .L_3008)
.L_3008:
        /*00a4*/ 	.word	0x00000008
.L_3009:


//--------------------- .nv.info._ZN2at6native16triu_tril_kernelIilLb0ELi2ELb1EEEvNS_4cuda6detail10TensorInfoIT_T0_EENS4_IKS5_S6_EEllS6_ --------------------------
	.section	.nv.info._ZN2at6native16triu_tril_kernelIilLb0ELi2ELb1EEEvNS_4cuda6detail10TensorInfoIT_T0_EENS4_IKS5_S6_EEllS6_,"",@"SHT_CUDA_INFO"
	.sectionflags	@""
	.align	4


	//----- nvinfo : EIATTR_CUDA_API_VERSION
	.align		4
        /*0000*/ 	.byte	0x04, 0x37
        /*0002*/ 	.short	(.L_3011 - .L_3010)
.L_3010:
        /*0004*/ 	.word	0x00000082


	//----- nvinfo : EIATTR_KPARAM_INFO
	.align		4
.L_3011:
        /*0008*/ 	.byte	0x04, 0x17
        /*000a*/ 	.short	(.L_3013 - .L_3012)
.L_3012:
        /*000c*/ 	.word	0x00000000
        /*0010*/ 	.short	0x0004
        /*0012*/ 	.short	0x0350
        /*0014*/ 	.byte	0x00, 0xf0, 0x21, 0x00


	//----- nvinfo : EIATTR_KPARAM_INFO
	.align		4
.L_3013:
        /*0018*/ 	.byte	0x04, 0x17
        /*001a*/ 	.short	(.L_3015 - .L_3014)
.L_3014:
        /*001c*/ 	.word	0x00000000
        /*0020*/ 	.short	0x0003
        /*0022*/ 	.short	0x0348
        /*0024*/ 	.byte	0x00, 0xf0, 0x21, 0x00


	//----- nvinfo : EIATTR_KPARAM_INFO
	.align		4
.L_3015:
        /*0028*/ 	.byte	0x04, 0x17
        /*002a*/ 	.short	(.L_3017 - .L_3016)
.L_3016:
        /*002c*/ 	.word	0x00000000
        /*0030*/ 	.short	0x0002
        /*0032*/ 	.short	0x0340
        /*0034*/ 	.byte	0x00, 0xf0, 0x21, 0x00


	//----- nvinfo : EIATTR_KPARAM_INFO
	.align		4
.L_3017:
        /*0038*/ 	.byte	0x04, 0x17
        /*003a*/ 	.short	(.L_3019 - .L_3018)
.L_3018:
        /*003c*/ 	.word	0x00000000
        /*0040*/ 	.short	0x0001
        /*0042*/ 	.short	0x01a0
        /*0044*/ 	.byte	0x00, 0xf0, 0x81, 0x06


	//----- nvinfo : EIATTR_KPARAM_INFO
	.align		4
.L_3019:
        /*0048*/ 	.byte	0x04, 0x17
        /*004a*/ 	.short	(.L_3021 - .L_3020)
.L_3020:
        /*004c*/ 	.word	0x00000000
        /*0050*/ 	.short	0x0000
        /*0052*/ 	.short	0x0000
        /*0054*/ 	.byte	0x00, 0xf0, 0x81, 0x06


	//----- nvinfo : EIATTR_SPARSE_MMA_MASK
	.align		4
.L_3021:
        /*0058*/ 	.byte	0x03, 0x50
        /*005a*/ 	.short	0x0000


	//----- nvinfo : EIATTR_MAXREG_COUNT
	.align		4
        /*005c*/ 	.byte	0x03, 0x1b
        /*005e*/ 	.short	0x00ff


	//----- nvinfo : EIATTR_MERCURY_ISA_VERSION
	.align		4
        /*0060*/ 	.byte	0x03, 0x5f
        /*0062*/ 	.short	0x0101


	//----- nvinfo : EIATTR_EXIT_INSTR_OFFSETS
	.align		4
        /*0064*/ 	.byte	0x04, 0x1c
        /*0066*/ 	.short	(.L_3023 - .L_3022)


	//   ....[0]....
.L_3022:
        /*0068*/ 	.word	0x000000b0


	//   ....[1]....
        /*006c*/ 	.word	0x000005e0


	//   ....[2]....
        /*0070*/ 	.word	0x00001e00


	//   ....[3]....
        /*0074*/ 	.word	0x00001f30


	//   ....[4]....
        /*0078*/ 	.word	0x00001fd0


	//----- nvinfo : EIATTR_MAX_THREADS
	.align		4
.L_3023:
        /*007c*/ 	.byte	0x04, 0x05
        /*007e*/ 	.short	(.L_3025 - .L_3024)
.L_3024:
        /*0080*/ 	.word	0x00000080
        /*0084*/ 	.word	0x00000001
        /*0088*/ 	.word	0x00000001


	//----- nvinfo : EIATTR_CRS_STACK_SIZE
	.align		4
.L_3025:
        /*008c*/ 	.byte	0x04, 0x1e
        /*008e*/ 	.short	(.L_3027 - .L_3026)
.L_3026:
        /*0090*/ 	.word	0x00000000


	//----- nvinfo : EIATTR_CBANK_PARAM_SIZE
	.align		4
.L_3027:
        /*0094*/ 	.byte	0x03, 0x19
        /*0096*/ 	.short	0x0358


	//----- nvinfo : EIATTR_PARAM_CBANK
	.align		4
        /*0098*/ 	.byte	0x04, 0x0a
        /*009a*/ 	.short	(.L_3029 - .L_3028)
	.align		4
.L_3028:
        /*009c*/ 	.word	index@(.nv.constant0._ZN2at6native16triu_tril_kernelIilLb0ELi2ELb1EEEvNS_4cuda6detail10TensorInfoIT_T0_EENS4_IKS5_S6_EEllS6_)
        /*00a0*/ 	.short	0x0210
        /*00a2*/ 	.short	0x0358


	//----- nvinfo : EIATTR_SW_WAR
	.align		4
.L_3029:
        /*00a4*/ 	.byte	0x04, 0x36
        /*00a6*/ 	.short	(.L_3031 - .L_3030)
.L_3030:
        /*00a8*/ 	.word	0x00000008
.L_3031:


//--------------------- .nv.info._ZN2at6native16triu_tril_kernelIiiLb0ELi2ELb0EEEvNS_4cuda6detail10TensorInfoIT_T0_EENS4_IKS5_S6_EEllS6_ --------------------------
	.section	.nv.info._ZN2at6native16triu_tril_kernelIiiLb0ELi2ELb0EEEvNS_4cuda6detail10TensorInfoIT_T0_EENS4_IKS5_S6_EEllS6_,"",@"SHT_CUDA_INFO"
	.sectionflags	@""
	.align	4


	//----- nvinfo : EIATTR_CUDA_API_VERSION
	.align		4
        /*0000*/ 	.byte	0x04, 0x37
        /*0002*/ 	.short	(.L_3033 - .L_3032)
.L_3032:
        /*0004*/ 	.word	0x00000082


	//----- nvinfo : EIATTR_KPARAM_INFO
	.align		4
.L_3033:
        /*0008*/ 	.byte	0x04, 0x17
        /*000a*/ 	.short	(.L_3035 - .L_3034)
.L_3034:
        /*000c*/ 	.word	0x00000000
        /*0010*/ 	.short	0x0004
        /*0012*/ 	.short	0x01c0
        /*0014*/ 	.byte	0x00, 0xf0, 0x11, 0x00


	//----- nvinfo : EIATTR_KPARAM_INFO
	.align		4
.L_3035:
        /*0018*/ 	.byte	0x04, 0x17
        /*001a*/ 	.short	(.L_3037 - .L_3036)
.L_3036:
        /*001c*/ 	.word	0x00000000
        /*0020*/ 	.short	0x0003
        /*0022*/ 	.short	0x01b8
        /*0024*/ 	.byte	0x00, 0xf0, 0x21, 0x00


	//----- nvinfo : EIATTR_KPARAM_INFO
	.align		4
.L_3037:
        /*0028*/ 	.byte	0x04, 0x17
        /*002a*/ 	.short	(.L_3039 - .L_3038)
.L_3038:
        /*002c*/ 	.word	0x00000000
        /*0030*/ 	.short	0x0002
        /*0032*/ 	.short	0x01b0
        /*0034*/ 	.byte	0x00, 0xf0, 0x21, 0x00


	//----- nvinfo : EIATTR_KPARAM_INFO
	.align		4
.L_3039:
        /*0038*/ 	.byte	0x04, 0x17
        /*003a*/ 	.short	(.L_3041 - .L_3040)
.L_3040:
        /*003c*/ 	.word	0x00000000
        /*0040*/ 	.short	0x0001
        /*0042*/ 	.short	0x00d8
        /*0044*/ 	.byte	0x00, 0xf0, 0x61, 0x03


	//----- nvinfo : EIATTR_KPARAM_INFO
	.align		4
.L_3041:
        /*0048*/ 	.byte	0x04, 0x17
        /*004a*/ 	.short	(.L_3043 - .L_3042)
.L_3042:
        /*004c*/ 	.word	0x00000000
        /*0050*/ 	.short	0x0000
        /*0052*/ 	.short	0x0000
        /*0054*/ 	.byte	0x00, 0xf0, 0x61, 0x03


	//----- nvinfo : EIATTR_SPARSE_MMA_MASK
	.align		4
.L_3043:
        /*0058*/ 	.byte	0x03, 0x50
        /*005a*/ 	.short	0x0000


	//----- nvinfo : EIATTR_MAXREG_COUNT
	.align		4
        /*005c*/ 	.byte	0x03, 0x1b
        /*005e*/ 	.short	0x00ff


	//----- nvinfo : EIATTR_MERCURY_ISA_VERSION
	.align		4
        /*0060*/ 	.byte	0x03, 0x5f
        /*0062*/ 	.short	0x0101


	//----- nvinfo : EIATTR_EXIT_INSTR_OFFSETS
	.align		4
        /*0064*/ 	.byte	0x04, 0x1c
        /*0066*/ 	.short	(.L_3045 - .L_3044)


	//   ....[0]....
.L_3044:
        /*0068*/ 	.word	0x000000b0


	//   ....[1]....
        /*006c*/ 	.word	0x000018e0


	//   ....[2]....
        /*0070*/ 	.word	0x00001940


	//   ....[3]....
        /*0074*/ 	.word	0x000019b0


	//----- nvinfo : EIATTR_MAX_THREADS
	.align		4
.L_3045:
        /*0078*/ 	.byte	0x04, 0x05
        /*007a*/ 	.short	(.L_3047 - .L_3046)
.L_3046:
        /*007c*/ 	.word	0x00000080
        /*0080*/ 	.word	0x00000001
        /*0084*/ 	.word	0x00000001


	//----- nvinfo : EIATTR_CRS_STACK_SIZE
	.align		4
.L_3047:
        /*0088*/ 	.byte	0x04, 0x1e
        /*008a*/ 	.short	(.L_3049 - .L_3048)
.L_3048:
        /*008c*/ 	.word	0x00000000


	//----- nvinfo : EIATTR_CBANK_PARAM_SIZE
	.align		4
.L_3049:
        /*0090*/ 	.byte	0x03, 0x19
        /*0092*/ 	.short	0x01c4


	//----- nvinfo : EIATTR_PARAM_CBANK
	.align		4
        /*0094*/ 	.byte	0x04, 0x0a
        /*0096*/ 	.short	(.L_3051 - .L_3050)
	.align		4
.L_3050:
        /*0098*/ 	.word	index@(.nv.constant0._ZN2at6native16triu_tril_kernelIiiLb0ELi2ELb0EEEvNS_4cuda6detail10TensorInfoIT_T0_EENS4_IKS5_S6_EEllS6_)
        /*009c*/ 	.short	0x0210
        /*009e*/ 	.short	0x01c4


	//----- nvinfo : EIATTR_SW_WAR
	.align		4
.L_3051:
        /*00a0*/ 	.byte	0x04, 0x36
        /*00a2*/ 	.short	(.L_3053 - .L_3052)
.L_3052:
        /*00a4*/ 	.word	0x00000008
.L_3053:


//--------------------- .nv.info._ZN2at6native16triu_tril_kernelIiiLb0ELi2ELb1EEEvNS_4cuda6detail10TensorInfoIT_T0_EENS4_IKS5_S6_EEllS6_ --------------------------
	.section	.nv.info._ZN2at6native16triu_tril_kernelIiiLb0ELi2ELb1EEEvNS_4cuda6detail10TensorInfoIT_T0_EENS4_IKS5_S6_EEllS6_,"",@"SHT_CUDA_INFO"
	.sectionflags	@""
	.align	4


	//----- nvinfo : EIATTR_CUDA_API_VERSION
	.align		4
        /*0000*/ 	.byte	0x04, 0x37
        /*0002*/ 	.short	(.L_3055 - .L_3054)
.L_3054:
        /*0004*/ 	.word	0x00000082


	//----- nvinfo : EIATTR_KPARAM_INFO
	.align		4
.L_3055:
        /*0008*/ 	.byte	0x04, 0x17
        /*000a*/ 	.short	(.L_3057 - .L_3056)
.L_3056:
        /*000c*/ 	.word	0x00000000
        /*0010*/ 	.short	0x0004
        /*0012*/ 	.short	0x01c0
        /*0014*/ 	.byte	0x00, 0xf0, 0x11, 0x00


	//----- nvinfo : EIATTR_KPARAM_INFO
	.align		4
.L_3057:
        /*0018*/ 	.byte	0x04, 0x17
        /*001a*/ 	.short	(.L_3059 - .L_3058)
.L_3058:
        /*001c*/ 	.word	0x00000000
        /*0020*/ 	.short	0x0003
        /*0022*/ 	.short	0x01b8
        /*0024*/ 	.byte	0x00, 0xf0, 0x21, 0x00


	//----- nvinfo : EIATTR_KPARAM_INFO
	.align		4
.L_3059:
        /*0028*/ 	.byte	0x04, 0x17
        /*002a*/ 	.short	(.L_3061 - .L_3060)
.L_3060:
        /*002c*/ 	.word	0x00000000
        /*0030*/ 	.short	0x0002
        /*0032*/ 	.short	0x01b0
        /*0034*/ 	.byte	0x00, 0xf0, 0x21, 0x00


	//----- nvinfo : EIATTR_KPARAM_INFO
	.align		4
.L_3061:
        /*0038*/ 	.byte	0x04, 0x17
        /*003a*/ 	.short	(.L_3063 - .L_3062)
.L_3062:
        /*003c*/ 	.word	0x00000000
        /*0040*/ 	.short	0x0001
        /*0042*/ 	.short	0x00d8
        /*0044*/ 	.byte	0x00, 0xf0, 0x61, 0x03


	//----- nvinfo : EIATTR_KPARAM_INFO
	.align		4
.L_3063:
        /*0048*/ 	.byte	0x04, 0x17
        /*004a*/ 	.short	(.L_3065 - .L_3064)
.L_3064:
        /*004c*/ 	.word	0x00000000
        /*0050*/ 	.short	0x0000
        /*0052*/ 	.short	0x0000
        /*0054*/ 	.byte	0x00, 0xf0, 0x61, 0x03


	//----- nvinfo : EIATTR_SPARSE_MMA_MASK
	.align		4
.L_3065:
        /*0058*/ 	.byte	0x03, 0x50
        /*005a*/ 	.short	0x0000


	//----- nvinfo : EIATTR_MAXREG_COUNT
	.align		4
        /*005c*/ 	.byte	0x03, 0x1b
        /*005e*/ 	.short	0x00ff


	//----- nvinfo : EIATTR_MERCURY_ISA_VERSION
	.align		4
        /*0060*/ 	.byte	0x03, 0x5f
        /*0062*/ 	.short	0x0101


	//----- nvinfo : EIATTR_EXIT_INSTR_OFFSETS
	.align		4
        /*0064*/ 	.byte	0x04, 0x1c
        /*0066*/ 	.short	(.L_3067 - .L_3066)


	//   ....[0]....
.L_3066:
        /*0068*/ 	.word	0x000000b0


	//   ....[1]....
        /*006c*/ 	.word	0x000005a0


	//   ....[2]....
        /*0070*/ 	.word	0x00001700


	//   ....[3]....
        /*0074*/ 	.word	0x000017c0


	//   ....[4]....
        /*0078*/ 	.word	0x00001810


	//   ....[5]....
        /*007c*/ 	.word	0x00001890


	//----- nvinfo : EIATTR_MAX_THREADS
	.align		4
.L_3067:
        /*0080*/ 	.byte	0x04, 0x05
        /*0082*/ 	.short	(.L_3069 - .L_3068)
.L_3068:
        /*0084*/ 	.word	0x00000080
        /*0088*/ 	.word	0x00000001
        /*008c*/ 	.word	0x00000001


	//----- nvinfo : EIATTR_CRS_STACK_SIZE
	.align		4
.L_3069:
        /*0090*/ 	.byte	0x04, 0x1e
        /*0092*/ 	.short	(.L_3071 - .L_3070)
.L_3070:
        /*0094*/ 	.word	0x00000000


	//----- nvinfo : EIATTR_CBANK_PARAM_SIZE
	.align		4
.L_3071:
        /*0098*/ 	.byte	0x03, 0x19
        /*009a*/ 	.short	0x01c4


	//----- nvinfo : EIATTR_PARAM_CBANK
	.align		4
        /*009c*/ 	.byte	0x04, 0x0a
        /*009e*/ 	.short	(.L_3073 - .L_3072)
	.align		4
.L_3072:
        /*00a0*/ 	.word	index@(.nv.constant0._ZN2at6native16triu_tril_kernelIiiLb0ELi2ELb1EEEvNS_4cuda6detail10TensorInfoIT_T0_EENS4_IKS5_S6_EEllS6_)
        /*00a4*/ 	.short	0x0210
        /*00a6*/ 	.short	0x01c4


	//----- nvinfo : EIATTR_SW_WAR
	.align		4
.L_3073:
        /*00a8*/ 	.byte	0x04, 0x36
        /*00aa*/ 	.short	(.L_3075 - .L_3074)
.L_3074:
        /*00ac*/ 	.word	0x00000008
.L_3075:


//--------------------- .nv.info._ZN2at6native16triu_tril_kernelIalLb0ELi8ELb0EEEvNS_4cuda6detail10TensorInfoIT_T0_EENS4_IKS5_S6_EEllS6_ --------------------------
	.section	.nv.info._ZN2at6native16triu_tril_kernelIalLb0ELi8ELb0EEEvNS_4cuda6detail10TensorInfoIT_T0_EENS4_IKS5_S6_EEllS6_,"",@"SHT_CUDA_INFO"
	.sectionflags	@""
	.align	4


	//----- nvinfo : EIATTR_CUDA_API_VERSION
	.align		4
        /*0000*/ 	.byte	0x04, 0x37
        /*0002*/ 	.short	(.L_3077 - .L_3076)
.L_3076:
        /*0004*/ 	.word	0x00000082


	//----- nvinfo : EIATTR_KPARAM_INFO
	.align		4
.L_3077:
        /*0008*/ 	.byte	0x04, 0x17
        /*000a*/ 	.short	(.L_3079 - .L_3078)
.L_3078:
        /*000c*/ 	.word	0x00000000
        /*0010*/ 	.short	0x0004
        /*0012*/ 	.short	0x0350
        /*0014*/ 	.byte	0x00, 0xf0, 0x21, 0x00


	//----- nvinfo : EIATTR_KPARAM_INFO
	.align		4
.L_3079:
        /*0018*/ 	.byte	0x04, 0x17
        /*001a*/ 	.short	(.L_3081 - .L_3080)
.L_3080:
        /*001c*/ 	.word	0x00000000
        /*0020*/ 	.short	0x0003
        /*0022*/ 	.short	0x0348
        /*0024*/ 	.byte	0x00, 0xf0, 0x21, 0x00


	//----- nvinfo : EIATTR_KPARAM_INFO
	.align		4
.L_3081:
        /*0028*/ 	.byte	0x04, 0x17
        /*002a*/ 	.short	(.L_3083 - .L_3082)
.L_3082:
        /*002c*/ 	.word	0x00000000
        /*0030*/ 	.short	0x0002
        /*0032*/ 	.short	0x0340
        /*0034*/ 	.byte	0x00, 0xf0, 0x21, 0x00


	//----- nvinfo : EIATTR_KPARAM_INFO
	.align		4
.L_3083:
        /*0038*/ 	.byte	0x04, 0x17
        /*003a*/ 	.short	(.L_3085 - .L_3084)
.L_3084:
        /*003c*/ 	.word	0x00000000
        /*0040*/ 	.short	0x0001
        /*0042*/ 	.short	0x01a0
        /*0044*/ 	.byte	0x00, 0xf0, 0x81, 0x06


	//----- nvinfo : EIATTR_KPARAM_INFO
	.align		4
.L_3085:
        /*0048*/ 	.byte	0x04, 0x17
        /*004a*/ 	.short	(.L_3087 - .L_3086)
.L_3086:
        /*004c*/ 	.word	0x00000000
        /*0050*/ 	.short	0x0000
        /*0052*/ 	.short	0x0000
        /*0054*/ 	.byte	0x00, 0xf0, 0x81, 0x06


	//----- nvinfo : EIATTR_SPARSE_MMA_MASK
	.align		4
.L_3087:
        /*0058*/ 	.byte	0x03, 0x50
        /*005a*/ 	.short	0x0000


	//----- nvinfo : EIATTR_MAXREG_COUNT
	.align		4
        /*005c*/ 	.byte	0x03, 0x1b
        /*005e*/ 	.short	0x00ff


	//----- nvinfo : EIATTR_MERCURY_ISA_VERSION
	.align		4
        /*0060*/ 	.byte	0x03, 0x5f
        /*0062*/ 	.short	0x0101


	//----- nvinfo : EIATTR_EXIT_INSTR_OFFSETS
	.align		4
        /*0064*/ 	.byte	0x04, 0x1c
        /*0066*/ 	.short	(.L_3089 - .L_3088)


	//   ....[0]....
.L_3088:
        /*0068*/ 	.word	0x000000b0


	//   ....[1]....
        /*006c*/ 	.word	0x00002900


	//   ....[2]....
        /*0070*/ 	.word	0x00002990


	//   ....[3]....
        /*0074*/ 	.word	0x00002a40


	//   ....[4]....
        /*0078*/ 	.word	0x00002ac0


	//   ....[5]....
        /*007c*/ 	.word	0x00002b50


	//   ....[6]....
        /*0080*/ 	.word	0x00002bd0


	//   ....[7]....
        /*0084*/ 	.word	0x00002c60


	//   ....[8]....
        /*0088*/ 	.word	0x00002cf0


	//   ....[9]....
        /*008c*/ 	.word	0x00002d40


	//----- nvinfo : EIATTR_MAX_THREADS
	.align		4
.L_3089:
        /*0090*/ 	.byte	0x04, 0x05
        /*0092*/ 	.short	(.L_3091 - .L_3090)
.L_3090:
        /*0094*/ 	.word	0x00000080
        /*0098*/ 	.word	0x00000001
        /*009c*/ 	.word	0x00000001


	//----- nvinfo : EIATTR_CRS_STACK_SIZE
	.align		4
.L_3091:
        /*00a0*/ 	.byte	0x04, 0x1e
        /*00a2*/ 	.short	(.L_3093 - .L_3092)
.L_3092:
        /*00a4*/ 	.word	0x00000000


	//----- nvinfo : EIATTR_CBANK_PARAM_SIZE
	.align		4
.L_3093:
        /*00a8*/ 	.byte	0x03, 0x19
        /*00aa*/ 	.short	0x0358


	//----- nvinfo : EIATTR_PARAM_CBANK
	.align		4
        /*00ac*/ 	.byte	0x04, 0x0a
        /*00ae*/ 	.short	(.L_3095 - .L_3094)
	.align		4
.L_3094:
        /*00b0*/ 	.word	index@(.nv.constant0._ZN2at6native16triu_tril_kernelIalLb0ELi8ELb0EEEvNS_4cuda6detail10TensorInfoIT_T0_EENS4_IKS5_S6_EEllS6_)
        /*00b4*/ 	.short	0x0210
        /*00b6*/ 	.short	0x0358


	//----- nvinfo : EIATTR_SW_WAR
	.align		4
.L_3095:
        /*00b8*/ 	.byte	0x04, 0x36
        /*00ba*/ 	.short	(.L_3097 - .L_3096)
.L_3096:
        /*00bc*/ 	.word	0x00000008
.L_3097:


//--------------------- .nv.info._ZN2at6native16triu_tril_kernelIalLb0ELi8ELb1EEEvNS_4cuda6detail10TensorInfoIT_T0_EENS4_IKS5_S6_EEllS6_ --------------------------
	.section	.nv.info._ZN2at6native16triu_tril_kernelIalLb0ELi8ELb1EEEvNS_4cuda6detail10TensorInfoIT_T0_EENS4_IKS5_S6_EEllS6_,"",@"SHT_CUDA_INFO"
	.sectionflags	@""
	.align	4


	//----- nvinfo : EIATTR_CUDA_API_VERSION
	.align		4
        /*0000*/ 	.byte	0x04, 0x37
        /*0002*/ 	.short	(.L_3099 - .L_3098)
.L_3098:
        /*0004*/ 	.word	0x00000082


	//----- nvinfo : EIATTR_KPARAM_INFO
	.align		4
.L_3099:
        /*0008*/ 	.byte	0x04, 0x17
        /*000a*/ 	.short	(.L_3101 - .L_3100)
.L_3100:
        /*000c*/ 	.word	0x00000000
        /*0010*/ 	.short	0x0004
        /*0012*/ 	.short	0x0350
        /*0014*/ 	.byte	0x00, 0xf0, 0x21, 0x00


	//----- nvinfo : EIATTR_KPARAM_INFO
	.align		4
.L_3101:
        /*0018*/ 	.byte	0x04, 0x17
        /*001a*/ 	.short	(.L_3103 - .L_3102)
.L_3102:
        /*001c*/ 	.word	0x00000000
        /*0020*/ 	.short	0x0003
        /*0022*/ 	.short	0x0348
        /*0024*/ 	.byte	0x00, 0xf0, 0x21, 0x00


	//----- nvinfo : EIATTR_KPARAM_INFO
	.align		4
.L_3103:
        /*0028*/ 	.byte	0x04, 0x17
        /*002a*/ 	.short	(.L_3105 - .L_3104)
.L_3104:
        /*002c*/ 	.word	0x00000000
        /*0030*/ 	.short	0x0002
        /*0032*/ 	.short	0x0340
        /*0034*/ 	.byte	0x00, 0xf0, 0x21, 0x00


	//----- nvinfo : EIATTR_KPARAM_INFO
	.align		4
.L_3105:
        /*0038*/ 	.byte	0x04, 0x17
        /*003a*/ 	.short	(.L_3107 - .L_3106)
.L_3106:
        /*003c*/ 	.word	0x00000000
        /*0040*/ 	.short	0x0001
        /*0042*/ 	.short	0x01a0
        /*0044*/ 	.byte	0x00, 0xf0, 0x81, 0x06


	//----- nvinfo : EIATTR_KPARAM_INFO
	.align		4
.L_3107:
        /*0048*/ 	.byte	0x04, 0x17
        /*004a*/ 	.short	(.L_3109 - .L_3108)
.L_3108:
        /*004c*/ 	.word	0x00000000
        /*0050*/ 	.short	0x0000
        /*0052*/ 	.short	0x0000
        /*0054*/ 	.byte	0x00, 0xf0, 0x81, 0x06


	//----- nvinfo : EIATTR_SPARSE_MMA_MASK
	.align		4
.L_3109:
        /*0058*/ 	.byte	0x03, 0x50
        /*005a*/ 	.short	0x0000


	//----- nvinfo : EIATTR_MAXREG_COUNT
	.align		4
        /*005c*/ 	.byte	0x03, 0x1b
        /*005e*/ 	.short	0x00ff


	//----- nvinfo : EIATTR_MERCURY_ISA_VERSION
	.align		4
        /*0060*/ 	.byte	0x03, 0x5f
        /*0062*/ 	.short	0x0101


	//----- nvinfo : EIATTR_EXIT_INSTR_OFFSETS
	.align		4
        /*0064*/ 	.byte	0x04, 0x1c
        /*0066*/ 	.short	(.L_3111 - .L_3110)


	//   ....[0]....
.L_3110:
        /*0068*/ 	.word	0x000000b0


	//   ....[1]....
        /*006c*/ 	.word	0x000005e0


	//   ....[2]....
        /*0070*/ 	.word	0x00001e70


	//   ....[3]....
        /*0074*/ 	.word	0x00001f60


	//   ....[4]....
        /*0078*/ 	.word	0x00002070


	//   ....[5]....
        /*007c*/ 	.word	0x000021e0


	//   ....[6]....
        /*0080*/ 	.word	0x00002360


	//   ....[7]....
        /*0084*/ 	.word	0x000024d0


	//   ....[8]....
        /*0088*/ 	.word	0x00002650


	//   ....[9]....
        /*008c*/ 	.word	0x00002810


	//   ....[10]....
        /*0090*/ 	.word	0x000028e0


	//----- nvinfo : EIATTR_MAX_THREADS
	.align		4
.L_3111:
        /*0094*/ 	.byte	0x04, 0x05
        /*0096*/ 	.short	(.L_3113 - .L_3112)
.L_3112:
        /*0098*/ 	.word	0x00000080
        /*009c*/ 	.word	0x00000001
        /*00a0*/ 	.word	0x00000001


	//----- nvinfo : EIATTR_CRS_STACK_SIZE
	.align		4
.L_3113:
        /*00a4*/ 	.byte	0x04, 0x1e
        /*00a6*/ 	.short	(.L_3115 - .L_3114)
.L_3114:
        /*00a8*/ 	.word	0x00000000


	//----- nvinfo : EIATTR_CBANK_PARAM_SIZE
	.align		4
.L_3115:
        /*00ac*/ 	.byte	0x03, 0x19
        /*00ae*/ 	.short	0x0358


	//----- nvinfo : EIATTR_PARAM_CBANK
	.align		4
        /*00b0*/ 	.byte	0x04, 0x0a
        /*00b2*/ 	.short	(.L_3117 - .L_3116)
	.align		4
.L_3116:
        /*00b4*/ 	.word	index@(.nv.constant0._ZN2at6native16triu_tril_kernelIalLb0ELi8ELb1EEEvNS_4cuda6detail10TensorInfoIT_T0_EENS4_IKS5_S6_EEllS6_)
        /*00b8*/ 	.short	0x0210
        /*00ba*/ 	.short	0x0358


	//----- nvinfo : EIATTR_SW_WAR
	.align		4
.L_3117:
        /*00bc*/ 	.byte	0x04, 0x36
        /*00be*/ 	.short	(.L_3119 - .L_3118)
.L_3118:
        /*00c0*/ 	.word	0x00000008
.L_3119:


//--------------------- .nv.info._ZN2at6native16triu_tril_kernelIaiLb0ELi8ELb0EEEvNS_4cuda6detail10TensorInfoIT_T0_EENS4_IKS5_S6_EEllS6_ --------------------------
	.section	.nv.info._ZN2at6native16triu_tril_kernelIaiLb0ELi8ELb0EEEvNS_4cuda6detail10TensorInfoIT_T0_EENS4_IKS5_S6_EEllS6_,"",@"SHT_CUDA_INFO"
	.sectionflags	@""
	.align	4


	//----- nvinfo : EIATTR_CUDA_API_VERSION
	.align		4
        /*0000*/ 	.byte	0x04, 0x37
        /*0002*/ 	.short	(.L_3121 - .L_3120)
.L_3120:
        /*0004*/ 	.word	0x00000082


	//----- nvinfo : EIATTR_KPARAM_INFO
	.align		4
.L_3121:
        /*0008*/ 	.byte	0x04, 0x17
        /*000a*/ 	.short	(.L_3123 - .L_3122)
.L_3122:
        /*000c*/ 	.word	0x00000000
        /*0010*/ 	.short	0x0004
        /*0012*/ 	.short	0x01c0
        /*0014*/ 	.byte	0x00, 0xf0, 0x11, 0x00


	//----- nvinfo : EIATTR_KPARAM_INFO
	.align		4
.L_3123:
        /*0018*/ 	.byte	0x04, 0x17
        /*001a*/ 	.short	(.L_3125 - .L_3124)
.L_3124:
        /*001c*/ 	.word	0x00000000
        /*0020*/ 	.short	0x0003
        /*0022*/ 	.short	0x01b8
        /*0024*/ 	.byte	0x00, 0xf0, 0x21, 0x00


	//----- nvinfo : EIATTR_KPARAM_INFO
	.align		4
.L_3125:
        /*0028*/ 	.byte	0x04, 0x17
        /*002a*/ 	.short	(.L_3127 - .L_3126)
.L_3126:
        /*002c*/ 	.word	0x00000000
        /*0030*/ 	.short	0x0002
        /*0032*/ 	.short	0x01b0
        /*0034*/ 	.byte	0x00, 0xf0, 0x21, 0x00


	//----- nvinfo : EIATTR_KPARAM_INFO
	.align		4
.L_3127:
        /*0038*/ 	.byte	0x04, 0x17
        /*003a*/ 	.short	(.L_3129 - .L_3128)
.L_3128:
        /*003c*/ 	.word	0x00000000
        /*0040*/ 	.short	0x0001
        /*0042*/ 	.short	0x00d8
        /*0044*/ 	.byte	0x00, 0xf0, 0x61, 0x03


	//----- nvinfo : EIATTR_KPARAM_INFO
	.align		4
.L_3129:
        /*0048*/ 	.byte	0x04, 0x17
        /*004a*/ 	.short	(.L_3131 - .L_3130)
.L_3130:
        /*004c*/ 	.word	0x00000000
        /*0050*/ 	.short	0x0000
        /*0052*/ 	.short	0x0000
        /*0054*/ 	.byte	0x00, 0xf0, 0x61, 0x03


	//----- nvinfo : EIATTR_SPARSE_MMA_MASK
	.align		4
.L_3131:
        /*0058*/ 	.byte	0x03, 0x50
        /*005a*/ 	.short	0x0000


	//----- nvinfo : EIATTR_MAXREG_COUNT
	.align		4
        /*005c*/ 	.byte	0x03, 0x1b
        /*005e*/ 	.short	0x00ff


	//----- nvinfo : EIATTR_MERCURY_ISA_VERSION
	.align		4
        /*0060*/ 	.byte	0x03, 0x5f
        /*0062*/ 	.short	0x0101


	//----- nvinfo : EIATTR_EXIT_INSTR_OFFSETS
	.align		4
        /*0064*/ 	.byte	0x04, 0x1c
        /*0066*/ 	.short	(.L_3133 - .L_3132)


	//   ....[0]....
.L_3132:
        /*0068*/ 	.word	0x000000b0


	//   ....[1]....
        /*006c*/ 	.word	0x00001f90


	//   ....[2]....
        /*0070*/ 	.word	0x00002000


	//   ....[3]....
        /*0074*/ 	.word	0x000020a0


	//   ....[4]....
        /*0078*/ 	.word	0x00002120


	//   ....[5]....
        /*007c*/ 	.word	0x000021a0


	//   ....[6]....
        /*0080*/ 	.word	0x00002220


	//   ....[7]....
        /*0084*/ 	.word	0x000022a0


	//   ....[8]....
        /*0088*/ 	.word	0x00002320


	//   ....[9]....
        /*008c*/ 	.word	0x00002380


	//----- nvinfo : EIATTR_MAX_THREADS
	.align		4
.L_3133:
        /*0090*/ 	.byte	0x04, 0x05
        /*0092*/ 	.short	(.L_3135 - .L_3134)
.L_3134:
        /*0094*/ 	.word	0x00000080
        /*0098*/ 	.word	0x00000001
        /*009c*/ 	.word	0x00000001


	//----- nvinfo : EIATTR_CRS_STACK_SIZE
	.align		4
.L_3135:
        /*00a0*/ 	.byte	0x04, 0x1e
        /*00a2*/ 	.short	(.L_3137 - .L_3136)
.L_3136:
        /*00a4*/ 	.word	0x00000000


	//----- nvinfo : EIATTR_CBANK_PARAM_SIZE
	.align		4
.L_3137:
        /*00a8*/ 	.byte	0x03, 0x19
        /*00aa*/ 	.short	0x01c4


	//----- nvinfo : EIATTR_PARAM_CBANK
	.align		4
        /*00ac*/ 	.byte	0x04, 0x0a
        /*00ae*/ 	.short	(.L_3139 - .L_3138)
	.align		4
.L_3138:
        /*00b0*/ 	.word	index@(.nv.constant0._ZN2at6native16triu_tril_kernelIaiLb0ELi8ELb0EEEvNS_4cuda6detail10TensorInfoIT_T0_EENS4_IKS5_S6_EEllS6_)
        /*00b4*/ 	.short	0x0210
        /*00b6*/ 	.short	0x01c4


	//----- nvinfo : EIATTR_SW_WAR
	.align		4
.L_3139:
        /*00b8*/ 	.byte	0x04, 0x36
        /*00ba*/ 	.short	(.L_3141 - .L_3140)
.L_3140:
        /*00bc*/ 	.word	0x00000008
.L_3141:


//--------------------- .nv.info._ZN2at6native16triu_tril_kernelIaiLb0ELi8ELb1EEEvNS_4cuda6detail10TensorInfoIT_T0_EENS4_IKS5_S6_EEllS6_ --------------------------
	.section	.nv.info._ZN2at6native16triu_tril_kernelIaiLb0ELi8ELb1EEEvNS_4cuda6detail10TensorInfoIT_T0_EENS4_IKS5_S6_EEllS6_,"",@"SHT_CUDA_INFO"
	.sectionflags	@""
	.align	4


	//----- nvinfo : EIATTR_CUDA_API_VERSION
	.align		4
        /*0000*/ 	.byte	0x04, 0x37
        /*0002*/ 	.short	(.L_3143 - .L_3142)
.L_3142:
        /*0004*/ 	.word	0x00000082


	//----- nvinfo : EIATTR_KPARAM_INFO
	.align		4
.L_3143:
        /*0008*/ 	.byte	0x04, 0x17
        /*000a*/ 	.short	(.L_3145 - .L_3144)
.L_3144:
        /*000c*/ 	.word	0x00000000
        /*0010*/ 	.short	0x0004
        /*0012*/ 	.short	0x01c0
        /*0014*/ 	.byte	0x00, 0xf0, 0x11, 0x00


	//----- nvinfo : EIATTR_KPARAM_INFO
	.align		4
.L_3145:
        /*0018*/ 	.byte	0x04, 0x17
        /*001a*/ 	.short	(.L_3147 - .L_3146)
.L_3146:
        /*001c*/ 	.word	0x00000000
        /*0020*/ 	.short	0x0003
        /*0022*/ 	.short	0x01b8
        /*0024*/ 	.byte	0x00, 0xf0, 0x21, 0x00


	//----- nvinfo : EIATTR_KPARAM_INFO
	.align		4
.L_3147:
        /*0028*/ 	.byte	0x04, 0x17
        /*002a*/ 	.short	(.L_3149 - .L_3148)
.L_3148:
        /*002c*/ 	.word	0x00000000
        /*0030*/ 	.short	0x0002
        /*0032*/ 	.short	0x01b0
        /*0034*/ 	.byte	0x00, 0xf0, 0x21, 0x00


	//----- nvinfo : EIATTR_KPARAM_INFO
	.align		4
.L_3149:
        /*0038*/ 	.byte	0x04, 0x17
        /*003a*/ 	.short	(.L_3151 - .L_3150)
.L_3150:
        /*003c*/ 	.word	0x00000000
        /*0040*/ 	.short	0x0001
        /*0042*/ 	.short	0x00d8
        /*0044*/ 	.byte	0x00, 0xf0, 0x61, 0x03


	//----- nvinfo : EIATTR_KPARAM_INFO
	.align		4
.L_3151:
        /*0048*/ 	.byte	0x04, 0x17
        /*004a*/ 	.short	(.L_3153 - .L_3152)
.L_3152:
        /*004c*/ 	.word	0x00000000
        /*0050*/ 	.short	0x0000
        /*0052*/ 	.short	0x0000
        /*0054*/ 	.byte	0x00, 0xf0, 0x61, 0x03


	//----- nvinfo : EIATTR_SPARSE_MMA_MASK
	.align		4
.L_3153:
        /*0058*/ 	.byte	0x03, 0x50
        /*005a*/ 	.short	0x0000


	//----- nvinfo : EIATTR_MAXREG_COUNT
	.align		4
        /*005c*/ 	.byte	0x03, 0x1b
        /*005e*/ 	.short	0x00ff


	//----- nvinfo : EIATTR_MERCURY_ISA_VERSION
	.align		4
        /*0060*/ 	.byte	0x03, 0x5f
        /*0062*/ 	.short	0x0101


	//----- nvinfo : EIATTR_EXIT_INSTR_OFFSETS
	.align		4
        /*0064*/ 	.byte	0x04, 0x1c
        /*0066*/ 	.short	(.L_3155 - .L_3154)


	//   ....[0]....
.L_3154:
        /*0068*/ 	.word	0x000000b0


	//   ....[1]....
        /*006c*/ 	.word	0x00000590


	//   ....[2]....
        /*0070*/ 	.word	0x00001700


	//   ....[3]....
        /*0074*/ 	.word	0x000017d0


	//   ....[4]....
        /*0078*/ 	.word	0x000018f0


	//   ....[5]....
        /*007c*/ 	.word	0x00001a10


	//   ....[6]....
        /*0080*/ 	.word	0x00001b30


	//   ....[7]....
        /*0084*/ 	.word	0x00001c50


	//   ....[8]....
        /*0088*/ 	.word	0x00001d70


	//   ....[9]....
        /*008c*/ 	.word	0x00001e90


	//   ....[10]....
        /*0090*/ 	.word	0x00001ee0


	//   ....[11]....
        /*0094*/ 	.word	0x00001f70


	//----- nvinfo : EIATTR_MAX_THREADS
	.align		4
.L_3155:
        /*0098*/ 	.byte	0x04, 0x05
        /*009a*/ 	.short	(.L_3157 - .L_3156)
.L_3156:
        /*009c*/ 	.word	0x00000080
        /*00a0*/ 	.word	0x00000001
        /*00a4*/ 	.word	0x00000001


	//----- nvinfo : EIATTR_CRS_STACK_SIZE
	.align		4
.L_3157:
        /*00a8*/ 	.byte	0x04, 0x1e
        /*00aa*/ 	.short	(.L_3159 - .L_3158)
.L_3158:
        /*00ac*/ 	.word	0x00000000


	//----- nvinfo : EIATTR_CBANK_PARAM_SIZE
	.align		4
.L_3159:
        /*00b0*/ 	.byte	0x03, 0x19
        /*00b2*/ 	.short	0x01c4


	//----- nvinfo : EIATTR_PARAM_CBANK
	.align		4
        /*00b4*/ 	.byte	0x04, 0x0a
        /*00b6*/ 	.short	(.L_3161 - .L_3160)
	.align		4
.L_3160:
        /*00b8*/ 	.word	index@(.nv.constant0._ZN2at6native16triu_tril_kernelIaiLb0ELi8ELb1EEEvNS_4cuda6detail10TensorInfoIT_T0_EENS4_IKS5_S6_EEllS6_)
        /*00bc*/ 	.short	0x0210
        /*00be*/ 	.short	0x01c4


	//----- nvinfo : EIATTR_SW_WAR
	.align		4
.L_3161:
        /*00c0*/ 	.byte	0x04, 0x36
        /*00c2*/ 	.short	(.L_3163 - .L_3162)
.L_3162:
        /*00c4*/ 	.word	0x00000008
.L_3163:


//--------------------- .nv.info._ZN2at6native16triu_tril_kernelIhlLb0ELi8ELb0EEEvNS_4cuda6detail10TensorInfoIT_T0_EENS4_IKS5_S6_EEllS6_ --------------------------
	.section	.nv.info._ZN2at6native16triu_tril_kernelIhlLb0ELi8ELb0EEEvNS_4cuda6detail10TensorInfoIT_T0_EENS4_IKS5_S6_EEllS6_,"",@"SHT_CUDA_INFO"
	.sectionflags	@""
	.align	4


	//----- nvinfo : EIATTR_CUDA_API_VERSION
	.align		4
        /*0000*/ 	.byte	0x04, 0x37
        /*0002*/ 	.short	(.L_3165 - .L_3164)
.L_3164:
        /*0004*/ 	.word	0x00000082


	//----- nvinfo : EIATTR_KPARAM_INFO
	.align		4
.L_3165:
        /*0008*/ 	.byte	0x04, 0x17
        /*000a*/ 	.short	(.L_3167 - .L_3166)
.L_3166:
        /*000c*/ 	.word	0x00000000
        /*0010*/ 	.short	0x0004
        /*0012*/ 	.short	0x0350
        /*0014*/ 	.byte	0x00, 0xf0, 0x21, 0x00


	//----- nvinfo : EIATTR_KPARAM_INFO
	.align		4
.L_3167:
        /*0018*/ 	.byte	0x04, 0x17
        /*001a*/ 	.short	(.L_3169 - .L_3168)
.L_3168:
        /*001c*/ 	.word	0x00000000
        /*0020*/ 	.short	0x0003
        /*0022*/ 	.short	0x0348
        /*0024*/ 	.byte	0x00, 0xf0, 0x21, 0x00


	//----- nvinfo : EIATTR_KPARAM_INFO
	.align		4
.L_3169:
        /*0028*/ 	.byte	0x04, 0x17
        /*002a*/ 	.short	(.L_3171 - .L_3170)
.L_3170:
        /*002c*/ 	.word	0x00000000
        /*0030*/ 	.short	0x0002
        /*0032*/ 	.short	0x0340
        /*0034*/ 	.byte	0x00, 0xf0, 0x21, 0x00


	//----- nvinfo : EIATTR_KPARAM_INFO
	.align		4
.L_3171:
        /*0038*/ 	.byte	0x04, 0x17
        /*003a*/ 	.short	(.L_3173 - .L_3172)
.L_3172:
        /*003c*/ 	.word	0x00000000
        /*0040*/ 	.short	0x0001
        /*0042*/ 	.short	0x01a0
        /*0044*/ 	.byte	0x00, 0xf0, 0x81, 0x06


	//----- nvinfo : EIATTR_KPARAM_INFO
	.align		4
.L_3173:
        /*0048*/ 	.byte	0x04, 0x17
        /*004a*/ 	.short	(.L_3175 - .L_3174)
.L_3174:
        /*004c*/ 	.word	0x00000000
        /*0050*/ 	.short	0x0000
        /*0052*/ 	.short	0x0000
        /*0054*/ 	.byte	0x00, 0xf0, 0x81, 0x06


	//----- nvinfo : EIATTR_SPARSE_MMA_MASK
	.align		4
.L_3175:
        /*0058*/ 	.byte	0x03, 0x50
        /*005a*/ 	.short	0x0000


	//----- nvinfo : EIATTR_MAXREG_COUNT
	.align		4
        /*005c*/ 	.byte	0x03, 0x1b
        /*005e*/ 	.short	0x00ff


	//----- nvinfo : EIATTR_MERCURY_ISA_VERSION
	.align		4
        /*0060*/ 	.byte	0x03, 0x5f
        /*0062*/ 	.short	0x0101


	//----- nvinfo : EIATTR_EXIT_INSTR_OFFSETS
	.align		4
        /*0064*/ 	.byte	0x04, 0x1c
        /*0066*/ 	.short	(.L_3177 - .L_3176)


	//   ....[0]....
.L_3176:
        /*0068*/ 	.word	0x000000b0


	//   ....[1]....
        /*006c*/ 	.word	0x00002900


	//   ....[2]....
        /*0070*/ 	.word	0x00002990


	//   ....[3]....
        /*0074*/ 	.word	0x00002a40


	//   ....[4]....
        /*0078*/ 	.word	0x00002ac0


	//   ....[5]....
        /*007c*/ 	.word	0x00002b50


	//   ....[6]....
        /*0080*/ 	.word	0x00002bd0


	//   ....[7]....
        /*0084*/ 	.word	0x00002c60


	//   ....[8]....
        /*0088*/ 	.word	0x00002cf0


	//   ....[9]....
        /*008c*/ 	.word	0x00002d40


	//----- nvinfo : EIATTR_MAX_THREADS
	.align		4
.L_3177:
        /*0090*/ 	.byte	0x04, 0x05
        /*0092*/ 	.short	(.L_3179 - .L_3178)
.L_3178:
        /*0094*/ 	.word	0x00000080
        /*0098*/ 	.word	0x00000001
        /*009c*/ 	.word	0x00000001


	//----- nvinfo : EIATTR_CRS_STACK_SIZE
	.align		4
.L_3179:
        /*00a0*/ 	.byte	0x04, 0x1e
        /*00a2*/ 	.short	(.L_3181 - .L_3180)
.L_3180:
        /*00a4*/ 	.word	0x00000000


	//----- nvinfo : EIATTR_CBANK_PARAM_SIZE
	.align		4
.L_3181:
        /*00a8*/ 	.byte	0x03, 0x19
        /*00aa*/ 	.short	0x0358


	//----- nvinfo : EIATTR_PARAM_CBANK
	.align		4
        /*00ac*/ 	.byte	0x04, 0x0a
        /*00ae*/ 	.short	(.L_3183 - .L_3182)
	.align		4
.L_3182:
        /*00b0*/ 	.word	index@(.nv.constant0._ZN2at6native16triu_tril_kernelIhlLb0ELi8ELb0EEEvNS_4cuda6detail10TensorInfoIT_T0_EENS4_IKS5_S6_EEllS6_)
        /*00b4*/ 	.short	0x0210
        /*00b6*/ 	.short	0x0358


	//----- nvinfo : EIATTR_SW_WAR
	.align		4
.L_3183:
        /*00b8*/ 	.byte	0x04, 0x36
        /*00ba*/ 	.short	(.L_3185 - .L_3184)
.L_3184:
        /*00bc*/ 	.word	0x00000008
.L_3185:


//--------------------- .nv.info._ZN2at6native16triu_tril_kernelIhlLb0ELi8ELb1EEEvNS_4cuda6detail10TensorInfoIT_T0_EENS4_IKS5_S6_EEllS6_ --------------------------
	.section	.nv.info._ZN2at6native16triu_tril_kernelIhlLb0ELi8ELb1EEEvNS_4cuda6detail10TensorInfoIT_T0_EENS4_IKS5_S6_EEllS6_,"",@"SHT_CUDA_INFO"
	.sectionflags	@""
	.align	4


	//----- nvinfo : EIATTR_CUDA_API_VERSION
	.align		4
        /*0000*/ 	.byte	0x04, 0x37
        /*0002*/ 	.short	(.L_3187 - .L_3186)
.L_3186:
        /*0004*/ 	.word	0x00000082


	//----- nvinfo : EIATTR_KPARAM_INFO
	.align		4
.L_3187:
        /*0008*/ 	.byte	0x04, 0x17
        /*000a*/ 	.short	(.L_3189 - .L_3188)
.L_3188:
        /*000c*/ 	.word	0x00000000
        /*0010*/ 	.short	0x0004
        /*0012*/ 	.short	0x0350
        /*0014*/ 	.byte	0x00, 0xf0, 0x21, 0x00


	//----- nvinfo : EIATTR_KPARAM_INFO
	.align		4
.L_3189:
        /*0018*/ 	.byte	0x04, 0x17
        /*001a*/ 	.short	(.L_3191 - .L_3190)
.L_3190:
        /*001c*/ 	.word	0x00000000
        /*0020*/ 	.short	0x0003
        /*0022*/ 	.short	0x0348
        /*0024*/ 	.byte	0x00, 0xf0, 0x21, 0x00


	//----- nvinfo : EIATTR_KPARAM_INFO
	.align		4
.L_3191:
        /*0028*/ 	.byte	0x04, 0x17
        /*002a*/ 	.short	(.L_3193 - .L_3192)
.L_3192:
        /*002c*/ 	.word	0x00000000
        /*0030*/ 	.short	0x0002
        /*0032*/ 	.short	0x0340
        /*0034*/ 	.byte	0x00, 0xf0, 0x21, 0x00


	//----- nvinfo : EIATTR_KPARAM_INFO
	.align		4
.L_3193:
        /*0038*/ 	.byte	0x04, 0x17
        /*003a*/ 	.short	(.L_3195 - .L_3194)
.L_3194:
        /*003c*/ 	.word	0x00000000
        /*0040*/ 	.short	0x0001
        /*0042*/ 	.short	0x01a0
        /*0044*/ 	.byte	0x00, 0xf0, 0x81, 0x06


	//----- nvinfo : EIATTR_KPARAM_INFO
	.align		4
.L_3195:
        /*0048*/ 	.byte	0x04, 0x17
        /*004a*/ 	.short	(.L_3197 - .L_3196)
.L_3196:
        /*004c*/ 	.word	0x00000000
        /*0050*/ 	.short	0x0000
        /*0052*/ 	.short	0x0000
        /*0054*/ 	.byte	0x00, 0xf0, 0x81, 0x06


	//----- nvinfo : EIATTR_SPARSE_MMA_MASK
	.align		4
.L_3197:
        /*0058*/ 	.byte	0x03, 0x50
        /*005a*/ 	.short	0x0000


	//----- nvinfo : EIATTR_MAXREG_COUNT
	.align		4
        /*005c*/ 	.byte	0x03, 0x1b
        /*005e*/ 	.short	0x00ff


	//----- nvinfo : EIATTR_MERCURY_ISA_VERSION
	.align		4
        /*0060*/ 	.byte	0x03, 0x5f
        /*0062*/ 	.short	0x0101


	//----- nvinfo : EIATTR_EXIT_INSTR_OFFSETS
	.align		4
        /*0064*/ 	.byte	0x04, 0x1c
        /*0066*/ 	.short	(.L_3199 - .L_3198)


	//   ....[0]....
.L_3198:
        /*0068*/ 	.word	0x000000b0


	//   ....[1]....
        /*006c*/ 	.word	0x000005e0


	//   ....[2]....
        /*0070*/ 	.word	0x00001e70


	//   ....[3]....
        /*0074*/ 	.word	0x00001f60


	//   ....[4]....
        /*0078*/ 	.word	0x00002070


	//   ....[5]....
        /*007c*/ 	.word	0x000021e0


	//   ....[6]....
        /*0080*/ 	.word	0x00002360


	//   ....[7]....
        /*0084*/ 	.word	0x000024d0


	//   ....[8]....
        /*0088*/ 	.word	0x00002650


	//   ....[9]....
        /*008c*/ 	.word	0x00002810


	//   ....[10]....
        /*0090*/ 	.word	0x000028e0


	//----- nvinfo : EIATTR_MAX_THREADS
	.align		4
.L_3199:
        /*0094*/ 	.byte	0x04, 0x05
        /*0096*/ 	.short	(.L_3201 - .L_3200)
.L_3200:
        /*0098*/ 	.word	0x00000080
        /*009c*/ 	.word	0x00000001
        /*00a0*/ 	.word	0x00000001


	//----- nvinfo : EIATTR_CRS_STACK_SIZE
	.align		4
.L_3201:
        /*00a4*/ 	.byte	0x04, 0x1e
        /*00a6*/ 	.short	(.L_3203 - .L_3202)
.L_3202:
        /*00a8*/ 	.word	0x00000000


	//----- nvinfo : EIATTR_CBANK_PARAM_SIZE
	.align		4
.L_3203:
        /*00ac*/ 	.byte	0x03, 0x19
        /*00ae*/ 	.short	0x0358


	//----- nvinfo : EIATTR_PARAM_CBANK
	.align		4
        /*00b0*/ 	.byte	0x04, 0x0a
        /*00b2*/ 	.short	(.L_3205 - .L_3204)
	.align		4
.L_3204:
        /*00b4*/ 	.word	index@(.nv.constant0._ZN2at6native16triu_tril_kernelIhlLb0ELi8ELb1EEEvNS_4cuda6detail10TensorInfoIT_T0_EENS4_IKS5_S6_EEllS6_)
        /*00b8*/ 	.short	0x0210
        /*00ba*/ 	.short	0x0358


	//----- nvinfo : EIATTR_SW_WAR
	.align		4
.L_3205:
        /*00bc*/ 	.byte	0x04, 0x36
        /*00be*/ 	.short	(.L_3207 - .L_3206)
.L_3206:
        /*00c0*/ 	.word	0x00000008
.L_3207:


//--------------------- .nv.info._ZN2at6native16triu_tril_kernelIhiLb0ELi8ELb0EEEvNS_4cuda6detail10TensorInfoIT_T0_EENS4_IKS5_S6_EEllS6_ --------------------------
	.section	.nv.info._ZN2at6native16triu_tril_kernelIhiLb0ELi8ELb0EEEvNS_4cuda6detail10TensorInfoIT_T0_EENS4_IKS5_S6_EEllS6_,"",@"SHT_CUDA_INFO"
	.sectionflags	@""
	.align	4


	//----- nvinfo : EIATTR_CUDA_API_VERSION
	.align		4
        /*0000*/ 	.byte	0x04, 0x37
        /*0002*/ 	.short	(.L_3209 - .L_3208)
.L_3208:
        /*0004*/ 	.word	0x00000082


	//----- nvinfo : EIATTR_KPARAM_INFO
	.align		4
.L_3209:
        /*0008*/ 	.byte	0x04, 0x17
        /*000a*/ 	.short	(.L_3211 - .L_3210)
.L_3210:
        /*000c*/ 	.word	0x00000000
        /*0010*/ 	.short	0x0004
        /*0012*/ 	.short	0x01c0
        /*0014*/ 	.byte	0x00, 0xf0, 0x11, 0x00


	//----- nvinfo : EIATTR_KPARAM_INFO
	.align		4
.L_3211:
        /*0018*/ 	.byte	0x04, 0x17
        /*001a*/ 	.short	(.L_3213 - .L_3212)
.L_3212:
        /*001c*/ 	.word	0x00000000
        /*0020*/ 	.short	0x0003
        /*0022*/ 	.short	0x01b8
        /*0024*/ 	.byte	0x00, 0xf0, 0x21, 0x00


	//----- nvinfo : EIATTR_KPARAM_INFO
	.align		4
.L_3213:
        /*0028*/ 	.byte	0x04, 0x17
        /*002a*/ 	.short	(.L_3215 - .L_3214)
.L_3214:
        /*002c*/ 	.word	0x00000000
        /*0030*/ 	.short	0x0002
        /*0032*/ 	.short	0x01b0
        /*0034*/ 	.byte	0x00, 0xf0, 0x21, 0x00


	//----- nvinfo : EIATTR_KPARAM_INFO
	.align		4
.L_3215:
        /*0038*/ 	.byte	0x04, 0x17
        /*003a*/ 	.short	(.L_3217 - .L_3216)
.L_3216:
        /*003c*/ 	.word	0x00000000
        /*0040*/ 	.short	0x0001
        /*0042*/ 	.short	0x00d8
        /*0044*/ 	.byte	0x00, 0xf0, 0x61, 0x03


	//----- nvinfo : EIATTR_KPARAM_INFO
	.align		4
.L_3217:
        /*0048*/ 	.byte	0x04, 0x17
        /*004a*/ 	.short	(.L_3219 - .L_3218)
.L_3218:
        /*004c*/ 	.word	0x00000000
        /*0050*/ 	.short	0x0000
        /*0052*/ 	.short	0x0000
        /*0054*/ 	.byte	0x00, 0xf0, 0x61, 0x03


	//----- nvinfo : EIATTR_SPARSE_MMA_MASK
	.align		4
.L_3219:
        /*0058*/ 	.byte	0x03, 0x50
        /*005a*/ 	.short	0x0000


	//----- nvinfo : EIATTR_MAXREG_COUNT
	.align		4
        /*005c*/ 	.byte	0x03, 0x1b
        /*005e*/ 	.short	0x00ff


	//----- nvinfo : EIATTR_MERCURY_ISA_VERSION
	.align		4
        /*0060*/ 	.byte	0x03, 0x5f
        /*0062*/ 	.short	0x0101


	//----- nvinfo : EIATTR_EXIT_INSTR_OFFSETS
	.align		4
        /*0064*/ 	.byte	0x04, 0x1c
        /*0066*/ 	.short	(.L_3221 - .L_3220)


	//   ....[0]....
.L_3220:
        /*0068*/ 	.word	0x000000b0


	//   ....[1]....
        /*006c*/ 	.word	0x00001f90


	//   ....[2]....
        /*0070*/ 	.word	0x00002000


	//   ....[3]....
        /*0074*/ 	.word	0x000020a0


	//   ....[4]....
        /*0078*/ 	.word	0x00002120


	//   ....[5]....
        /*007c*/ 	.word	0x000021a0


	//   ....[6]....
        /*0080*/ 	.word	0x00002220


	//   ....[7]....
        /*0084*/ 	.word	0x000022a0


	//   ....[8]....
        /*0088*/ 	.word	0x00002320


	//   ....[9]....
        /*008c*/ 	.word	0x00002380


	//----- nvinfo : EIATTR_MAX_THREADS
	.align		4
.L_3221:
        /*0090*/ 	.byte	0x04, 0x05
        /*0092*/ 	.short	(.L_3223 - .L_3222)
.L_3222:
        /*0094*/ 	.word	0x00000080
        /*0098*/ 	.word	0x00000001
        /*009c*/ 	.word	0x00000001


	//----- nvinfo : EIATTR_CRS_STACK_SIZE
	.align		4
.L_3223:
        /*00a0*/ 	.byte	0x04, 0x1e
        /*00a2*/ 	.short	(.L_3225 - .L_3224)
.L_3224:
        /*00a4*/ 	.word	0x00000000


	//----- nvinfo : EIATTR_CBANK_PARAM_SIZE
	.align		4
.L_3225:
        /*00a8*/ 	.byte	0x03, 0x19
        /*00aa*/ 	.short	0x01c4


	//----- nvinfo : EIATTR_PARAM_CBANK
	.align		4
        /*00ac*/ 	.byte	0x04, 0x0a
        /*00ae*/ 	.short	(.L_3227 - .L_3226)
	.align		4
.L_3226:
        /*00b0*/ 	.word	index@(.nv.constant0._ZN2at6native16triu_tril_kernelIhiLb0ELi8ELb0EEEvNS_4cuda6detail10TensorInfoIT_T0_EENS4_IKS5_S6_EEllS6_)
        /*00b4*/ 	.short	0x0210
        /*00b6*/ 	.short	0x01c4


	//----- nvinfo : EIATTR_SW_WAR
	.align		4
.L_3227:
        /*00b8*/ 	.byte	0x04, 0x36
        /*00ba*/ 	.short	(.L_3229 - .L_3228)
.L_3228:
        /*00bc*/ 	.word	0x00000008
.L_3229:


//--------------------- .nv.info._ZN2at6native16triu_tril_kernelIhiLb0ELi8ELb1EEEvNS_4cuda6detail10TensorInfoIT_T0_EENS4_IKS5_S6_EEllS6_ --------------------------
	.section	.nv.info._ZN2at6native16triu_tril_kernelIhiLb0ELi8ELb1EEEvNS_4cuda6detail10TensorInfoIT_T0_EENS4_IKS5_S6_EEllS6_,"",@"SHT_CUDA_INFO"
	.sectionflags	@""
	.align	4


	//----- nvinfo : EIATTR_CUDA_API_VERSION
	.align		4
        /*0000*/ 	.byte	0x04, 0x37
        /*0002*/ 	.short	(.L_3231 - .L_3230)
.L_3230:
        /*0004*/ 	.word	0x00000082


	//----- nvinfo : EIATTR_KPARAM_INFO
	.align		4
.L_3231:
        /*0008*/ 	.byte	0x04, 0x17
        /*000a*/ 	.short	(.L_3233 - .L_3232)
.L_3232:
        /*000c*/ 	.word	0x00000000
        /*0010*/ 	.short	0x0004
        /*0012*/ 	.short	0x01c0
        /*0014*/ 	.byte	0x00, 0xf0, 0x11, 0x00


	//----- nvinfo : EIATTR_KPARAM_INFO
	.align		4
.L_3233:
        /*0018*/ 	.byte	0x04, 0x17
        /*001a*/ 	.short	(.L_3235 - .L_3234)
.L_3234:
        /*001c*/ 	.word	0x00000000
        /*0020*/ 	.short	0x0003
        /*0022*/ 	.short	0x01b8
        /*0024*/ 	.byte	0x00, 0xf0, 0x21, 0x00


	//----- nvinfo : EIATTR_KPARAM_INFO
	.align		4
.L_3235:
        /*0028*/ 	.byte	0x04, 0x17
        /*002a*/ 	.short	(.L_3237 - .L_3236)
.L_3236:
        /*002c*/ 	.word	0x00000000
        /*0030*/ 	.short	0x0002
        /*0032*/ 	.short	0x01b0
        /*0034*/ 	.byte	0x00, 0xf0, 0x21, 0x00


	//----- nvinfo : EIATTR_KPARAM_INFO
	.align		4
.L_3237:
        /*0038*/ 	.byte	0x04, 0x17
        /*003a*/ 	.short	(.L_3239 - .L_3238)
.L_3238:
        /*003c*/ 	.word	0x00000000
        /*0040*/ 	.short	0x0001
        /*0042*/ 	.short	0x00d8
        /*0044*/ 	.byte	0x00, 0xf0, 0x61, 0x03


	//----- nvinfo : EIATTR_KPARAM_INFO
	.align		4
.L_3239:
        /*0048*/ 	.byte	0x04, 0x17
        /*004a*/ 	.short	(.L_3241 - .L_3240)
.L_3240:
        /*004c*/ 	.word	0x00000000
        /*0050*/ 	.short	0x0000
        /*0052*/ 	.short	0x0000
        /*0054*/ 	.byte	0x00, 0xf0, 0x61, 0x03


	//----- nvinfo : EIATTR_SPARSE_MMA_MASK
	.align		4
.L_3241:
        /*0058*/ 	.byte	0x03, 0x50
        /*005a*/ 	.short	0x0000


	//----- nvinfo : EIATTR_MAXREG_COUNT
	.align		4
        /*005c*/ 	.byte	0x03, 0x1b
        /*005e*/ 	.short	0x00ff


	//----- nvinfo : EIATTR_MERCURY_ISA_VERSION
	.align		4
        /*0060*/ 	.byte	0x03, 0x5f
        /*0062*/ 	.short	0x0101


	//----- nvinfo : EIATTR_EXIT_INSTR_OFFSETS
	.align		4
        /*0064*/ 	.byte	0x04, 0x1c
        /*0066*/ 	.short	(.L_3243 - .L_3242)


	//   ....[0]....
.L_3242:
        /*0068*/ 	.word	0x000000b0


	//   ....[1]....
        /*006c*/ 	.word	0x00000590


	//   ....[2]....
        /*0070*/ 	.word	0x00001700


	//   ....[3]....
        /*0074*/ 	.word	0x000017d0


	//   ....[4]....
        /*0078*/ 	.word	0x000018f0


	//   ....[5]....
        /*007c*/ 	.word	0x00001a10


	//   ....[6]....
        /*0080*/ 	.word	0x00001b30


	//   ....[7]....
        /*0084*/ 	.word	0x00001c50


	//   ....[8]....
        /*0088*/ 	.word	0x00001d70


	//   ....[9]....
        /*008c*/ 	.word	0x00001e90


	//   ....[10]....
        /*0090*/ 	.word	0x00001ee0


	//   ....[11]....
        /*0094*/ 	.word	0x00001f70


	//----- nvinfo : EIATTR_MAX_THREADS
	.align		4
.L_3243:
        /*0098*/ 	.byte	0x04, 0x05
        /*009a*/ 	.short	(.L_3245 - .L_3244)
.L_3244:
        /*009c*/ 	.word	0x00000080
        /*00a0*/ 	.word	0x00000001
        /*00a4*/ 	.word	0x00000001


	//----- nvinfo : EIATTR_CRS_STACK_SIZE
	.align		4
.L_3245:
        /*00a8*/ 	.byte	0x04, 0x1e
        /*00aa*/ 	.short	(.L_3247 - .L_3246)
.L_3246:
        /*00ac*/ 	.word	0x00000000


	//----- nvinfo : EIATTR_CBANK_PARAM_SIZE
	.align		4
.L_3247:
        /*00b0*/ 	.byte	0x03, 0x19
        /*00b2*/ 	.short	0x01c4


	//----- nvinfo : EIATTR_PARAM_CBANK
	.align		4
        /*00b4*/ 	.byte	0x04, 0x0a
        /*00b6*/ 	.short	(.L_3249 - .L_3248)
	.align		4
.L_3248:
        /*00b8*/ 	.word	index@(.nv.constant0._ZN2at6native16triu_tril_kernelIhiLb0ELi8ELb1EEEvNS_4cuda6detail10TensorInfoIT_T0_EENS4_IKS5_S6_EEllS6_)
        /*00bc*/ 	.short	0x0210
        /*00be*/ 	.short	0x01c4


	//----- nvinfo : EIATTR_SW_WAR
	.align		4
.L_3249:
        /*00c0*/ 	.byte	0x04, 0x36
        /*00c2*/ 	.short	(.L_3251 - .L_3250)
.L_3250:
        /*00c4*/ 	.word	0x00000008
.L_3251:


//--------------------- .nv.callgraph             --------------------------
	.section	.nv.callgraph,"",@"SHT_CUDA_CALLGRAPH"
	.align	4
	.sectionentsize	8
	.align		4
        /*0000*/ 	.word	0x00000000
	.align		4
        /*0004*/ 	.word	0xffffffff
	.align		4
        /*0008*/ 	.word	0x00000000
	.align		4
        /*000c*/ 	.word	0xfffffffe
	.align		4
        /*0010*/ 	.word	0x00000000
	.align		4
        /*0014*/ 	.word	0xfffffffd
	.align		4
        /*0018*/ 	.word	0x00000000
	.align		4
        /*001c*/ 	.word	0xfffffffc


//--------------------- .nv.constant4             --------------------------
	.section	.nv.constant4,"a",@progbits
	.align	8
	.align		8
.nv.constant4:
        /*0000*/ 	.dword	_ZN47_INTERNAL_e1ca6bac_16_TriangularOps_cu_eef3a9e24cuda3std3__45__cpo5beginE
	.align		8
        /*0008*/ 	.dword	_ZN47_INTERNAL_e1ca6bac_16_TriangularOps_cu_eef3a9e24cuda3std3__45__cpo3endE
	.align		8
        /*0010*/ 	.dword	_ZN47_INTERNAL_e1ca6bac_16_TriangularOps_cu_eef3a9e24cuda3std3__45__cpo6cbeginE
	.align		8
        /*0018*/ 	.dword	_ZN47_INTERNAL_e1ca6bac_16_TriangularOps_cu_eef3a9e24cuda3std3__45__cpo4cendE
	.align		8
        /*0020*/ 	.dword	_ZN47_INTERNAL_e1ca6bac_16_TriangularOps_cu_eef3a9e24cuda3std3__45__cpo6rbeginE
	.align		8
        /*0028*/ 	.dword	_ZN47_INTERNAL_e1ca6bac_16_TriangularOps_cu_eef3a9e24cuda3std3__45__cpo4rendE
	.align		8
        /*0030*/ 	.dword	_ZN47_INTERNAL_e1ca6bac_16_TriangularOps_cu_eef3a9e24cuda3std3__45__cpo7crbeginE
	.align		8
        /*0038*/ 	.dword	_ZN47_INTERNAL_e1ca6bac_16_TriangularOps_cu_eef3a9e24cuda3std3__45__cpo5crendE
	.align		8
        /*0040*/ 	.dword	_ZN47_INTERNAL_e1ca6bac_16_TriangularOps_cu_eef3a9e24cuda3std3__449_GLOBAL__N__e1ca6bac_16_TriangularOps_cu_eef3a9e26ignoreE
	.align		8
        /*0048*/ 	.dword	_ZN47_INTERNAL_e1ca6bac_16_TriangularOps_cu_eef3a9e24cuda3std3__419piecewise_constructE
	.align		8
        /*0050*/ 	.dword	_ZN47_INTERNAL_e1ca6bac_16_TriangularOps_cu_eef3a9e24cuda3std3__48in_placeE
	.align		8
        /*0058*/ 	.dword	_ZN47_INTERNAL_e1ca6bac_16_TriangularOps_cu_eef3a9e24cuda3std3__420unreachable_sentinelE
	.align		8
        /*0060*/ 	.dword	_ZN47_INTERNAL_e1ca6bac_16_TriangularOps_cu_eef3a9e24cuda3std6ranges3__45__cpo4swapE
	.align		8
        /*0068*/ 	.dword	_ZN47_INTERNAL_e1ca6bac_16_TriangularOps_cu_eef3a9e24cuda3std6ranges3__45__cpo9iter_moveE
	.align		8
        /*0070*/ 	.dword	_ZN47_INTERNAL_e1ca6bac_16_TriangularOps_cu_eef3a9e24cuda3std6ranges3__45__cpo5beginE
	.align		8
        /*0078*/ 	.dword	_ZN47_INTERNAL_e1ca6bac_16_TriangularOps_cu_eef3a9e24cuda3std6ranges3__45__cpo3endE
	.align		8
        /*0080*/ 	.dword	_ZN47_INTERNAL_e1ca6bac_16_TriangularOps_cu_eef3a9e24cuda3std6ranges3__45__cpo6cbeginE
	.align		8
        /*0088*/ 	.dword	_ZN47_INTERNAL_e1ca6bac_16_TriangularOps_cu_eef3a9e24cuda3std6ranges3__45__cpo4cendE
	.align		8
        /*0090*/ 	.dword	_ZN47_INTERNAL_e1ca6bac_16_TriangularOps_cu_eef3a9e24cuda3std6ranges3__45__cpo7advanceE
	.align		8
        /*0098*/ 	.dword	_ZN47_INTERNAL_e1ca6bac_16_TriangularOps_cu_eef3a9e24cuda3std6ranges3__45__cpo9iter_swapE
	.align		8
        /*00a0*/ 	.dword	_ZN47_INTERNAL_e1ca6bac_16_TriangularOps_cu_eef3a9e24cuda3std6ranges3__45__cpo4nextE
	.align		8
        /*00a8*/ 	.dword	_ZN47_INTERNAL_e1ca6bac_16_TriangularOps_cu_eef3a9e24cuda3std6ranges3__45__cpo4prevE
	.align		8
        /*00b0*/ 	.dword	_ZN47_INTERNAL_e1ca6bac_16_TriangularOps_cu_eef3a9e24cuda3std6ranges3__45__cpo4dataE
	.align		8
        /*00b8*/ 	.dword	_ZN47_INTERNAL_e1ca6bac_16_TriangularOps_cu_eef3a9e24cuda3std6ranges3__45__cpo5cdataE
	.align		8
        /*00c0*/ 	.dword	_ZN47_INTERNAL_e1ca6bac_16_TriangularOps_cu_eef3a9e24cuda3std6ranges3__45__cpo4sizeE
	.align		8
        /*00c8*/ 	.dword	_ZN47_INTERNAL_e1ca6bac_16_TriangularOps_cu_eef3a9e24cuda3std6ranges3__45__cpo5ssizeE
	.align		8
        /*00d0*/ 	.dword	_ZN47_INTERNAL_e1ca6bac_16_TriangularOps_cu_eef3a9e24cuda3std6ranges3__45__cpo8distanceE
	.align		8
        /*00d8*/ 	.dword	_ZN47_INTERNAL_e1ca6bac_16_TriangularOps_cu_eef3a9e26thrust23THRUST_300001_SM_900_NS6system6detail10sequential3seqE


//--------------------- .text._ZN2at6native16triu_tril_kernelIblLb1ELi8ELb0EEEvNS_4cuda6detail10TensorInfoIT_T0_EENS4_IKS5_S6_EEllS6_ --------------------------
	.section	.text._ZN2at6native16triu_tril_kernelIblLb1ELi8ELb0EEEvNS_4cuda6detail10TensorInfoIT_T0_EENS4_IKS5_S6_EEllS6_,"ax",@progbits
	.align	128
        .global         _ZN2at6native16triu_tril_kernelIblLb1ELi8ELb0EEEvNS_4cuda6detail10TensorInfoIT_T0_EENS4_IKS5_S6_EEllS6_
        .type           _ZN2at6native16triu_tril_kernelIblLb1ELi8ELb0EEEvNS_4cuda6detail10TensorInfoIT_T0_EENS4_IKS5_S6_EEllS6_,@function
        .size           _ZN2at6native16triu_tril_kernelIblLb1ELi8ELb0EEEvNS_4cuda6detail10TensorInfoIT_T0_EENS4_IKS5_S6_EEllS6_,(.L_x_3148 - _ZN2at6native16triu_tril_kernelIblLb1ELi8ELb0EEEvNS_4cuda6detail10TensorInfoIT_T0_EENS4_IKS5_S6_EEllS6_)
        .other          _ZN2at6native16triu_tril_kernelIblLb1ELi8ELb0EEEvNS_4cuda6detail10TensorInfoIT_T0_EENS4_IKS5_S6_EEllS6_,@"STO_CUDA_ENTRY STV_DEFAULT"
_ZN2at6native16triu_tril_kernelIblLb1ELi8ELb0EEEvNS_4cuda6detail10TensorInfoIT_T0_EENS4_IKS5_S6_EEllS6_:
.text._ZN2at6native16triu_tril_kernelIblLb1ELi8ELb0EEEvNS_4cuda6detail10TensorInfoIT_T0_EENS4_IKS5_S6_EEllS6_:
[----:B------:R-:W-:Y:S01]  /*0000*/  LDC R1, c[0x0][0x28] ;  /* 0x00000a00ff017b82 */ /* 0x000fe20000000800 */
[----:B------:R-:W0:Y:S07]  /*0010*/  S2R R2, SR_TID.X ;  /* 0x0000000000027919 */ /* 0x000e2e0000002100 */
[----:B------:R-:W0:Y:S01]  /*0020*/  S2UR UR4, SR_CTAID.X ;  /* 0x00000000000479c3 */ /* 0x000e220000002500 */
[----:B------:R-:W-:-:S07]  /*0030*/  IMAD.MOV.U32 R3, RZ, RZ, RZ ;  /* 0x000000ffff037224 */ /* 0x000fce00078e00ff */
[----:B------:R-:W0:Y:S02]  /*0040*/  LDC R5, c[0x0][RZ] ;  /* 0x00000000ff057b82 */ /* 0x000e240000000800 */
[----:B0-----:R-:W-:Y:S01]  /*0050*/  IMAD.WIDE.U32 R4, R5, UR4, R2 ;  /* 0x0000000405047c25 */ /* 0x001fe2000f8e0002 */
[----:B------:R-:W-:-:S03]  /*0060*/  ULDC.64 UR4, c[0x0][0x558] ;  /* 0x0001560000047ab9 */ /* 0x000fc60000000a00 */
[C---:B------:R-:W-:Y:S01]  /*0070*/  IMAD.SHL.U32 R2, R4.reuse, 0x8, RZ ;  /* 0x0000000804027824 */ /* 0x040fe200078e00ff */
[----:B------:R-:W-:-:S04]  /*0080*/  SHF.L.U64.HI R3, R4, 0x3, R5 ;  /* 0x0000000304037819 */ /* 0x000fc80000010205 */
[----:B------:R-:W-:-:S04]  /*0090*/  ISETP.GE.U32.AND P0, PT, R2, UR4, PT ;  /* 0x0000000402007c0c */ /* 0x000fc8000bf06070 */
[----:B------:R-:W-:-:S13]  /*00a0*/  ISETP.GE.AND.EX P0, PT, R3, UR5, PT, P0 ;  /* 0x0000000503007c0c */ /* 0x000fda000bf06300 */
[----:B------:R-:W-:Y:S05]  /*00b0*/  @P0 EXIT ;  /* 0x000000000000094d */ /* 0x000fea0003800000 */
[----:B------:R-:W-:Y:S01]  /*00c0*/  ULDC UR4, c[0x0][0x564] ;  /* 0x0001590000047ab9 */ /* 0x000fe20000000800 */
[----:B------:R-:W-:Y:S01]  /*00d0*/  BSSY B0, `(.L_x_0) ;  /* 0x000002c000007945 */ /* 0x000fe20003800000 */
[----:B------:R-:W-:-:S04]  /*00e0*/  LOP3.LUT R0, R3, UR4, RZ, 0xfc, !PT ;  /* 0x0000000403007c12 */ /* 0x000fc8000f8efcff */
[----:B------:R-:W-:-:S13]  /*00f0*/  ISETP.NE.U32.AND P0, PT, R0, RZ, PT ;  /* 0x000000ff0000720c */ /* 0x000fda0003f05070 */
[----:B------:R-:W-:Y:S05]  /*0100*/  @!P0 BRA `(.L_x_1) ;  /* 0x0000000000448947 */ /* 0x000fea0003800000 */
[----:B------:R-:W-:Y:S01]  /*0110*/  ULDC.64 UR4, c[0x0][0x560] ;  /* 0x0001580000047ab9 */ /* 0x000fe20000000a00 */
[----:B------:R-:W-:Y:S01]  /*0120*/  IMAD.MOV.U32 R26, RZ, RZ, R2 ;  /* 0x000000ffff1a7224 */ /* 0x000fe200078e0002 */
[----:B------:R-:W-:Y:S01]  /*0130*/  MOV R11, UR4 ;  /* 0x00000004000b7c02 */ /* 0x000fe20008000f00 */
[----:B------:R-:W-:Y:S01]  /*0140*/  IMAD.U32 R10, RZ, RZ, UR5 ;  /* 0x00000005ff0a7e24 */ /* 0x000fe2000f8e00ff */
[----:B------:R-:W-:Y:S01]  /*0150*/  MOV R0, 0x180 ;  /* 0x0000018000007802 */ /* 0x000fe20000000f00 */
[----:B------:R-:W-:-:S07]  /*0160*/  IMAD.MOV.U32 R20, RZ, RZ, R3 ;  /* 0x000000ffff147224 */ /* 0x000fce00078e0003 */
[----:B------:R-:W-:Y:S05]  /*0170*/  CALL.REL.NOINC `($__internal_0_$__cuda_sm20_div_s64) ;  /* 0x0000002c000c7944 */ /* 0x000fea0003c00000 */
[----:B------:R-:W-:Y:S01]  /*0180*/  IADD3 R5, P0, RZ, -R19, RZ ;  /* 0x80000013ff057210 */ /* 0x000fe20007f1e0ff */
[----:B------:R-:W-:Y:S01]  /*0190*/  ULDC.64 UR4, c[0x0][0x560] ;  /* 0x0001580000047ab9 */ /* 0x000fe20000000a00 */
[----:B------:R-:W-:-:S03]  /*01a0*/  IMAD.MOV.U32 R4, RZ, RZ, R19 ;  /* 0x000000ffff047224 */ /* 0x000fc600078e0013 */
[----:B------:R-:W-:Y:S02]  /*01b0*/  IMAD.X R0, RZ, RZ, ~R11, P0 ;  /* 0x000000ffff007224 */ /* 0x000fe400000e0e0b */
[----:B------:R-:W-:-:S04]  /*01c0*/  IMAD.WIDE.U32 R2, R5, UR4, R2 ;  /* 0x0000000405027c25 */ /* 0x000fc8000f8e0002 */
[----:B------:R-:W-:-:S04]  /*01d0*/  IMAD R0, R0, UR4, RZ ;  /* 0x0000000400007c24 */ /* 0x000fc8000f8e02ff */
[----:B------:R-:W-:-:S05]  /*01e0*/  IMAD R5, R5, UR5, R0 ;  /* 0x0000000505057c24 */ /* 0x000fca000f8e0200 */
[----:B------:R-:W-:Y:S01]  /*01f0*/  IADD3 R3, R3, R5, RZ ;  /* 0x0000000503037210 */ /* 0x000fe20007ffe0ff */
[----:B------:R-:W-:Y:S01]  /*0200*/  IMAD.MOV.U32 R5, RZ, RZ, R11 ;  /* 0x000000ffff057224 */ /* 0x000fe200078e000b */
[----:B------:R-:W-:Y:S06]  /*0210*/  BRA `(.L_x_2) ;  /* 0x00000000005c7947 */ /* 0x000fec0003800000 */
.L_x_1:
[----:B------:R-:W-:Y:S02]  /*0220*/  ULDC UR4, c[0x0][0x560] ;  /* 0x0001580000047ab9 */ /* 0x000fe40000000800 */
[----:B------:R-:W0:Y:S01]  /*0230*/  I2F.U32.RP R0, UR4 ;  /* 0x0000000400007d06 */ /* 0x000e220008209000 */
[----:B------:R-:W-:-:S07]  /*0240*/  ISETP.NE.U32.AND P2, PT, RZ, UR4, PT ;  /* 0x00000004ff007c0c */ /* 0x000fce000bf45070 */
[----:B0-----:R-:W0:Y:S02]  /*0250*/  MUFU.RCP R0, R0 ;  /* 0x0000000000007308 */ /* 0x001e240000001000 */
[----:B0-----:R-:W-:-:S06]  /*0260*/  VIADD R4, R0, 0xffffffe ;  /* 0x0ffffffe00047836 */ /* 0x001fcc0000000000 */
[----:B------:R0:W1:Y:S02]  /*0270*/  F2I.FTZ.U32.TRUNC.NTZ R5, R4 ;  /* 0x0000000400057305 */ /* 0x000064000021f000 */
[----:B0-----:R-:W-:Y:S01]  /*0280*/  IMAD.MOV.U32 R4, RZ, RZ, RZ ;  /* 0x000000ffff047224 */ /* 0x001fe200078e00ff */
[----:B-1----:R-:W-:-:S05]  /*0290*/  IADD3 R3, RZ, -R5, RZ ;  /* 0x80000005ff037210 */ /* 0x002fca0007ffe0ff */
[----:B------:R-:W-:-:S04]  /*02a0*/  IMAD R3, R3, UR4, RZ ;  /* 0x0000000403037c24 */ /* 0x000fc8000f8e02ff */
[----:B------:R-:W-:-:S06]  /*02b0*/  IMAD.HI.U32 R5, R5, R3, R4 ;  /* 0x0000000305057227 */ /* 0x000fcc00078e0004 */
[----:B------:R-:W-:-:S04]  /*02c0*/  IMAD.HI.U32 R4, R5, R2, RZ ;  /* 0x0000000205047227 */ /* 0x000fc800078e00ff */
[----:B------:R-:W-:-:S04]  /*02d0*/  IMAD.MOV R3, RZ, RZ, -R4 ;  /* 0x000000ffff037224 */ /* 0x000fc800078e0a04 */
[----:B------:R-:W-:-:S05]  /*02e0*/  IMAD R3, R3, UR4, R2 ;  /* 0x0000000403037c24 */ /* 0x000fca000f8e0202 */
[----:B------:R-:W-:-:S13]  /*02f0*/  ISETP.GE.U32.AND P0, PT, R3, UR4, PT ;  /* 0x0000000403007c0c */ /* 0x000fda000bf06070 */
[----:B------:R-:W-:Y:S01]  /*0300*/  @P0 VIADD R3, R3, -UR4 ;  /* 0x8000000403030c36 */ /* 0x000fe20008000000 */
[----:B------:R-:W-:-:S04]  /*0310*/  @P0 IADD3 R4, R4, 0x1, RZ ;  /* 0x0000000104040810 */ /* 0x000fc80007ffe0ff */
[----:B------:R-:W-:Y:S01]  /*0320*/  ISETP.GE.U32.AND P1, PT, R3, UR4, PT ;  /* 0x0000000403007c0c */ /* 0x000fe2000bf26070 */
[----:B------:R-:W-:-:S12]  /*0330*/  IMAD.MOV.U32 R3, RZ, RZ, RZ ;  /* 0x000000ffff037224 */ /* 0x000fd800078e00ff */
[----:B------:R-:W-:Y:S01]  /*0340*/  @P1 VIADD R4, R4, 0x1 ;  /* 0x0000000104041836 */ /* 0x000fe20000000000 */
[----:B------:R-:W-:-:S05]  /*0350*/  @!P2 LOP3.LUT R4, RZ, UR4, RZ, 0x33, !PT ;  /* 0x00000004ff04ac12 */ /* 0x000fca000f8e33ff */
[----:B------:R-:W-:-:S04]  /*0360*/  IMAD.MOV R5, RZ, RZ, -R4 ;  /* 0x000000ffff057224 */ /* 0x000fc800078e0a04 */
[----:B------:R-:W-:Y:S01]  /*0370*/  IMAD R2, R5, UR4, R2 ;  /* 0x0000000405027c24 */ /* 0x000fe2000f8e0202 */
[----:B------:R-:W-:-:S11]  /*0380*/  HFMA2.MMA R5, -RZ, RZ, 0, 0 ;  /* 0x00000000ff057435 */ /* 0x000fd600000001ff */
.L_x_2:
[----:B------:R-:W-:Y:S05]  /*0390*/  BSYNC B0 ;  /* 0x0000000000007941 */ /* 0x000fea0003800000 */
.L_x_0:
[----:B------:R-:W-:Y:S01]  /*03a0*/  ULDC UR4, c[0x0][0x548] ;  /* 0x0001520000047ab9 */ /* 0x000fe20000000800 */
[----:B------:R-:W-:Y:S01]  /*03b0*/  UMOV UR5, 0x1a0 ;  /* 0x000001a000057882 */ /* 0x000fe20000000000 */
[----:B------:R-:W-:Y:S01]  /*03c0*/  UIADD3 UR4, UR4, -0x2, URZ ;  /* 0xfffffffe04047890 */ /* 0x000fe2000fffe03f */
[----:B------:R-:W-:Y:S03]  /*03d0*/  BSSY B0, `(.L_x_3) ;  /* 0x000002f000007945 */ /* 0x000fe60003800000 */
[----:B------:R-:W-:-:S12]  /*03e0*/  ULEA UR4, UR4, UR5, 0x3 ;  /* 0x0000000504047291 */ /* 0x000fd8000f8e183f */
[----:B------:R-:W-:Y:S02]  /*03f0*/  ULDC.64 UR6, c[0x0][UR4+0x218] ;  /* 0x0000860004067abb */ /* 0x000fe40008000a00 */
[----:B------:R-:W-:-:S04]  /*0400*/  LOP3.LUT R0, R5, UR7, RZ, 0xfc, !PT ;  /* 0x0000000705007c12 */ /* 0x000fc8000f8efcff */
[----:B------:R-:W-:-:S13]  /*0410*/  ISETP.NE.U32.AND P0, PT, R0, RZ, PT ;  /* 0x000000ff0000720c */ /* 0x000fda0003f05070 */
[----:B------:R-:W-:Y:S05]  /*0420*/  @!P0 BRA `(.L_x_4) ;  /* 0x00000000004c8947 */ /* 0x000fea0003800000 */
[----:B------:R-:W-:Y:S01]  /*0430*/  MOV R9, UR7 ;  /* 0x0000000700097c02 */ /* 0x000fe20008000f00 */
[----:B------:R-:W-:Y:S01]  /*0440*/  IMAD.U32 R6, RZ, RZ, UR6 ;  /* 0x00000006ff067e24 */ /* 0x000fe2000f8e00ff */
[----:B------:R-:W-:Y:S01]  /*0450*/  MOV R20, R5 ;  /* 0x0000000500147202 */ /* 0x000fe20000000f00 */
[----:B------:R-:W-:Y:S01]  /*0460*/  IMAD.U32 R7, RZ, RZ, UR7 ;  /* 0x00000007ff077e24 */ /* 0x000fe2000f8e00ff */
[----:B------:R-:W-:Y:S01]  /*0470*/  MOV R0, 0x4d0 ;  /* 0x000004d000007802 */ /* 0x000fe20000000f00 */
[----:B------:R-:W-:Y:S02]  /*0480*/  IMAD.U32 R8, RZ, RZ, UR6 ;  /* 0x00000006ff087e24 */ /* 0x000fe4000f8e00ff */
[----:B------:R-:W-:Y:S02]  /*0490*/  IMAD.MOV.U32 R26, RZ, RZ, R4 ;  /* 0x000000ffff1a7224 */ /* 0x000fe400078e0004 */
[----:B------:R-:W-:Y:S02]  /*04a0*/  IMAD.MOV.U32 R11, RZ, RZ, R6 ;  /* 0x000000ffff0b7224 */ /* 0x000fe400078e0006 */
[----:B------:R-:W-:-:S07]  /*04b0*/  IMAD.MOV.U32 R10, RZ, RZ, R9 ;  /* 0x000000ffff0a7224 */ /* 0x000fce00078e0009 */
[----:B------:R-:W-:Y:S05]  /*04c0*/  CALL.REL.NOINC `($__internal_0_$__cuda_sm20_div_s64) ;  /* 0x0000002800387944 */ /* 0x000fea0003c00000 */
[----:B------:R-:W-:Y:S01]  /*04d0*/  IADD3 R7, P0, RZ, -R19, RZ ;  /* 0x80000013ff077210 */ /* 0x000fe20007f1e0ff */
[----:B------:R-:W-:Y:S02]  /*04e0*/  IMAD.MOV.U32 R12, RZ, RZ, R19 ;  /* 0x000000ffff0c7224 */ /* 0x000fe400078e0013 */
[--C-:B------:R-:W-:Y:S02]  /*04f0*/  IMAD.MOV.U32 R13, RZ, RZ, R11.reuse ;  /* 0x000000ffff0d7224 */ /* 0x100fe400078e000b */
[----:B------:R-:W-:Y:S02]  /*0500*/  IMAD.X R0, RZ, RZ, ~R11, P0 ;  /* 0x000000ffff007224 */ /* 0x000fe400000e0e0b */
[----:B------:R-:W-:-:S04]  /*0510*/  IMAD.WIDE.U32 R4, R7, UR6, R4 ;  /* 0x0000000607047c25 */ /* 0x000fc8000f8e0004 */
[----:B------:R-:W-:-:S04]  /*0520*/  IMAD R0, R0, UR6, RZ ;  /* 0x0000000600007c24 */ /* 0x000fc8000f8e02ff */
[----:B------:R-:W-:-:S05]  /*0530*/  IMAD R7, R7, UR7, R0 ;  /* 0x0000000707077c24 */ /* 0x000fca000f8e0200 */
[----:B------:R-:W-:Y:S01]  /*0540*/  IADD3 R5, R5, R7, RZ ;  /* 0x0000000705057210 */ /* 0x000fe20007ffe0ff */
[----:B------:R-:W-:Y:S06]  /*0550*/  BRA `(.L_x_5) ;  /* 0x0000000000587947 */ /* 0x000fec0003800000 */
.L_x_4:
[----:B------:R-:W0:Y:S01]  /*0560*/  I2F.U32.RP R0, UR6 ;  /* 0x0000000600007d06 */ /* 0x000e220008209000 */
[----:B------:R-:W-:Y:S01]  /*0570*/  IMAD R5, RZ, RZ, -UR6 ;  /* 0x80000006ff057e24 */ /* 0x000fe2000f8e02ff */
[----:B------:R-:W-:Y:S01]  /*0580*/  ISETP.NE.U32.AND P2, PT, RZ, UR6, PT ;  /* 0x00000006ff007c0c */ /* 0x000fe2000bf45070 */
[----:B------:R-:W-:-:S05]  /*0590*/  IMAD.MOV.U32 R13, RZ, RZ, RZ ;  /* 0x000000ffff0d7224 */ /* 0x000fca00078e00ff */
[----:B0-----:R-:W0:Y:S02]  /*05a0*/  MUFU.RCP R0, R0 ;  /* 0x0000000000007308 */ /* 0x001e240000001000 */
[----:B0-----:R-:W-:-:S06]  /*05b0*/  VIADD R6, R0, 0xffffffe ;  /* 0x0ffffffe00067836 */ /* 0x001fcc0000000000 */
[----:B------:R0:W1:Y:S02]  /*05c0*/  F2I.FTZ.U32.TRUNC.NTZ R7, R6 ;  /* 0x0000000600077305 */ /* 0x000064000021f000 */
[----:B0-----:R-:W-:Y:S02]  /*05d0*/  IMAD.MOV.U32 R6, RZ, RZ, RZ ;  /* 0x000000ffff067224 */ /* 0x001fe400078e00ff */
[----:B-1----:R-:W-:-:S04]  /*05e0*/  IMAD R5, R5, R7, RZ ;  /* 0x0000000705057224 */ /* 0x002fc800078e02ff */
[----:B------:R-:W-:-:S06]  /*05f0*/  IMAD.HI.U32 R7, R7, R5, R6 ;  /* 0x0000000507077227 */ /* 0x000fcc00078e0006 */
[----:B------:R-:W-:-:S05]  /*0600*/  IMAD.HI.U32 R12, R7, R4, RZ ;  /* 0x00000004070c7227 */ /* 0x000fca00078e00ff */
[----:B------:R-:W-:-:S05]  /*0610*/  IADD3 R5, -R12, RZ, RZ ;  /* 0x000000ff0c057210 */ /* 0x000fca0007ffe1ff */
[----:B------:R-:W-:-:S05]  /*0620*/  IMAD R5, R5, UR6, R4 ;  /* 0x0000000605057c24 */ /* 0x000fca000f8e0204 */
[----:B------:R-:W-:-:S13]  /*0630*/  ISETP.GE.U32.AND P0, PT, R5, UR6, PT ;  /* 0x0000000605007c0c */ /* 0x000fda000bf06070 */
[----:B------:R-:W-:Y:S02]  /*0640*/  @P0 VIADD R5, R5, -UR6 ;  /* 0x8000000605050c36 */ /* 0x000fe40008000000 */
[----:B------:R-:W-:-:S03]  /*0650*/  @P0 VIADD R12, R12, 0x1 ;  /* 0x000000010c0c0836 */ /* 0x000fc60000000000 */
[----:B------:R-:W-:Y:S01]  /*0660*/  ISETP.GE.U32.AND P1, PT, R5, UR6, PT ;  /* 0x0000000605007c0c */ /* 0x000fe2000bf26070 */
[----:B------:R-:W-:-:S12]  /*0670*/  IMAD.MOV.U32 R5, RZ, RZ, RZ ;  /* 0x000000ffff057224 */ /* 0x000fd800078e00ff */
[----:B------:R-:W-:Y:S01]  /*0680*/  @P1 VIADD R12, R12, 0x1 ;  /* 0x000000010c0c1836 */ /* 0x000fe20000000000 */
[----:B------:R-:W-:-:S04]  /*0690*/  @!P2 LOP3.LUT R12, RZ, UR6, RZ, 0x33, !PT ;  /* 0x00000006ff0cac12 */ /* 0x000fc8000f8e33ff */
[----:B------:R-:W-:-:S05]  /*06a0*/  IADD3 R7, -R12, RZ, RZ ;  /* 0x000000ff0c077210 */ /* 0x000fca0007ffe1ff */
[----:B------:R-:W-:-:S07]  /*06b0*/  IMAD R4, R7, UR6, R4 ;  /* 0x0000000607047c24 */ /* 0x000fce000f8e0204 */
.L_x_5:
[----:B------:R-:W-:Y:S05]  /*06c0*/  BSYNC B0 ;  /* 0x0000000000007941 */ /* 0x000fea0003800000 */
.L_x_3:
[----:B------:R-:W-:Y:S01]  /*06d0*/  ULDC UR7, c[0x0][0x548] ;  /* 0x0001520000077ab9 */ /* 0x000fe20000000800 */
[----:B------:R-:W-:Y:S01]  /*06e0*/  ULDC.64 UR8, c[0x0][UR4+0x2e8] ;  /* 0x0000ba0004087abb */ /* 0x000fe20008000a00 */
[----:B------:R-:W-:Y:S01]  /*06f0*/  UIADD3 UR5, UR7, -0x1, URZ ;  /* 0xffffffff07057890 */ /* 0x000fe2000fffe03f */
[C---:B------:R-:W-:Y:S01]  /*0700*/  IMAD R0, R2.reuse, UR9, RZ ;  /* 0x0000000902007c24 */ /* 0x040fe2000f8e02ff */
[----:B------:R-:W-:Y:S01]  /*0710*/  UISETP.GE.AND UP0, UPT, UR7, 0x3, UPT ;  /* 0x000000030700788c */ /* 0x000fe2000bf06270 */
[----:B------:R-:W-:Y:S01]  /*0720*/  IMAD.WIDE.U32 R8, R2, UR8, RZ ;  /* 0x0000000802087c25 */ /* 0x000fe2000f8e00ff */
[----:B------:R-:W-:-:S03]  /*0730*/  USHF.L.U32 UR6, UR5, 0x3, URZ ;  /* 0x0000000305067899 */ /* 0x000fc6000800063f */
[----:B------:R-:W-:Y:S01]  /*0740*/  ULDC.64 UR4, c[0x0][UR4+0x2e0] ;  /* 0x0000b80004047abb */ /* 0x000fe20008000a00 */
[----:B------:R-:W-:Y:S02]  /*0750*/  IMAD R11, R3, UR8, R0 ;  /* 0x00000008030b7c24 */ /* 0x000fe4000f8e0200 */
[----:B------:R-:W-:-:S04]  /*0760*/  IMAD.WIDE.U32 R6, R4, UR4, RZ ;  /* 0x0000000404067c25 */ /* 0x000fc8000f8e00ff */
[----:B------:R-:W-:Y:S01]  /*0770*/  IMAD R10, R4, UR5, RZ ;  /* 0x00000005040a7c24 */ /* 0x000fe2000f8e02ff */
[----:B------:R-:W-:Y:S01]  /*0780*/  IADD3 R0, P0, R8, R6, RZ ;  /* 0x0000000608007210 */ /* 0x000fe20007f1e0ff */
[----:B------:R-:W-:Y:S01]  /*0790*/  ULDC.64 UR8, c[0x0][UR6+0x2e0] ;  /* 0x0000b80006087abb */ /* 0x000fe20008000a00 */
[----:B------:R-:W-:Y:S02]  /*07a0*/  IMAD.IADD R16, R9, 0x1, R11 ;  /* 0x0000000109107824 */ /* 0x000fe400078e020b */
[----:B------:R-:W-:Y:S01]  /*07b0*/  IMAD R17, R5, UR4, R10 ;  /* 0x0000000405117c24 */ /* 0x000fe2000f8e020a */
[----:B------:R-:W-:Y:S01]  /*07c0*/  ULDC.64 UR4, c[0x0][UR6+0x2d8] ;  /* 0x0000b60006047abb */ /* 0x000fe20008000a00 */
[C---:B------:R-:W-:Y:S02]  /*07d0*/  IMAD R6, R2.reuse, UR9, RZ ;  /* 0x0000000902067c24 */ /* 0x040fe4000f8e02ff */
[----:B------:R-:W-:Y:S01]  /*07e0*/  IMAD.WIDE.U32 R8, R2, UR8, RZ ;  /* 0x0000000802087c25 */ /* 0x000fe2000f8e00ff */
[----:B------:R-:W-:-:S03]  /*07f0*/  IADD3 R17, R7, R17, RZ ;  /* 0x0000001107117210 */ /* 0x000fc60007ffe0ff */
[----:B------:R-:W-:Y:S02]  /*0800*/  IMAD R15, R3, UR8, R6 ;  /* 0x00000008030f7c24 */ /* 0x000fe4000f8e0206 */
[C---:B------:R-:W-:Y:S02]  /*0810*/  IMAD R14, R4.reuse, UR5, RZ ;  /* 0x00000005040e7c24 */ /* 0x040fe4000f8e02ff */
[----:B------:R-:W-:Y:S02]  /*0820*/  IMAD.IADD R15, R9, 0x1, R15 ;  /* 0x00000001090f7824 */ /* 0x000fe400078e020f */
[----:B------:R-:W-:Y:S01]  /*0830*/  IMAD.X R9, R17, 0x1, R16, P0 ;  /* 0x0000000111097824 */ /* 0x000fe200000e0610 */
[----:B------:R-:W-:Y:S01]  /*0840*/  PLOP3.LUT P0, PT, PT, PT, UP0, 0x80, 0x0 ;  /* 0x000000000000781c */ /* 0x000fe20003f0f008 */
[----:B------:R-:W-:-:S04]  /*0850*/  IMAD.WIDE.U32 R10, R4, UR4, RZ ;  /* 0x00000004040a7c25 */ /* 0x000fc8000f8e00ff */
[----:B------:R-:W-:Y:S01]  /*0860*/  IMAD R19, R5, UR4, R14 ;  /* 0x0000000405137c24 */ /* 0x000fe2000f8e020e */
[----:B------:R-:W-:Y:S01]  /*0870*/  IADD3 R14, P1, R8, R10, RZ ;  /* 0x0000000a080e7210 */ /* 0x000fe20007f3e0ff */
[----:B------:R-:W-:Y:S02]  /*0880*/  IMAD.MOV.U32 R8, RZ, RZ, R0 ;  /* 0x000000ffff087224 */ /* 0x000fe400078e0000 */
[----:B------:R-:W-:-:S05]  /*0890*/  IMAD.IADD R10, R11, 0x1, R19 ;  /* 0x000000010b0a7824 */ /* 0x000fca00078e0213 */
[----:B------:R-:W-:Y:S01]  /*08a0*/  IADD3.X R15, R10, R15, RZ, P1, !PT ;  /* 0x0000000f0a0f7210 */ /* 0x000fe20000ffe4ff */
[----:B------:R-:W-:Y:S06]  /*08b0*/  @!P0 BRA `(.L_x_6) ;  /* 0x0000001400948947 */ /* 0x000fec0003800000 */
[----:B------:R-:W-:Y:S01]  /*08c0*/  UIADD3 UR4, UR7, -0x3, URZ ;  /* 0xfffffffd07047890 */ /* 0x000fe2000fffe03f */
[----:B------:R-:W-:-:S03]  /*08d0*/  IMAD.MOV.U32 R8, RZ, RZ, R0 ;  /* 0x000000ffff087224 */ /* 0x000fc600078e0000 */
[----:B------:R-:W-:Y:S02]  /*08e0*/  USHF.R.S32.HI UR5, URZ, 0x1f, UR4 ;  /* 0x0000001f3f057899 */ /* 0x000fe40008011404 */
[----:B------:R-:W-:Y:S02]  /*08f0*/  ULOP3.LUT UR6, URZ, UR4, URZ, 0x33, !UPT ;  /* 0x000000043f067292 */ /* 0x000fe4000f8e333f */
[----:B------:R-:W-:Y:S02]  /*0900*/  ULOP3.LUT UR11, URZ, UR5, URZ, 0x33, !UPT ;  /* 0x000000053f0b7292 */ /* 0x000fe4000f8e333f */
[----:B------:R-:W-:Y:S01]  /*0910*/  UISETP.GT.U32.AND UP0, UPT, UR6, -0x1, UPT ;  /* 0xffffffff0600788c */ /* 0x000fe2000bf04070 */
[----:B------:R-:W-:Y:S01]  /*0920*/  UMOV UR8, UR4 ;  /* 0x0000000400087c82 */ /* 0x000fe20008000000 */
[----:B------:R-:W-:Y:S02]  /*0930*/  UMOV UR9, UR5 ;  /* 0x0000000500097c82 */ /* 0x000fe40008000000 */
[----:B------:R-:W-:-:S04]  /*0940*/  UISETP.GT.AND.EX UP0, UPT, UR11, -0x1, UPT, UP0 ;  /* 0xffffffff0b00788c */ /* 0x000fc8000bf04300 */
[----:B------:R-:W-:Y:S02]  /*0950*/  USEL UR6, UR6, 0xffffffff, UP0 ;  /* 0xffffffff06067887 */ /* 0x000fe40008000000 */
[----:B------:R-:W-:Y:S02]  /*0960*/  USEL UR11, UR11, 0xffffffff, UP0 ;  /* 0xffffffff0b0b7887 */ /* 0x000fe40008000000 */
[----:B------:R-:W-:-:S04]  /*0970*/  UIADD3 UR10, UP1, UR4, UR6, URZ ;  /* 0x00000006040a7290 */ /* 0x000fc8000ff3e03f */
[----:B------:R-:W-:-:S04]  /*0980*/  UIADD3 UR7, UR10, 0x2, URZ ;  /* 0x000000020a077890 */ /* 0x000fc8000fffe03f */
[----:B------:R-:W-:-:S06]  /*0990*/  ULOP3.LUT UP2, URZ, UR7, 0x3, URZ, 0xc0, !UPT ;  /* 0x00000003073f7892 */ /* 0x000fcc000f84c03f */
[----:B------:R-:W-:-:S13]  /*09a0*/  PLOP3.LUT P0, PT, PT, PT, UP2, 0x80, 0x0 ;  /* 0x000000000000781c */ /* 0x000fda0003f0f028 */
[----:B------:R-:W-:Y:S05]  /*09b0*/  @!P0 BRA `(.L_x_7) ;  /* 0x00000004003c8947 */ /* 0x000fea0003800000 */
[----:B------:R-:W-:Y:S01]  /*09c0*/  UIADD3 UR6, UR6, 0x2, UR4 ;  /* 0x0000000206067890 */ /* 0x000fe2000fffe004 */
[----:B------:R-:W-:Y:S01]  /*09d0*/  IMAD.MOV.U32 R8, RZ, RZ, R0 ;  /* 0x000000ffff087224 */ /* 0x000fe200078e0000 */
[----:B------:R-:W-:Y:S01]  /*09e0*/  UMOV UR7, 0xd0 ;  /* 0x000000d000077882 */ /* 0x000fe20000000000 */
[----:B------:R-:W-:Y:S01]  /*09f0*/  UMOV UR8, UR4 ;  /* 0x0000000400087c82 */ /* 0x000fe20008000000 */
[----:B------:R-:W-:Y:S02]  /*0a00*/  ULOP3.LUT UR6, UR6, 0x3, URZ, 0xc0, !UPT ;  /* 0x0000000306067892 */ /* 0x000fe4000f8ec03f */
[----:B------:R-:W-:Y:S02]  /*0a10*/  UIMAD UR7, UR4, 0x8, UR7 ;  /* 0x00000008040778a4 */ /* 0x000fe4000f8e0207 */
[----:B------:R-:W-:Y:S02]  /*0a20*/  UIADD3 UR6, UP0, URZ, -UR6, URZ ;  /* 0x800000063f067290 */ /* 0x000fe4000ff1e03f */
[----:B------:R-:W-:-:S02]  /*0a30*/  UIADD3 UR17, UR7, 0x1a0, URZ ;  /* 0x000001a007117890 */ /* 0x000fc4000fffe03f */
[----:B------:R-:W-:Y:S01]  /*0a40*/  UIADD3.X UR16, URZ, -0x1, URZ, UP0, !UPT ;  /* 0xffffffff3f107890 */ /* 0x000fe200087fe43f */
[----:B------:R-:W-:-:S11]  /*0a50*/  UMOV UR9, UR5 ;  /* 0x0000000500097c82 */ /* 0x000fd60008000000 */
.L_x_11:
[----:B------:R-:W-:Y:S01]  /*0a60*/  ULDC.64 UR12, c[0x0][UR17+0x148] ;  /* 0x00005200110c7abb */ /* 0x000fe20008000a00 */
[----:B------:R-:W-:Y:S01]  /*0a70*/  BSSY B0, `(.L_x_8) ;  /* 0x0000030000007945 */ /* 0x000fe20003800000 */
        /* <DEDUP_REMOVED lines=13> */
[-C--:B------:R-:W-:Y:S01]  /*0b50*/  IADD3 R17, P0, RZ, -R19.reuse, RZ ;  /* 0x80000013ff117210 */ /* 0x080fe20007f1e0ff */
[----:B------:R-:W-:Y:S01]  /*0b60*/  IMAD.MOV.U32 R6, RZ, RZ, R12 ;  /* 0x000000ffff067224 */ /* 0x000fe200078e000c */
[----:B------:R-:W-:Y:S01]  /*0b70*/  MOV R12, R19 ;  /* 0x00000013000c7202 */ /* 0x000fe20000000f00 */
[----:B------:R-:W-:Y:S01]  /*0b80*/  IMAD.MOV.U32 R7, RZ, RZ, R13 ;  /* 0x000000ffff077224 */ /* 0x000fe200078e000d */
[----:B------:R-:W-:Y:S01]  /*0b90*/  IADD3.X R0, RZ, ~R11, RZ, P0, !PT ;  /* 0x8000000bff007210 */ /* 0x000fe200007fe4ff */
[----:B------:R-:W-:-:S04]  /*0ba0*/  IMAD.WIDE.U32 R6, R17, UR12, R6 ;  /* 0x0000000c11067c25 */ /* 0x000fc8000f8e0006 */
[----:B------:R-:W-:-:S04]  /*0bb0*/  IMAD R0, R0, UR12, RZ ;  /* 0x0000000c00007c24 */ /* 0x000fc8000f8e02ff */
[----:B------:R-:W-:-:S04]  /*0bc0*/  IMAD R13, R17, UR13, R0 ;  /* 0x0000000d110d7c24 */ /* 0x000fc8000f8e0200 */
[----:B------:R-:W-:Y:S02]  /*0bd0*/  IMAD.IADD R0, R7, 0x1, R13 ;  /* 0x0000000107007824 */ /* 0x000fe400078e020d */
[----:B------:R-:W-:Y:S01]  /*0be0*/  IMAD.MOV.U32 R13, RZ, RZ, R11 ;  /* 0x000000ffff0d7224 */ /* 0x000fe200078e000b */
[----:B------:R-:W-:Y:S06]  /*0bf0*/  BRA `(.L_x_10) ;  /* 0x00000000005c7947 */ /* 0x000fec0003800000 */
.L_x_9:
[----:B------:R-:W0:Y:S01]  /*0c00*/  I2F.U32.RP R0, UR12 ;  /* 0x0000000c00007d06 */ /* 0x000e220008209000 */
[----:B------:R-:W-:Y:S01]  /*0c10*/  IMAD R11, RZ, RZ, -UR12 ;  /* 0x8000000cff0b7e24 */ /* 0x000fe2000f8e02ff */
[----:B------:R-:W-:Y:S02]  /*0c20*/  ISETP.NE.U32.AND P2, PT, RZ, UR12, PT ;  /* 0x0000000cff007c0c */ /* 0x000fe4000bf45070 */
[----:B------:R-:W-:-:S04]  /*0c30*/  MOV R13, RZ ;  /* 0x000000ff000d7202 */ /* 0x000fc80000000f00 */
[----:B0-----:R-:W0:Y:S02]  /*0c40*/  MUFU.RCP R0, R0 ;  /* 0x0000000000007308 */ /* 0x001e240000001000 */
[----:B0-----:R-:W-:Y:S02]  /*0c50*/  VIADD R6, R0, 0xffffffe ;  /* 0x0ffffffe00067836 */ /* 0x001fe40000000000 */
[----:B------:R-:W-:-:S04]  /*0c60*/  IMAD.MOV.U32 R0, RZ, RZ, RZ ;  /* 0x000000ffff007224 */ /* 0x000fc800078e00ff */
[----:B------:R0:W1:Y:S02]  /*0c70*/  F2I.FTZ.U32.TRUNC.NTZ R7, R6 ;  /* 0x0000000600077305 */ /* 0x000064000021f000 */
[----:B0-----:R-:W-:Y:S01]  /*0c80*/  HFMA2.MMA R6, -RZ, RZ, 0, 0 ;  /* 0x00000000ff067435 */ /* 0x001fe200000001ff */
[----:B-1----:R-:W-:-:S09]  /*0c90*/  IMAD R11, R11, R7, RZ ;  /* 0x000000070b0b7224 */ /* 0x002fd200078e02ff */
[----:B------:R-:W-:-:S06]  /*0ca0*/  IMAD.HI.U32 R7, R7, R11, R6 ;  /* 0x0000000b07077227 */ /* 0x000fcc00078e0006 */
[----:B------:R-:W-:-:S04]  /*0cb0*/  IMAD.HI.U32 R7, R7, R12, RZ ;  /* 0x0000000c07077227 */ /* 0x000fc800078e00ff */
[----:B------:R-:W-:-:S04]  /*0cc0*/  IMAD.MOV R11, RZ, RZ, -R7 ;  /* 0x000000ffff0b7224 */ /* 0x000fc800078e0a07 */
[----:B------:R-:W-:-:S05]  /*0cd0*/  IMAD R10, R11, UR12, R12 ;  /* 0x0000000c0b0a7c24 */ /* 0x000fca000f8e020c */
[----:B------:R-:W-:-:S13]  /*0ce0*/  ISETP.GE.U32.AND P0, PT, R10, UR12, PT ;  /* 0x0000000c0a007c0c */ /* 0x000fda000bf06070 */
[----:B------:R-:W-:Y:S02]  /*0cf0*/  @P0 VIADD R10, R10, -UR12 ;  /* 0x8000000c0a0a0c36 */ /* 0x000fe40008000000 */
[----:B------:R-:W-:-:S03]  /*0d00*/  @P0 VIADD R7, R7, 0x1 ;  /* 0x0000000107070836 */ /* 0x000fc60000000000 */
[----:B------:R-:W-:-:S13]  /*0d10*/  ISETP.GE.U32.AND P1, PT, R10, UR12, PT ;  /* 0x0000000c0a007c0c */ /* 0x000fda000bf26070 */
[----:B------:R-:W-:Y:S02]  /*0d20*/  @P1 IADD3 R7, R7, 0x1, RZ ;  /* 0x0000000107071810 */ /* 0x000fe40007ffe0ff */
[----:B------:R-:W-:-:S05]  /*0d30*/  @!P2 LOP3.LUT R7, RZ, UR12, RZ, 0x33, !PT ;  /* 0x0000000cff07ac12 */ /* 0x000fca000f8e33ff */
[----:B------:R-:W-:-:S04]  /*0d40*/  IMAD.MOV R11, RZ, RZ, -R7 ;  /* 0x000000ffff0b7224 */ /* 0x000fc800078e0a07 */
[----:B------:R-:W-:Y:S02]  /*0d50*/  IMAD R6, R11, UR12, R12 ;  /* 0x0000000c0b067c24 */ /* 0x000fe4000f8e020c */
[----:B------:R-:W-:-:S07]  /*0d60*/  IMAD.MOV.U32 R12, RZ, RZ, R7 ;  /* 0x000000ffff0c7224 */ /* 0x000fce00078e0007 */
.L_x_10:
[----:B------:R-:W-:Y:S05]  /*0d70*/  BSYNC B0 ;  /* 0x0000000000007941 */ /* 0x000fea0003800000 */
.L_x_8:
[----:B------:R-:W-:Y:S01]  /*0d80*/  UIADD3 UR6, UP2, UR6, 0x1, URZ ;  /* 0x0000000106067890 */ /* 0x000fe2000ff5e03f */
[----:B------:R-:W-:Y:S01]  /*0d90*/  ULDC.64 UR12, c[0x0][UR17+0x210] ;  /* 0x00008400110c7abb */ /* 0x000fe20008000a00 */
[----:B------:R-:W-:Y:S02]  /*0da0*/  ULDC.64 UR14, c[0x0][UR7+0x210] ;  /* 0x00008400070e7abb */ /* 0x000fe40008000a00 */
[----:B------:R-:W-:Y:S01]  /*0db0*/  UIADD3.X UR16, URZ, UR16, URZ, UP2, !UPT ;  /* 0x000000103f107290 */ /* 0x000fe200097fe43f */
[C---:B------:R-:W-:Y:S01]  /*0dc0*/  IMAD R7, R6.reuse, UR13, RZ ;  /* 0x0000000d06077c24 */ /* 0x040fe2000f8e02ff */
[----:B------:R-:W-:Y:S01]  /*0dd0*/  ISETP.NE.U32.AND P0, PT, RZ, UR6, PT ;  /* 0x00000006ff007c0c */ /* 0x000fe2000bf05070 */
[C---:B------:R-:W-:Y:S01]  /*0de0*/  IMAD R11, R6.reuse, UR15, RZ ;  /* 0x0000000f060b7c24 */ /* 0x040fe2000f8e02ff */
[----:B------:R-:W-:Y:S01]  /*0df0*/  UIADD3 UR8, UP0, UR8, -0x1, URZ ;  /* 0xffffffff08087890 */ /* 0x000fe2000ff1e03f */
[----:B------:R-:W-:Y:S01]  /*0e00*/  IMAD.WIDE.U32 R8, R6, UR12, R8 ;  /* 0x0000000c06087c25 */ /* 0x000fe2000f8e0008 */
[----:B------:R-:W-:Y:S01]  /*0e10*/  ISETP.NE.AND.EX P0, PT, RZ, UR16, PT, P0 ;  /* 0x00000010ff007c0c */ /* 0x000fe2000bf05300 */
[----:B------:R-:W-:-:S02]  /*0e20*/  UIADD3 UR17, UR17, -0x8, URZ ;  /* 0xfffffff811117890 */ /* 0x000fc4000fffe03f */
[----:B------:R-:W-:Y:S01]  /*0e30*/  IMAD.WIDE.U32 R14, R6, UR14, R14 ;  /* 0x0000000e060e7c25 */ /* 0x000fe2000f8e000e */
[----:B------:R-:W-:Y:S02]  /*0e40*/  UIADD3.X UR9, UR9, -0x1, URZ, UP0, !UPT ;  /* 0xffffffff09097890 */ /* 0x000fe400087fe43f */
[----:B------:R-:W-:Y:S01]  /*0e50*/  UIADD3 UR7, UR7, -0x8, URZ ;  /* 0xfffffff807077890 */ /* 0x000fe2000fffe03f */
[C---:B------:R-:W-:Y:S02]  /*0e60*/  IMAD R7, R0.reuse, UR12, R7 ;  /* 0x0000000c00077c24 */ /* 0x040fe4000f8e0207 */
[----:B------:R-:W-:Y:S02]  /*0e70*/  IMAD R11, R0, UR14, R11 ;  /* 0x0000000e000b7c24 */ /* 0x000fe4000f8e020b */
[----:B------:R-:W-:Y:S02]  /*0e80*/  IMAD.IADD R9, R9, 0x1, R7 ;  /* 0x0000000109097824 */ /* 0x000fe400078e0207 */
[----:B------:R-:W-:Y:S01]  /*0e90*/  IMAD.IADD R15, R15, 0x1, R11 ;  /* 0x000000010f0f7824 */ /* 0x000fe200078e020b */
[----:B------:R-:W-:Y:S06]  /*0ea0*/  @P0 BRA `(.L_x_11) ;  /* 0xfffffff800ec0947 */ /* 0x000fec000383ffff */
.L_x_7:
[----:B------:R-:W-:-:S04]  /*0eb0*/  UIADD3 UR4, UP0, UR10, 0x1, URZ ;  /* 0x000000010a047890 */ /* 0x000fc8000ff1e03f */
[----:B------:R-:W-:Y:S02]  /*0ec0*/  UIADD3.X UR5, URZ, UR5, UR11, UP0, UP1 ;  /* 0x000000053f057290 */ /* 0x000fe400087e240b */
[----:B------:R-:W-:-:S04]  /*0ed0*/  UISETP.GE.U32.AND UP0, UPT, UR4, 0x3, UPT ;  /* 0x000000030400788c */ /* 0x000fc8000bf06070 */
[----:B------:R-:W-:-:S06]  /*0ee0*/  UISETP.GE.U32.AND.EX UP0, UPT, UR5, URZ, UPT, UP0 ;  /* 0x0000003f0500728c */ /* 0x000fcc000bf06100 */
[----:B------:R-:W-:-:S13]  /*0ef0*/  PLOP3.LUT P0, PT, PT, PT, UP0, 0x80, 0x0 ;  /* 0x000000000000781c */ /* 0x000fda0003f0f008 */
[----:B------:R-:W-:Y:S05]  /*0f00*/  @!P0 BRA `(.L_x_6) ;  /* 0x0000001000008947 */ /* 0x000fea0003800000 */
[----:B------:R-:W-:Y:S02]  /*0f10*/  UIADD3 UR7, UP0, UR8, 0x4, URZ ;  /* 0x0000000408077890 */ /* 0x000fe4000ff1e03f */
[----:B------:R-:W-:Y:S02]  /*0f20*/  USHF.L.U32 UR5, UR8, 0x3, URZ ;  /* 0x0000000308057899 */ /* 0x000fe4000800063f */
[----:B------:R-:W-:Y:S02]  /*0f30*/  UIADD3.X UR6, URZ, UR9, URZ, UP0, !UPT ;  /* 0x000000093f067290 */ /* 0x000fe400087fe43f */
[----:B------:R-:W-:Y:S01]  /*0f40*/  IMAD.U32 R6, RZ, RZ, UR7 ;  /* 0x00000007ff067e24 */ /* 0x000fe2000f8e00ff */
[----:B------:R-:W-:Y:S02]  /*0f50*/  UIADD3 UR4, UR5, 0xd0, URZ ;  /* 0x000000d005047890 */ /* 0x000fe4000fffe03f */
[----:B------:R-:W-:Y:S01]  /*0f60*/  UIADD3 UR5, UR5, 0x1a8, URZ ;  /* 0x000001a805057890 */ /* 0x000fe2000fffe03f */
[----:B------:R-:W-:-:S11]  /*0f70*/  MOV R7, UR6 ;  /* 0x0000000600077c02 */ /* 0x000fd60008000f00 */
.L_x_24:
[----:B------:R-:W-:Y:S01]  /*0f80*/  ULDC.64 UR6, c[0x0][UR5+0x210] ;  /* 0x0000840005067abb */ /* 0x000fe20008000a00 */
[----:B------:R-:W-:Y:S01]  /*0f90*/  BSSY B0, `(.L_x_12) ;  /* 0x000002f000007945 */ /* 0x000fe20003800000 */
[----:B------:R-:W-:-:S04]  /*0fa0*/  LOP3.LUT R0, R13, UR7, RZ, 0xfc, !PT ;  /* 0x000000070d007c12 */ /* 0x000fc8000f8efcff */
[----:B------:R-:W-:-:S13]  /*0fb0*/  ISETP.NE.U32.AND P0, PT, R0, RZ, PT ;  /* 0x000000ff0000720c */ /* 0x000fda0003f05070 */
[----:B------:R-:W-:Y:S05]  /*0fc0*/  @!P0 BRA `(.L_x_13) ;  /* 0x0000000000508947 */ /* 0x000fea0003800000 */
[----:B------:R-:W-:Y:S01]  /*0fd0*/  IMAD.U32 R10, RZ, RZ, UR6 ;  /* 0x00000006ff0a7e24 */ /* 0x000fe2000f8e00ff */
[----:B------:R-:W-:Y:S01]  /*0fe0*/  MOV R17, UR7 ;  /* 0x0000000700117c02 */ /* 0x000fe20008000f00 */
[----:B------:R-:W-:Y:S01]  /*0ff0*/  IMAD.U32 R11, RZ, RZ, UR7 ;  /* 0x00000007ff0b7e24 */ /* 0x000fe2000f8e00ff */
[----:B------:R-:W-:Y:S01]  /*1000*/  MOV R20, R13 ;  /* 0x0000000d00147202 */ /* 0x000fe20000000f00 */
[----:B------:R-:W-:Y:S01]  /*1010*/  IMAD.MOV.U32 R11, RZ, RZ, R10 ;  /* 0x000000ffff0b7224 */ /* 0x000fe200078e000a */
[----:B------:R-:W-:Y:S01]  /*1020*/  MOV R0, 0x1070 ;  /* 0x0000107000007802 */ /* 0x000fe20000000f00 */
[----:B------:R-:W-:Y:S02]  /*1030*/  IMAD.U32 R16, RZ, RZ, UR6 ;  /* 0x00000006ff107e24 */ /* 0x000fe4000f8e00ff */
[----:B------:R-:W-:Y:S02]  /*1040*/  IMAD.MOV.U32 R26, RZ, RZ, R12 ;  /* 0x000000ffff1a7224 */ /* 0x000fe400078e000c */
[----:B------:R-:W-:-:S07]  /*1050*/  IMAD.MOV.U32 R10, RZ, RZ, R17 ;  /* 0x000000ffff0a7224 */ /* 0x000fce00078e0011 */
[----:B------:R-:W-:Y:S05]  /*1060*/  CALL.REL.NOINC `($__internal_0_$__cuda_sm20_div_s64) ;  /* 0x0000001c00507944 */ /* 0x000fea0003c00000 */
[----:B------:R-:W-:-:S05]  /*1070*/  IADD3 R17, P0, RZ, -R19, RZ ;  /* 0x80000013ff117210 */ /* 0x000fca0007f1e0ff */
[----:B------:R-:W-:Y:S02]  /*1080*/  IMAD.X R0, RZ, RZ, ~R11, P0 ;  /* 0x000000ffff007224 */ /* 0x000fe400000e0e0b */
[----:B------:R-:W-:-:S04]  /*1090*/  IMAD.WIDE.U32 R12, R17, UR6, R12 ;  /* 0x00000006110c7c25 */ /* 0x000fc8000f8e000c */
[----:B------:R-:W-:Y:S02]  /*10a0*/  IMAD R0, R0, UR6, RZ ;  /* 0x0000000600007c24 */ /* 0x000fe4000f8e02ff */
[----:B------:R-:W-:Y:S01]  /*10b0*/  IMAD.MOV.U32 R21, RZ, RZ, R12 ;  /* 0x000000ffff157224 */ /* 0x000fe200078e000c */
[----:B------:R-:W-:Y:S01]  /*10c0*/  MOV R12, R19 ;  /* 0x00000013000c7202 */ /* 0x000fe20000000f00 */
[----:B------:R-:W-:-:S04]  /*10d0*/  IMAD R17, R17, UR7, R0 ;  /* 0x0000000711117c24 */ /* 0x000fc8000f8e0200 */
[----:B------:R-:W-:Y:S02]  /*10e0*/  IMAD.IADD R0, R13, 0x1, R17 ;  /* 0x000000010d007824 */ /* 0x000fe400078e0211 */
[----:B------:R-:W-:Y:S01]  /*10f0*/  IMAD.MOV.U32 R13, RZ, RZ, R11 ;  /* 0x000000ffff0d7224 */ /* 0x000fe200078e000b */
[----:B------:R-:W-:Y:S06]  /*1100*/  BRA `(.L_x_14) ;  /* 0x00000000005c7947 */ /* 0x000fec0003800000 */
.L_x_13:
[----:B------:R-:W0:Y:S01]  /*1110*/  I2F.U32.RP R0, UR6 ;  /* 0x0000000600007d06 */ /* 0x000e220008209000 */
[----:B------:R-:W-:Y:S01]  /*1120*/  IMAD R13, RZ, RZ, -UR6 ;  /* 0x80000006ff0d7e24 */ /* 0x000fe2000f8e02ff */
[----:B------:R-:W-:-:S06]  /*1130*/  ISETP.NE.U32.AND P2, PT, RZ, UR6, PT ;  /* 0x00000006ff007c0c */ /* 0x000fcc000bf45070 */
        /* <DEDUP_REMOVED lines=13> */
[----:B------:R-:W-:Y:S02]  /*1210*/  ISETP.GE.U32.AND P1, PT, R13, UR6, PT ;  /* 0x000000060d007c0c */ /* 0x000fe4000bf26070 */
[----:B------:R-:W-:-:S11]  /*1220*/  MOV R13, RZ ;  /* 0x000000ff000d7202 */ /* 0x000fd60000000f00 */
[----:B------:R-:W-:Y:S02]  /*1230*/  @P1 IADD3 R11, R11, 0x1, RZ ;  /* 0x000000010b0b1810 */ /* 0x000fe40007ffe0ff */
[----:B------:R-:W-:-:S05]  /*1240*/  @!P2 LOP3.LUT R11, RZ, UR6, RZ, 0x33, !PT ;  /* 0x00000006ff0bac12 */ /* 0x000fca000f8e33ff */
[----:B------:R-:W-:-:S04]  /*1250*/  IMAD.MOV R21, RZ, RZ, -R11 ;  /* 0x000000ffff157224 */ /* 0x000fc800078e0a0b */
[----:B------:R-:W-:Y:S02]  /*1260*/  IMAD R21, R21, UR6, R12 ;  /* 0x0000000615157c24 */ /* 0x000fe4000f8e020c */
[----:B------:R-:W-:-:S07]  /*1270*/  IMAD.MOV.U32 R12, RZ, RZ, R11 ;  /* 0x000000ffff0c7224 */ /* 0x000fce00078e000b */
.L_x_14:
[----:B------:R-:W-:Y:S05]  /*1280*/  BSYNC B0 ;  /* 0x0000000000007941 */ /* 0x000fea0003800000 */
.L_x_12:
[----:B------:R-:W-:Y:S01]  /*1290*/  ULDC.64 UR6, c[0x0][UR5+0x2d8] ;  /* 0x0000b60005067abb */ /* 0x000fe20008000a00 */
[----:B------:R-:W-:Y:S01]  /*12a0*/  ULDC.64 UR10, c[0x0][UR5+0x208] ;  /* 0x00008200050a7abb */ /* 0x000fe20008000a00 */
[----:B------:R-:W-:Y:S01]  /*12b0*/  IMAD.WIDE.U32 R16, R21, UR6, R8 ;  /* 0x0000000615107c25 */ /* 0x000fe2000f8e0008 */
[----:B------:R-:W-:Y:S01]  /*12c0*/  LOP3.LUT R8, R13, UR11, RZ, 0xfc, !PT ;  /* 0x0000000b0d087c12 */ /* 0x000fe2000f8efcff */
[----:B------:R-:W-:Y:S01]  /*12d0*/  ULDC.64 UR8, c[0x0][UR4+0x210] ;  /* 0x0000840004087abb */ /* 0x000fe20008000a00 */
[----:B------:R-:W-:Y:S01]  /*12e0*/  BSSY B0, `(.L_x_15) ;  /* 0x0000035000007945 */ /* 0x000fe20003800000 */
[C---:B------:R-:W-:Y:S01]  /*12f0*/  IMAD R9, R21.reuse, UR7, RZ ;  /* 0x0000000715097c24 */ /* 0x040fe2000f8e02ff */
[----:B------:R-:W-:Y:S01]  /*1300*/  ISETP.NE.U32.AND P0, PT, R8, RZ, PT ;  /* 0x000000ff0800720c */ /* 0x000fe20003f05070 */
[C---:B------:R-:W-:Y:S02]  /*1310*/  IMAD R11, R21.reuse, UR9, RZ ;  /* 0x00000009150b7c24 */ /* 0x040fe4000f8e02ff */
[----:B------:R-:W-:-:S04]  /*1320*/  IMAD.WIDE.U32 R14, R21, UR8, R14 ;  /* 0x00000008150e7c25 */ /* 0x000fc8000f8e000e */
[C---:B------:R-:W-:Y:S02]  /*1330*/  IMAD R9, R0.reuse, UR6, R9 ;  /* 0x0000000600097c24 */ /* 0x040fe4000f8e0209 */
[----:B------:R-:W-:Y:S02]  /*1340*/  IMAD R11, R0, UR8, R11 ;  /* 0x00000008000b7c24 */ /* 0x000fe4000f8e020b */
[----:B------:R-:W-:Y:S02]  /*1350*/  IMAD.IADD R9, R17, 0x1, R9 ;  /* 0x0000000111097824 */ /* 0x000fe400078e0209 */
[----:B------:R-:W-:Y:S01]  /*1360*/  IMAD.IADD R8, R15, 0x1, R11 ;  /* 0x000000010f087824 */ /* 0x000fe200078e020b */
[----:B------:R-:W-:Y:S06]  /*1370*/  @!P0 BRA `(.L_x_16) ;  /* 0x0000000000508947 */ /* 0x000fec0003800000 */
[----:B------:R-:W-:Y:S01]  /*1380*/  IMAD.U32 R10, RZ, RZ, UR10 ;  /* 0x0000000aff0a7e24 */ /* 0x000fe2000f8e00ff */
[----:B------:R-:W-:Y:S01]  /*1390*/  MOV R11, UR11 ;  /* 0x0000000b000b7c02 */ /* 0x000fe20008000f00 */
[----:B------:R-:W-:Y:S01]  /*13a0*/  IMAD.U32 R19, RZ, RZ, UR11 ;  /* 0x0000000bff137e24 */ /* 0x000fe2000f8e00ff */
[----:B------:R-:W-:Y:S01]  /*13b0*/  MOV R0, 0x1420 ;  /* 0x0000142000007802 */ /* 0x000fe20000000f00 */
[----:B------:R-:W-:Y:S01]  /*13c0*/  IMAD.U32 R18, RZ, RZ, UR10 ;  /* 0x0000000aff127e24 */ /* 0x000fe2000f8e00ff */
[----:B------:R-:W-:Y:S01]  /*13d0*/  MOV R11, R10 ;  /* 0x0000000a000b7202 */ /* 0x000fe20000000f00 */
[----:B------:R-:W-:Y:S02]  /*13e0*/  IMAD.MOV.U32 R26, RZ, RZ, R12 ;  /* 0x000000ffff1a7224 */ /* 0x000fe400078e000c */
[----:B------:R-:W-:Y:S02]  /*13f0*/  IMAD.MOV.U32 R10, RZ, RZ, R19 ;  /* 0x000000ffff0a7224 */ /* 0x000fe400078e0013 */
[----:B------:R-:W-:-:S07]  /*1400*/  IMAD.MOV.U32 R20, RZ, RZ, R13 ;  /* 0x000000ffff147224 */ /* 0x000fce00078e000d */
[----:B------:R-:W-:Y:S05]  /*1410*/  CALL.REL.NOINC `($__internal_0_$__cuda_sm20_div_s64) ;  /* 0x0000001800647944 */ /* 0x000fea0003c00000 */
[----:B------:R-:W-:-:S05]  /*1420*/  IADD3 R21, P0, RZ, -R19, RZ ;  /* 0x80000013ff157210 */ /* 0x000fca0007f1e0ff */
[----:B------:R-:W-:Y:S02]  /*1430*/  IMAD.X R0, RZ, RZ, ~R11, P0 ;  /* 0x000000ffff007224 */ /* 0x000fe400000e0e0b */
[----:B------:R-:W-:-:S04]  /*1440*/  IMAD.WIDE.U32 R12, R21, UR10, R12 ;  /* 0x0000000a150c7c25 */ /* 0x000fc8000f8e000c */
[----:B------:R-:W-:Y:S01]  /*1450*/  IMAD R0, R0, UR10, RZ ;  /* 0x0000000a00007c24 */ /* 0x000fe2000f8e02ff */
[----:B------:R-:W-:Y:S01]  /*1460*/  MOV R10, R12 ;  /* 0x0000000c000a7202 */ /* 0x000fe20000000f00 */
[----:B------:R-:W-:Y:S02]  /*1470*/  IMAD.MOV.U32 R12, RZ, RZ, R19 ;  /* 0x000000ffff0c7224 */ /* 0x000fe400078e0013 */
[----:B------:R-:W-:-:S04]  /*1480*/  IMAD R21, R21, UR11, R0 ;  /* 0x0000000b15157c24 */ /* 0x000fc8000f8e0200 */
[----:B------:R-:W-:Y:S02]  /*1490*/  IMAD.IADD R0, R13, 0x1, R21 ;  /* 0x000000010d007824 */ /* 0x000fe400078e0215 */
[----:B------:R-:W-:Y:S01]  /*14a0*/  IMAD.MOV.U32 R13, RZ, RZ, R11 ;  /* 0x000000ffff0d7224 */ /* 0x000fe200078e000b */
[----:B------:R-:W-:Y:S06]  /*14b0*/  BRA `(.L_x_17) ;  /* 0x00000000005c7947 */ /* 0x000fec0003800000 */
.L_x_16:
[----:B------:R-:W0:Y:S01]  /*14c0*/  I2F.U32.RP R0, UR10 ;  /* 0x0000000a00007d06 */ /* 0x000e220008209000 */
[----:B------:R-:W-:Y:S01]  /*14d0*/  IMAD R13, RZ, RZ, -UR10 ;  /* 0x8000000aff0d7e24 */ /* 0x000fe2000f8e02ff */
[----:B------:R-:W-:-:S06]  /*14e0*/  ISETP.NE.U32.AND P2, PT, RZ, UR10, PT ;  /* 0x0000000aff007c0c */ /* 0x000fcc000bf45070 */
[----:B0-----:R-:W0:Y:S02]  /*14f0*/  MUFU.RCP R0, R0 ;  /* 0x0000000000007308 */ /* 0x001e240000001000 */
[----:B0-----:R-:W-:Y:S01]  /*1500*/  IADD3 R10, R0, 0xffffffe, RZ ;  /* 0x0ffffffe000a7810 */ /* 0x001fe20007ffe0ff */
[----:B------:R-:W-:-:S05]  /*1510*/  HFMA2.MMA R0, -RZ, RZ, 0, 0 ;  /* 0x00000000ff007435 */ /* 0x000fca00000001ff */
[----:B------:R0:W1:Y:S02]  /*1520*/  F2I.FTZ.U32.TRUNC.NTZ R11, R10 ;  /* 0x0000000a000b7305 */ /* 0x000064000021f000 */
[----:B0-----:R-:W-:Y:S02]  /*1530*/  IMAD.MOV.U32 R10, RZ, RZ, RZ ;  /* 0x000000ffff0a7224 */ /* 0x001fe400078e00ff */
[----:B-1----:R-:W-:-:S04]  /*1540*/  IMAD R13, R13, R11, RZ ;  /* 0x0000000b0d0d7224 */ /* 0x002fc800078e02ff */
[----:B------:R-:W-:-:S06]  /*1550*/  IMAD.HI.U32 R11, R11, R13, R10 ;  /* 0x0000000d0b0b7227 */ /* 0x000fcc00078e000a */
[----:B------:R-:W-:-:S04]  /*1560*/  IMAD.HI.U32 R11, R11, R12, RZ ;  /* 0x0000000c0b0b7227 */ /* 0x000fc800078e00ff */
[----:B------:R-:W-:-:S04]  /*1570*/  IMAD.MOV R13, RZ, RZ, -R11 ;  /* 0x000000ffff0d7224 */ /* 0x000fc800078e0a0b */
[----:B------:R-:W-:-:S05]  /*1580*/  IMAD R13, R13, UR10, R12 ;  /* 0x0000000a0d0d7c24 */ /* 0x000fca000f8e020c */
[----:B------:R-:W-:-:S13]  /*1590*/  ISETP.GE.U32.AND P0, PT, R13, UR10, PT ;  /* 0x0000000a0d007c0c */ /* 0x000fda000bf06070 */
[----:B------:R-:W-:Y:S01]  /*15a0*/  @P0 IADD3 R13, R13, -UR10, RZ ;  /* 0x8000000a0d0d0c10 */ /* 0x000fe2000fffe0ff */
[----:B------:R-:W-:-:S03]  /*15b0*/  @P0 VIADD R11, R11, 0x1 ;  /* 0x000000010b0b0836 */ /* 0x000fc60000000000 */
[----:B------:R-:W-:-:S13]  /*15c0*/  ISETP.GE.U32.AND P1, PT, R13, UR10, PT ;  /* 0x0000000a0d007c0c */ /* 0x000fda000bf26070 */
[----:B------:R-:W-:Y:S01]  /*15d0*/  @P1 VIADD R11, R11, 0x1 ;  /* 0x000000010b0b1836 */ /* 0x000fe20000000000 */
[----:B------:R-:W-:-:S05]  /*15e0*/  @!P2 LOP3.LUT R11, RZ, UR10, RZ, 0x33, !PT ;  /* 0x0000000aff0bac12 */ /* 0x000fca000f8e33ff */
[----:B------:R-:W-:-:S04]  /*15f0*/  IMAD.MOV R13, RZ, RZ, -R11 ;  /* 0x000000ffff0d7224 */ /* 0x000fc800078e0a0b */
[----:B------:R-:W-:Y:S02]  /*1600*/  IMAD R10, R13, UR10, R12 ;  /* 0x0000000a0d0a7c24 */ /* 0x000fe4000f8e020c */
[----:B------:R-:W-:Y:S02]  /*1610*/  IMAD.MOV.U32 R12, RZ, RZ, R11 ;  /* 0x000000ffff0c7224 */ /* 0x000fe400078e000b */
[----:B------:R-:W-:-:S07]  /*1620*/  IMAD.MOV.U32 R13, RZ, RZ, RZ ;  /* 0x000000ffff0d7224 */ /* 0x000fce00078e00ff */
.L_x_17:
[----:B------:R-:W-:Y:S05]  /*1630*/  BSYNC B0 ;  /* 0x0000000000007941 */ /* 0x000fea0003800000 */
.L_x_15:
[----:B------:R-:W-:Y:S01]  /*1640*/  ULDC.64 UR10, c[0x0][UR5+0x200] ;  /* 0x00008000050a7abb */ /* 0x000fe20008000a00 */
[----:B------:R-:W-:Y:S01]  /*1650*/  MOV R15, R8 ;  /* 0x00000008000f7202 */ /* 0x000fe20000000f00 */
[----:B------:R-:W-:Y:S01]  /*1660*/  ULDC.64 UR6, c[0x0][UR5+0x2d0] ;  /* 0x0000b40005067abb */ /* 0x000fe20008000a00 */
[----:B------:R-:W-:Y:S01]  /*1670*/  LOP3.LUT R8, R13, UR11, RZ, 0xfc, !PT ;  /* 0x0000000b0d087c12 */ /* 0x000fe2000f8efcff */
[----:B------:R-:W-:Y:S01]  /*1680*/  ULDC.64 UR8, c[0x0][UR4+0x208] ;  /* 0x0000820004087abb */ /* 0x000fe20008000a00 */
[----:B------:R-:W-:Y:S01]  /*1690*/  IMAD.MOV.U32 R17, RZ, RZ, R9 ;  /* 0x000000ffff117224 */ /* 0x000fe200078e0009 */
[----:B------:R-:W-:Y:S01]  /*16a0*/  BSSY B0, `(.L_x_18) ;  /* 0x0000036000007945 */ /* 0x000fe20003800000 */
[----:B------:R-:W-:Y:S01]  /*16b0*/  ISETP.NE.U32.AND P0, PT, R8, RZ, PT ;  /* 0x000000ff0800720c */ /* 0x000fe20003f05070 */
[C---:B------:R-:W-:Y:S02]  /*16c0*/  IMAD R9, R10.reuse, UR7, RZ ;  /* 0x000000070a097c24 */ /* 0x040fe4000f8e02ff */
[----:B------:R-:W-:-:S02]  /*16d0*/  IMAD R11, R10, UR9, RZ ;  /* 0x000000090a0b7c24 */ /* 0x000fc4000f8e02ff */
[----:B------:R-:W-:-:S04]  /*16e0*/  IMAD.WIDE.U32 R16, R10, UR6, R16 ;  /* 0x000000060a107c25 */ /* 0x000fc8000f8e0010 */
        /* <DEDUP_REMOVED lines=26> */
.L_x_19:
        /* <DEDUP_REMOVED lines=23> */
.L_x_20:
[----:B------:R-:W-:Y:S05]  /*1a00*/  BSYNC B0 ;  /* 0x0000000000007941 */ /* 0x000fea0003800000 */
.L_x_18:
[----:B------:R-:W-:Y:S01]  /*1a10*/  ULDC.64 UR10, c[0x0][UR5+0x1f8] ;  /* 0x00007e00050a7abb */ /* 0x000fe20008000a00 */
[----:B------:R-:W-:Y:S01]  /*1a20*/  IMAD.MOV.U32 R17, RZ, RZ, R9 ;  /* 0x000000ffff117224 */ /* 0x000fe200078e0009 */
[----:B------:R-:W-:Y:S01]  /*1a30*/  LOP3.LUT R18, R13, UR11, RZ, 0xfc, !PT ;  /* 0x0000000b0d127c12 */ /* 0x000fe2000f8efcff */
[----:B------:R-:W-:Y:S01]  /*1a40*/  ULDC.64 UR6, c[0x0][UR5+0x2c8] ;  /* 0x0000b20005067abb */ /* 0x000fe20008000a00 */
[----:B------:R-:W-:Y:S01]  /*1a50*/  MOV R9, R8 ;  /* 0x0000000800097202 */ /* 0x000fe20000000f00 */
[----:B------:R-:W-:Y:S01]  /*1a60*/  ULDC.64 UR8, c[0x0][UR4+0x200] ;  /* 0x0000800004087abb */ /* 0x000fe20008000a00 */
[----:B------:R-:W-:Y:S01]  /*1a70*/  ISETP.NE.U32.AND P0, PT, R18, RZ, PT ;  /* 0x000000ff1200720c */ /* 0x000fe20003f05070 */
[----:B------:R-:W-:Y:S01]  /*1a80*/  IMAD.MOV.U32 R8, RZ, RZ, R14 ;  /* 0x000000ffff087224 */ /* 0x000fe200078e000e */
[----:B------:R-:W-:Y:S01]  /*1a90*/  BSSY B0, `(.L_x_21) ;  /* 0x0000034000007945 */ /* 0x000fe20003800000 */
        /* <DEDUP_REMOVED lines=9> */
[----:B------:R-:W-:Y:S01]  /*1b30*/  MOV R10, UR10 ;  /* 0x0000000a000a7c02 */ /* 0x000fe20008000f00 */
[----:B------:R-:W-:Y:S01]  /*1b40*/  IMAD.U32 R19, RZ, RZ, UR11 ;  /* 0x0000000bff137e24 */ /* 0x000fe2000f8e00ff */
[----:B------:R-:W-:Y:S01]  /*1b50*/  MOV R26, R12 ;  /* 0x0000000c001a7202 */ /* 0x000fe20000000f00 */
[----:B------:R-:W-:Y:S01]  /*1b60*/  IMAD.U32 R11, RZ, RZ, UR11 ;  /* 0x0000000bff0b7e24 */ /* 0x000fe2000f8e00ff */
[----:B------:R-:W-:Y:S01]  /*1b70*/  MOV R0, 0x1bd0 ;  /* 0x00001bd000007802 */ /* 0x000fe20000000f00 */
[----:B------:R-:W-:Y:S02]  /*1b80*/  IMAD.MOV.U32 R11, RZ, RZ, R10 ;  /* 0x000000ffff0b7224 */ /* 0x000fe400078e000a */
[----:B------:R-:W-:Y:S02]  /*1b90*/  IMAD.U32 R18, RZ, RZ, UR10 ;  /* 0x0000000aff127e24 */ /* 0x000fe4000f8e00ff */
[----:B------:R-:W-:Y:S02]  /*1ba0*/  IMAD.MOV.U32 R10, RZ, RZ, R19 ;  /* 0x000000ffff0a7224 */ /* 0x000fe400078e0013 */
[----:B------:R-:W-:-:S07]  /*1bb0*/  IMAD.MOV.U32 R20, RZ, RZ, R13 ;  /* 0x000000ffff147224 */ /* 0x000fce00078e000d */
[----:B------:R-:W-:Y:S05]  /*1bc0*/  CALL.REL.NOINC `($__internal_0_$__cuda_sm20_div_s64) ;  /* 0x0000001000787944 */ /* 0x000fea0003c00000 */
[----:B------:R-:W-:-:S04]  /*1bd0*/  IADD3 R21, P0, RZ, -R19, RZ ;  /* 0x80000013ff157210 */ /* 0x000fc80007f1e0ff */
[----:B------:R-:W-:Y:S01]  /*1be0*/  IADD3.X R0, RZ, ~R11, RZ, P0, !PT ;  /* 0x8000000bff007210 */ /* 0x000fe200007fe4ff */
[----:B------:R-:W-:-:S04]  /*1bf0*/  IMAD.WIDE.U32 R12, R21, UR10, R12 ;  /* 0x0000000a150c7c25 */ /* 0x000fc8000f8e000c */
[----:B------:R-:W-:-:S04]  /*1c00*/  IMAD R0, R0, UR10, RZ ;  /* 0x0000000a00007c24 */ /* 0x000fc8000f8e02ff */
[----:B------:R-:W-:Y:S02]  /*1c10*/  IMAD R21, R21, UR11, R0 ;  /* 0x0000000b15157c24 */ /* 0x000fe4000f8e0200 */
[----:B------:R-:W-:Y:S01]  /*1c20*/  IMAD.MOV.U32 R0, RZ, RZ, R12 ;  /* 0x000000ffff007224 */ /* 0x000fe200078e000c */
[----:B------:R-:W-:Y:S01]  /*1c30*/  MOV R12, R19 ;  /* 0x00000013000c7202 */ /* 0x000fe20000000f00 */
[----:B------:R-:W-:Y:S02]  /*1c40*/  IMAD.IADD R10, R13, 0x1, R21 ;  /* 0x000000010d0a7824 */ /* 0x000fe400078e0215 */
[----:B------:R-:W-:Y:S01]  /*1c50*/  IMAD.MOV.U32 R13, RZ, RZ, R11 ;  /* 0x000000ffff0d7224 */ /* 0x000fe200078e000b */
[----:B------:R-:W-:Y:S06]  /*1c60*/  BRA `(.L_x_23) ;  /* 0x0000000000587947 */ /* 0x000fec0003800000 */
.L_x_22:
[----:B------:R-:W0:Y:S01]  /*1c70*/  I2F.U32.RP R0, UR10 ;  /* 0x0000000a00007d06 */ /* 0x000e220008209000 */
[----:B------:R-:W-:Y:S02]  /*1c80*/  IADD3 R13, RZ, -UR10, RZ ;  /* 0x8000000aff0d7c10 */ /* 0x000fe4000fffe0ff */
[----:B------:R-:W-:-:S05]  /*1c90*/  ISETP.NE.U32.AND P2, PT, RZ, UR10, PT ;  /* 0x0000000aff007c0c */ /* 0x000fca000bf45070 */
[----:B0-----:R-:W0:Y:S02]  /*1ca0*/  MUFU.RCP R0, R0 ;  /* 0x0000000000007308 */ /* 0x001e240000001000 */
[----:B0-----:R-:W-:-:S06]  /*1cb0*/  VIADD R10, R0, 0xffffffe ;  /* 0x0ffffffe000a7836 */ /* 0x001fcc0000000000 */
        /* <DEDUP_REMOVED lines=12> */
[----:B------:R-:W-:-:S04]  /*1d80*/  @!P2 LOP3.LUT R11, RZ, UR10, RZ, 0x33, !PT ;  /* 0x0000000aff0bac12 */ /* 0x000fc8000f8e33ff */
[----:B------:R-:W-:-:S05]  /*1d90*/  IADD3 R13, -R11, RZ, RZ ;  /* 0x000000ff0b0d7210 */ /* 0x000fca0007ffe1ff */
[----:B------:R-:W-:Y:S02]  /*1da0*/  IMAD R0, R13, UR10, R12 ;  /* 0x0000000a0d007c24 */ /* 0x000fe4000f8e020c */
[----:B------:R-:W-:Y:S02]  /*1db0*/  IMAD.MOV.U32 R12, RZ, RZ, R11 ;  /* 0x000000ffff0c7224 */ /* 0x000fe400078e000b */
[----:B------:R-:W-:-:S07]  /*1dc0*/  IMAD.MOV.U32 R13, RZ, RZ, RZ ;  /* 0x000000ffff0d7224 */ /* 0x000fce00078e00ff */
.L_x_23:
[----:B------:R-:W-:Y:S05]  /*1dd0*/  BSYNC B0 ;  /* 0x0000000000007941 */ /* 0x000fea0003800000 */
.L_x_21:
[----:B------:R-:W-:Y:S01]  /*1de0*/  IADD3 R6, P0, R6, -0x4, RZ ;  /* 0xfffffffc06067810 */ /* 0x000fe20007f1e0ff */
[----:B------:R-:W-:Y:S01]  /*1df0*/  IMAD.MOV.U32 R17, RZ, RZ, R9 ;  /* 0x000000ffff117224 */ /* 0x000fe200078e0009 */
[----:B------:R-:W-:Y:S01]  /*1e00*/  MOV R15, R8 ;  /* 0x00000008000f7202 */ /* 0x000fe20000000f00 */
[----:B------:R-:W-:Y:S01]  /*1e10*/  ULDC.64 UR6, c[0x0][UR5+0x2c0] ;  /* 0x0000b00005067abb */ /* 0x000fe20008000a00 */
[----:B------:R-:W-:Y:S01]  /*1e20*/  IADD3.X R7, R7, -0x1, RZ, P0, !PT ;  /* 0xffffffff07077810 */ /* 0x000fe200007fe4ff */
[----:B------:R-:W-:Y:S01]  /*1e30*/  ULDC.64 UR8, c[0x0][UR4+0x1f8] ;  /* 0x00007e0004087abb */ /* 0x000fe20008000a00 */
[----:B------:R-:W-:Y:S01]  /*1e40*/  ISETP.GT.U32.AND P0, PT, R6, 0x3, PT ;  /* 0x000000030600780c */ /* 0x000fe20003f04070 */
[C---:B------:R-:W-:Y:S01]  /*1e50*/  IMAD.WIDE.U32 R8, R0.reuse, UR6, R14 ;  /* 0x0000000600087c25 */ /* 0x040fe2000f8e000e */
[----:B------:R-:W-:Y:S02]  /*1e60*/  UIADD3 UR4, UR4, -0x20, URZ ;  /* 0xffffffe004047890 */ /* 0x000fe4000fffe03f */
[----:B------:R-:W-:Y:S01]  /*1e70*/  ISETP.GT.AND.EX P0, PT, R7, RZ, PT, P0 ;  /* 0x000000ff0700720c */ /* 0x000fe20003f04300 */
[----:B------:R-:W-:Y:S01]  /*1e80*/  IMAD.WIDE.U32 R14, R0, UR8, R16 ;  /* 0x00000008000e7c25 */ /* 0x000fe2000f8e0010 */
[----:B------:R-:W-:-:S03]  /*1e90*/  UIADD3 UR5, UR5, -0x20, URZ ;  /* 0xffffffe005057890 */ /* 0x000fc6000fffe03f */
[C---:B------:R-:W-:Y:S02]  /*1ea0*/  IMAD R17, R0.reuse, UR9, RZ ;  /* 0x0000000900117c24 */ /* 0x040fe4000f8e02ff */
[----:B------:R-:W-:Y:S02]  /*1eb0*/  IMAD R11, R0, UR7, RZ ;  /* 0x00000007000b7c24 */ /* 0x000fe4000f8e02ff */
[C---:B------:R-:W-:Y:S02]  /*1ec0*/  IMAD R17, R10.reuse, UR8, R17 ;  /* 0x000000080a117c24 */ /* 0x040fe4000f8e0211 */
[----:B------:R-:W-:-:S03]  /*1ed0*/  IMAD R11, R10, UR6, R11 ;  /* 0x000000060a0b7c24 */ /* 0x000fc6000f8e020b */
[----:B------:R-:W-:Y:S01]  /*1ee0*/  IADD3 R15, R15, R17, RZ ;  /* 0x000000110f0f7210 */ /* 0x000fe20007ffe0ff */
[----:B------:R-:W-:Y:S01]  /*1ef0*/  IMAD.IADD R9, R9, 0x1, R11 ;  /* 0x0000000109097824 */ /* 0x000fe200078e020b */
[----:B------:R-:W-:Y:S06]  /*1f00*/  @P0 BRA `(.L_x_24) ;  /* 0xfffffff0001c0947 */ /* 0x000fec000383ffff */
.L_x_6:
[----:B------:R-:W-:Y:S01]  /*1f10*/  IADD3 R0, P1, P2, -R4, 0x8, R2 ;  /* 0x0000000804007810 */ /* 0x000fe20007a3e102 */
[----:B------:R-:W-:Y:S01]  /*1f20*/  ULDC.64 UR6, c[0x0][0x550] ;  /* 0x0001540000067ab9 */ /* 0x000fe20000000a00 */
[----:B------:R-:W-:Y:S01]  /*1f30*/  ULDC.64 UR4, c[0x0][0x208] ;  /* 0x0000820000047ab9 */ /* 0x000fe20000000a00 */
[----:B------:R-:W-:Y:S01]  /*1f40*/  BSSY B0, `(.L_x_25) ;  /* 0x000009a000007945 */ /* 0x000fe20003800000 */
[----:B------:R-:W-:Y:S02]  /*1f50*/  ISETP.GE.U32.AND P0, PT, R0, UR6, PT ;  /* 0x0000000600007c0c */ /* 0x000fe4000bf06070 */
[----:B------:R-:W-:Y:S02]  /*1f60*/  IADD3.X R0, ~R5, RZ, R3, P1, P2 ;  /* 0x000000ff05007210 */ /* 0x000fe40000fe4503 */
[----:B------:R-:W-:Y:S02]  /*1f70*/  PRMT R7, RZ, 0x7610, R7 ;  /* 0x00007610ff077816 */ /* 0x000fe40000000007 */
[----:B------:R-:W-:-:S02]  /*1f80*/  ISETP.GE.AND.EX P0, PT, R0, UR7, PT, P0 ;  /* 0x0000000700007c0c */ /* 0x000fc4000bf06300 */
[----:B------:R-:W-:Y:S02]  /*1f90*/  PRMT R10, RZ, 0x7610, R10 ;  /* 0x00007610ff0a7816 */ /* 0x000fe4000000000a */
[----:B------:R-:W-:Y:S02]  /*1fa0*/  PRMT R11, RZ, 0x7610, R11 ;  /* 0x00007610ff0b7816 */ /* 0x000fe4000000000b */
[----:B------:R-:W-:Y:S02]  /*1fb0*/  PRMT R12, RZ, 0x7610, R12 ;  /* 0x00007610ff0c7816 */ /* 0x000fe4000000000c */
[----:B------:R-:W-:Y:S02]  /*1fc0*/  PRMT R0, RZ, 0x7610, R0 ;  /* 0x00007610ff007816 */ /* 0x000fe40000000000 */
[----:B------:R-:W-:Y:S02]  /*1fd0*/  PRMT R6, RZ, 0x7610, R6 ;  /* 0x00007610ff067816 */ /* 0x000fe40000000006 */
[----:B------:R-:W-:-:S02]  /*1fe0*/  PRMT R13, RZ, 0x7610, R13 ;  /* 0x00007610ff0d7816 */ /* 0x000fc4000000000d */
[----:B------:R-:W-:Y:S01]  /*1ff0*/  PRMT R16, RZ, 0x7610, R16 ;  /* 0x00007610ff107816 */ /* 0x000fe20000000010 */
[----:B------:R-:W-:Y:S06]  /*2000*/  @!P0 BRA `(.L_x_26) ;  /* 0x0000000800348947 */ /* 0x000fec0003800000 */
[----:B------:R-:W0:Y:S01]  /*2010*/  LDC R0, c[0x0][0x548] ;  /* 0x00015200ff007b82 */ /* 0x000e220000000800 */
[----:B------:R-:W-:Y:S01]  /*2020*/  UMOV UR8, 0x1a0 ;  /* 0x000001a000087882 */ /* 0x000fe20000000000 */
[----:B------:R-:W-:Y:S01]  /*2030*/  BSSY B1, `(.L_x_27) ;  /* 0x000005a000017945 */ /* 0x000fe20003800000 */
[----:B------:R-:W-:Y:S02]  /*2040*/  PRMT R20, RZ, 0x7610, R20 ;  /* 0x00007610ff147816 */ /* 0x000fe40000000014 */
[----:B------:R-:W-:Y:S02]  /*2050*/  PRMT R19, RZ, 0x7610, R19 ;  /* 0x00007610ff137816 */ /* 0x000fe40000000013 */
[----:B------:R-:W-:Y:S02]  /*2060*/  PRMT R18, RZ, 0x7610, R18 ;  /* 0x00007610ff127816 */ /* 0x000fe40000000012 */
[----:B------:R-:W-:Y:S02]  /*2070*/  PRMT R11, RZ, 0x7610, R11 ;  /* 0x00007610ff0b7816 */ /* 0x000fe4000000000b */
[----:B------:R-:W-:-:S02]  /*2080*/  PRMT R10, RZ, 0x7610, R10 ;  /* 0x00007610ff0a7816 */ /* 0x000fc4000000000a */
[----:B------:R-:W-:Y:S02]  /*2090*/  PRMT R7, RZ, 0x7610, R7 ;  /* 0x00007610ff077816 */ /* 0x000fe40000000007 */
[----:B------:R-:W-:Y:S01]  /*20a0*/  PRMT R6, RZ, 0x7610, R6 ;  /* 0x00007610ff067816 */ /* 0x000fe20000000006 */
[----:B0-----:R-:W-:-:S05]  /*20b0*/  VIADD R0, R0, 0xfffffffe ;  /* 0xfffffffe00007836 */ /* 0x001fca0000000000 */
[----:B------:R-:W-:Y:S02]  /*20c0*/  LEA R16, R0, UR8, 0x3 ;  /* 0x0000000800107c11 */ /* 0x000fe4000f8e18ff */
[----:B------:R-:W-:Y:S02]  /*20d0*/  PRMT R0, RZ, 0x7610, R0 ;  /* 0x00007610ff007816 */ /* 0x000fe40000000000 */
[----:B------:R-:W0:Y:S02]  /*20e0*/  LDC.64 R12, c[0x0][R16+0x220] ;  /* 0x00008800100c7b82 */ /* 0x000e240000000a00 */
[----:B0-----:R-:W-:-:S04]  /*20f0*/  ISETP.GE.U32.AND P0, PT, R2, R12, PT ;  /* 0x0000000c0200720c */ /* 0x001fc80003f06070 */
[----:B------:R-:W-:-:S13]  /*2100*/  ISETP.GE.AND.EX P0, PT, R3, R13, PT, P0 ;  /* 0x0000000d0300720c */ /* 0x000fda0003f06300 */
[----:B------:R-:W-:Y:S05]  /*2110*/  @P0 BRA `(.L_x_28) ;  /* 0x00000004002c0947 */ /* 0x000fea0003800000 */
[----:B------:R-:W-:Y:S02]  /*2120*/  ULDC.64 UR8, c[0x0][0x3b0] ;  /* 0x0000ec0000087ab9 */ /* 0x000fe40000000a00 */
[----:B------:R-:W-:-:S04]  /*2130*/  IADD3 R8, P0, R8, UR8, RZ ;  /* 0x0000000808087c10 */ /* 0x000fc8000ff1e0ff */
[----:B------:R-:W-:-:S05]  /*2140*/  IADD3.X R9, R9, UR9, RZ, P0, !PT ;  /* 0x0000000909097c10 */ /* 0x000fca00087fe4ff */
[----:B------:R0:W5:Y:S01]  /*2150*/  LDG.E.U8 R0, desc[UR4][R8.64] ;  /* 0x0000000408007981 */ /* 0x000162000c1e1100 */
[----:B------:R-:W-:-:S04]  /*2160*/  IADD3 R17, P1, R2, 0x1, RZ ;  /* 0x0000000102117810 */ /* 0x000fc80007f3e0ff */
[----:B------:R-:W-:Y:S01]  /*2170*/  ISETP.GE.U32.AND P0, PT, R17, R12, PT ;  /* 0x0000000c1100720c */ /* 0x000fe20003f06070 */
[----:B------:R-:W-:-:S05]  /*2180*/  IMAD.X R17, RZ, RZ, R3, P1 ;  /* 0x000000ffff117224 */ /* 0x000fca00008e0603 */
[----:B------:R-:W-:-:S13]  /*2190*/  ISETP.GE.AND.EX P0, PT, R17, R13, PT, P0 ;  /* 0x0000000d1100720c */ /* 0x000fda0003f06300 */
[----:B0-----:R-:W-:Y:S05]  /*21a0*/  @P0 BRA `(.L_x_28) ;  /* 0x0000000400080947 */ /* 0x001fea0003800000 */
[----:B------:R-:W0:Y:S02]  /*21b0*/  LDC.64 R16, c[0x0][R16+0x2e8] ;  /* 0x0000ba0010107b82 */ /* 0x000e240000000a00 */
[----:B0-----:R-:W-:-:S04]  /*21c0*/  IADD3 R8, P0, R16, R8, RZ ;  /* 0x0000000810087210 */ /* 0x001fc80007f1e0ff */
[----:B------:R-:W-:-:S05]  /*21d0*/  IADD3.X R9, R17, R9, RZ, P0, !PT ;  /* 0x0000000911097210 */ /* 0x000fca00007fe4ff */
[----:B------:R0:W5:Y:S01]  /*21e0*/  LDG.E.U8 R6, desc[UR4][R8.64] ;  /* 0x0000000408067981 */ /* 0x000162000c1e1100 */
[----:B------:R-:W-:Y:S02]  /*21f0*/  IADD3 R7, P1, R2, 0x2, RZ ;  /* 0x0000000202077810 */ /* 0x000fe40007f3e0ff */
[----:B------:R-:W-:Y:S02]  /*2200*/  PRMT R19, RZ, 0x7610, R19 ;  /* 0x00007610ff137816 */ /* 0x000fe40000000013 */
[----:B------:R-:W-:Y:S01]  /*2210*/  ISETP.GE.U32.AND P0, PT, R7, R12, PT ;  /* 0x0000000c0700720c */ /* 0x000fe20003f06070 */
[----:B------:R-:W-:Y:S01]  /*2220*/  IMAD.X R7, RZ, RZ, R3, P1 ;  /* 0x000000ffff077224 */ /* 0x000fe200008e0603 */
[----:B------:R-:W-:Y:S02]  /*2230*/  PRMT R18, RZ, 0x7610, R18 ;  /* 0x00007610ff127816 */ /* 0x000fe40000000012 */
[----:B------:R-:W-:Y:S02]  /*2240*/  PRMT R11, RZ, 0x7610, R11 ;  /* 0x00007610ff0b7816 */ /* 0x000fe4000000000b */
[----:B------:R-:W-:-:S02]  /*2250*/  ISETP.GE.AND.EX P0, PT, R7, R13, PT, P0 ;  /* 0x0000000d0700720c */ /* 0x000fc40003f06300 */
[----:B------:R-:W-:Y:S02]  /*2260*/  PRMT R10, RZ, 0x7610, R10 ;  /* 0x00007610ff0a7816 */ /* 0x000fe4000000000a */
[----:B------:R-:W-:-:S09]  /*2270*/  PRMT R7, RZ, 0x7610, R7 ;  /* 0x00007610ff077816 */ /* 0x000fd20000000007 */
[----:B0-----:R-:W-:Y:S05]  /*2280*/  @P0 BRA `(.L_x_28) ;  /* 0x0000000000d00947 */ /* 0x001fea0003800000 */
[----:B------:R-:W-:-:S05]  /*2290*/  IADD3 R8, P0, R16, R8, RZ ;  /* 0x0000000810087210 */ /* 0x000fca0007f1e0ff */
[----:B------:R-:W-:-:S05]  /*22a0*/  IMAD.X R9, R17, 0x1, R9, P0 ;  /* 0x0000000111097824 */ /* 0x000fca00000e0609 */
[----:B------:R0:W5:Y:S01]  /*22b0*/  LDG.E.U8 R7, desc[UR4][R8.64] ;  /* 0x0000000408077981 */ /* 0x000162000c1e1100 */
[----:B------:R-:W-:Y:S02]  /*22c0*/  IADD3 R11, P1, R2, 0x3, RZ ;  /* 0x00000003020b7810 */ /* 0x000fe40007f3e0ff */
[----:B------:R-:W-:Y:S02]  /*22d0*/  PRMT R19, RZ, 0x7610, R19 ;  /* 0x00007610ff137816 */ /* 0x000fe40000000013 */
[----:B------:R-:W-:Y:S02]  /*22e0*/  ISETP.GE.U32.AND P0, PT, R11, R12, PT ;  /* 0x0000000c0b00720c */ /* 0x000fe40003f06070 */
[----:B------:R-:W-:Y:S02]  /*22f0*/  IADD3.X R11, RZ, R3, RZ, P1, !PT ;  /* 0x00000003ff0b7210 */ /* 0x000fe40000ffe4ff */
        /* <DEDUP_REMOVED lines=10> */
[----:B------:R-:W-:Y:S01]  /*23a0*/  ISETP.GE.U32.AND P0, PT, R11, R12, PT ;  /* 0x0000000c0b00720c */ /* 0x000fe20003f06070 */
[----:B------:R-:W-:Y:S01]  /*23b0*/  IMAD.X R11, RZ, RZ, R3, P1 ;  /* 0x000000ffff0b7224 */ /* 0x000fe200008e0603 */
[----:B------:R-:W-:-:S04]  /*23c0*/  PRMT R18, RZ, 0x7610, R18 ;  /* 0x00007610ff127816 */ /* 0x000fc80000000012 */
[----:B------:R-:W-:Y:S02]  /*23d0*/  ISETP.GE.AND.EX P0, PT, R11, R13, PT, P0 ;  /* 0x0000000d0b00720c */ /* 0x000fe40003f06300 */
[----:B------:R-:W-:-:S11]  /*23e0*/  PRMT R11, RZ, 0x7610, R11 ;  /* 0x00007610ff0b7816 */ /* 0x000fd6000000000b */
[----:B0-----:R-:W-:Y:S05]  /*23f0*/  @P0 BRA `(.L_x_28) ;  /* 0x0000000000740947 */ /* 0x001fea0003800000 */
[----:B------:R-:W-:-:S04]  /*2400*/  IADD3 R8, P0, R16, R8, RZ ;  /* 0x0000000810087210 */ /* 0x000fc80007f1e0ff */
[----:B------:R-:W-:-:S05]  /*2410*/  IADD3.X R9, R17, R9, RZ, P0, !PT ;  /* 0x0000000911097210 */ /* 0x000fca00007fe4ff */
[----:B------:R0:W5:Y:S01]  /*2420*/  LDG.E.U8 R11, desc[UR4][R8.64] ;  /* 0x00000004080b7981 */ /* 0x000162000c1e1100 */
[----:B------:R-:W-:Y:S02]  /*2430*/  IADD3 R19, P1, R2, 0x5, RZ ;  /* 0x0000000502137810 */ /* 0x000fe40007f3e0ff */
[----:B------:R-:W-:Y:S02]  /*2440*/  PRMT R18, RZ, 0x7610, R18 ;  /* 0x00007610ff127816 */ /* 0x000fe40000000012 */
[----:B------:R-:W-:Y:S01]  /*2450*/  ISETP.GE.U32.AND P0, PT, R19, R12, PT ;  /* 0x0000000c1300720c */ /* 0x000fe20003f06070 */
[----:B------:R-:W-:-:S05]  /*2460*/  IMAD.X R19, RZ, RZ, R3, P1 ;  /* 0x000000ffff137224 */ /* 0x000fca00008e0603 */
[----:B------:R-:W-:Y:S02]  /*2470*/  ISETP.GE.AND.EX P0, PT, R19, R13, PT, P0 ;  /* 0x0000000d1300720c */ /* 0x000fe40003f06300 */
[----:B------:R-:W-:-:S11]  /*2480*/  PRMT R19, RZ, 0x7610, R19 ;  /* 0x00007610ff137816 */ /* 0x000fd60000000013 */
[----:B0-----:R-:W-:Y:S05]  /*2490*/  @P0 BRA `(.L_x_28) ;  /* 0x00000000004c0947 */ /* 0x001fea0003800000 */
[----:B------:R-:W-:-:S05]  /*24a0*/  IADD3 R8, P0, R16, R8, RZ ;  /* 0x0000000810087210 */ /* 0x000fca0007f1e0ff */
[----:B------:R-:W-:-:S05]  /*24b0*/  IMAD.X R9, R17, 0x1, R9, P0 ;  /* 0x0000000111097824 */ /* 0x000fca00000e0609 */
[----:B------:R0:W5:Y:S01]  /*24c0*/  LDG.E.U8 R18, desc[UR4][R8.64] ;  /* 0x0000000408127981 */ /* 0x000162000c1e1100 */
[----:B------:R-:W-:-:S04]  /*24d0*/  IADD3 R19, P1, R2, 0x6, RZ ;  /* 0x0000000602137810 */ /* 0x000fc80007f3e0ff */
[----:B------:R-:W-:Y:S02]  /*24e0*/  ISETP.GE.U32.AND P0, PT, R19, R12, PT ;  /* 0x0000000c1300720c */ /* 0x000fe40003f06070 */
[----:B------:R-:W-:-:S04]  /*24f0*/  IADD3.X R19, RZ, R3, RZ, P1, !PT ;  /* 0x00000003ff137210 */ /* 0x000fc80000ffe4ff */
[----:B------:R-:W-:Y:S02]  /*2500*/  ISETP.GE.AND.EX P0, PT, R19, R13, PT, P0 ;  /* 0x0000000d1300720c */ /* 0x000fe40003f06300 */
[----:B------:R-:W-:-:S11]  /*2510*/  PRMT R19, RZ, 0x7610, R19 ;  /* 0x00007610ff137816 */ /* 0x000fd60000000013 */
[----:B0-----:R-:W-:Y:S05]  /*2520*/  @P0 BRA `(.L_x_28) ;  /* 0x0000000000280947 */ /* 0x001fea0003800000 */
[----:B------:R-:W-:-:S04]  /*2530*/  IADD3 R19, P1, R2, 0x7, RZ ;  /* 0x0000000702137810 */ /* 0x000fc80007f3e0ff */
[----:B------:R-:W-:Y:S01]  /*2540*/  ISETP.GE.U32.AND P0, PT, R19, R12, PT ;  /* 0x0000000c1300720c */ /* 0x000fe20003f06070 */
[----:B------:R-:W-:-:S05]  /*2550*/  IMAD.X R12, RZ, RZ, R3, P1 ;  /* 0x000000ffff0c7224 */ /* 0x000fca00008e0603 */
[----:B------:R-:W-:Y:S02]  /*2560*/  ISETP.GE.AND.EX P0, PT, R12, R13, PT, P0 ;  /* 0x0000000d0c00720c */ /* 0x000fe40003f06300 */
[----:B------:R-:W-:-:S05]  /*2570*/  IADD3 R12, P1, R16, R8, RZ ;  /* 0x00000008100c7210 */ /* 0x000fca0007f3e0ff */
[----:B------:R-:W-:-:S05]  /*2580*/  IMAD.X R13, R17, 0x1, R9, P1 ;  /* 0x00000001110d7824 */ /* 0x000fca00008e0609 */
[----:B------:R0:W5:Y:S01]  /*2590*/  LDG.E.U8 R19, desc[UR4][R12.64] ;  /* 0x000000040c137981 */ /* 0x000162000c1e1100 */
[----:B------:R-:W-:-:S04]  /*25a0*/  @!P0 IADD3 R8, P1, R16, R12, RZ ;  /* 0x0000000c10088210 */ /* 0x000fc80007f3e0ff */
[----:B------:R-:W-:-:S05]  /*25b0*/  @!P0 IADD3.X R9, R17, R13, RZ, P1, !PT ;  /* 0x0000000d11098210 */ /* 0x000fca0000ffe4ff */
[----:B------:R0:W5:Y:S04]  /*25c0*/  @!P0 LDG.E.U8 R20, desc[UR4][R8.64] ;  /* 0x0000000408148981 */ /* 0x000168000c1e1100 */
.L_x_28:
[----:B------:R-:W-:Y:S05]  /*25d0*/  BSYNC B1 ;  /* 0x0000000000017941 */ /* 0x000fea0003800000 */
.L_x_27:
[----:B------:R-:W-:-:S04]  /*25e0*/  IADD3 R4, P0, R2, -R4, RZ ;  /* 0x8000000402047210 */ /* 0x000fc80007f1e0ff */
[C---:B------:R-:W-:Y:S01]  /*25f0*/  ISETP.GE.U32.AND P6, PT, R4.reuse, UR6, PT ;  /* 0x0000000604007c0c */ /* 0x040fe2000bfc6070 */
[----:B------:R-:W-:Y:S01]  /*2600*/  IMAD.X R5, R3, 0x1, ~R5, P0 ;  /* 0x0000000103057824 */ /* 0x000fe200000e0e05 */
[C---:B0-----:R-:W-:Y:S02]  /*2610*/  IADD3 R9, P0, R4.reuse, 0x1, RZ ;  /* 0x0000000104097810 */ /* 0x041fe40007f1e0ff */
[C---:B------:R-:W-:Y:S02]  /*2620*/  IADD3 R8, P1, R4.reuse, 0x2, RZ ;  /* 0x0000000204087810 */ /* 0x040fe40007f3e0ff */
[----:B------:R-:W-:Y:S01]  /*2630*/  ISETP.GE.U32.AND P4, PT, R9, UR6, PT ;  /* 0x0000000609007c0c */ /* 0x000fe2000bf86070 */
[----:B------:R-:W-:Y:S01]  /*2640*/  IMAD.X R21, RZ, RZ, R5, P0 ;  /* 0x000000ffff157224 */ /* 0x000fe200000e0605 */
[----:B------:R-:W-:Y:S02]  /*2650*/  ISETP.GE.AND.EX P6, PT, R5, UR7, PT, P6 ;  /* 0x0000000705007c0c */ /* 0x000fe4000bfc6360 */
[----:B------:R-:W-:-:S02]  /*2660*/  IADD3 R9, P2, R4, 0x3, RZ ;  /* 0x0000000304097810 */ /* 0x000fc40007f5e0ff */
[----:B------:R-:W-:Y:S02]  /*2670*/  ISETP.GE.U32.AND P5, PT, R8, UR6, PT ;  /* 0x0000000608007c0c */ /* 0x000fe4000bfa6070 */
[----:B------:R-:W-:Y:S01]  /*2680*/  IADD3 R8, P3, R4, 0x4, RZ ;  /* 0x0000000404087810 */ /* 0x000fe20007f7e0ff */
[--C-:B------:R-:W-:Y:S01]  /*2690*/  IMAD.X R16, RZ, RZ, R5.reuse, P2 ;  /* 0x000000ffff107224 */ /* 0x100fe200010e0605 */
[----:B-----5:R-:W-:Y:S02]  /*26a0*/  SEL R0, R0, RZ, P6 ;  /* 0x000000ff00007207 */ /* 0x020fe40003000000 */
[----:B------:R-:W-:Y:S01]  /*26b0*/  ISETP.GE.U32.AND P6, PT, R9, UR6, PT ;  /* 0x0000000609007c0c */ /* 0x000fe2000bfc6070 */
[----:B------:R-:W-:Y:S01]  /*26c0*/  IMAD.X R13, RZ, RZ, R5, P3 ;  /* 0x000000ffff0d7224 */ /* 0x000fe200018e0605 */
[----:B------:R-:W-:Y:S02]  /*26d0*/  IADD3.X R17, RZ, R5, RZ, P1, !PT ;  /* 0x00000005ff117210 */ /* 0x000fe40000ffe4ff */
[----:B------:R-:W-:-:S02]  /*26e0*/  ISETP.GE.U32.AND P0, PT, R8, UR6, PT ;  /* 0x0000000608007c0c */ /* 0x000fc4000bf06070 */
[C---:B------:R-:W-:Y:S02]  /*26f0*/  IADD3 R9, P1, R4.reuse, 0x5, RZ ;  /* 0x0000000504097810 */ /* 0x040fe40007f3e0ff */
[C---:B------:R-:W-:Y:S02]  /*2700*/  IADD3 R8, P2, R4.reuse, 0x6, RZ ;  /* 0x0000000604087810 */ /* 0x040fe40007f5e0ff */
[----:B------:R-:W-:Y:S02]  /*2710*/  IADD3 R4, P3, R4, 0x7, RZ ;  /* 0x0000000704047810 */ /* 0x000fe40007f7e0ff */
[----:B------:R-:W-:Y:S02]  /*2720*/  IADD3.X R12, RZ, R5, RZ, P1, !PT ;  /* 0x00000005ff0c7210 */ /* 0x000fe40000ffe4ff */
[----:B------:R-:W-:Y:S01]  /*2730*/  ISETP.GE.U32.AND P1, PT, R9, UR6, PT ;  /* 0x0000000609007c0c */ /* 0x000fe2000bf26070 */
[--C-:B------:R-:W-:Y:S01]  /*2740*/  IMAD.X R9, RZ, RZ, R5.reuse, P2 ;  /* 0x000000ffff097224 */ /* 0x100fe200010e0605 */
[----:B------:R-:W-:Y:S01]  /*2750*/  ISETP.GE.U32.AND P2, PT, R8, UR6, PT ;  /* 0x0000000608007c0c */ /* 0x000fe2000bf46070 */
[----:B------:R-:W-:Y:S01]  /*2760*/  IMAD.X R5, RZ, RZ, R5, P3 ;  /* 0x000000ffff057224 */ /* 0x000fe200018e0605 */
[----:B------:R-:W-:-:S02]  /*2770*/  ISETP.GE.U32.AND P3, PT, R4, UR6, PT ;  /* 0x0000000604007c0c */ /* 0x000fc4000bf66070 */
[----:B------:R-:W-:Y:S02]  /*2780*/  ISETP.GE.AND.EX P4, PT, R21, UR7, PT, P4 ;  /* 0x0000000715007c0c */ /* 0x000fe4000bf86340 */
[----:B------:R-:W-:Y:S02]  /*2790*/  ISETP.GE.AND.EX P5, PT, R17, UR7, PT, P5 ;  /* 0x0000000711007c0c */ /* 0x000fe4000bfa6350 */
[----:B------:R-:W-:Y:S02]  /*27a0*/  ISETP.GE.AND.EX P6, PT, R16, UR7, PT, P6 ;  /* 0x0000000710007c0c */ /* 0x000fe4000bfc6360 */
[----:B------:R-:W-:Y:S02]  /*27b0*/  ISETP.GE.AND.EX P0, PT, R13, UR7, PT, P0 ;  /* 0x000000070d007c0c */ /* 0x000fe4000bf06300 */
[----:B------:R-:W-:Y:S02]  /*27c0*/  ISETP.GE.AND.EX P1, PT, R12, UR7, PT, P1 ;  /* 0x000000070c007c0c */ /* 0x000fe4000bf26310 */
[----:B------:R-:W-:-:S02]  /*27d0*/  ISETP.GE.AND.EX P2, PT, R9, UR7, PT, P2 ;  /* 0x0000000709007c0c */ /* 0x000fc4000bf46320 */
[----:B------:R-:W-:Y:S02]  /*27e0*/  ISETP.GE.AND.EX P3, PT, R5, UR7, PT, P3 ;  /* 0x0000000705007c0c */ /* 0x000fe4000bf66330 */
[----:B------:R-:W-:Y:S02]  /*27f0*/  SEL R6, R6, RZ, P4 ;  /* 0x000000ff06067207 */ /* 0x000fe40002000000 */
[----:B------:R-:W-:Y:S02]  /*2800*/  SEL R7, R7, RZ, P5 ;  /* 0x000000ff07077207 */ /* 0x000fe40002800000 */
[----:B------:R-:W-:Y:S02]  /*2810*/  SEL R10, R10, RZ, P6 ;  /* 0x000000ff0a0a7207 */ /* 0x000fe40003000000 */
[----:B------:R-:W-:Y:S02]  /*2820*/  SEL R11, R11, RZ, P0 ;  /* 0x000000ff0b0b7207 */ /* 0x000fe40000000000 */
[----:B------:R-:W-:-:S02]  /*2830*/  SEL R18, R18, RZ, P1 ;  /* 0x000000ff12127207 */ /* 0x000fc40000800000 */
[----:B------:R-:W-:Y:S02]  /*2840*/  SEL R19, R19, RZ, P2 ;  /* 0x000000ff13137207 */ /* 0x000fe40001000000 */
[----:B------:R-:W-:Y:S02]  /*2850*/  SEL R20, R20, RZ, P3 ;  /* 0x000000ff14147207 */ /* 0x000fe40001800000 */
[----:B------:R-:W-:Y:S02]  /*2860*/  PRMT R16, R0, 0x7610, R16 ;  /* 0x0000761000107816 */ /* 0x000fe40000000010 */
[----:B------:R-:W-:Y:S02]  /*2870*/  PRMT R13, R6, 0x7610, R13 ;  /* 0x00007610060d7816 */ /* 0x000fe4000000000d */
[----:B------:R-:W-:Y:S02]  /*2880*/  PRMT R6, R7, 0x7610, R6 ;  /* 0x0000761007067816 */ /* 0x000fe40000000006 */
[----:B------:R-:W-:-:S02]  /*2890*/  PRMT R0, R10, 0x7610, R0 ;  /* 0x000076100a007816 */ /* 0x000fc40000000000 */
[----:B------:R-:W-:Y:S02]  /*28a0*/  PRMT R12, R11, 0x7610, R12 ;  /* 0x000076100b0c7816 */ /* 0x000fe4000000000c */
[----:B------:R-:W-:Y:S02]  /*28b0*/  PRMT R11, R18, 0x7610, R11 ;  /* 0x00007610120b7816 */ /* 0x000fe4000000000b */
[----:B------:R-:W-:Y:S02]  /*28c0*/  PRMT R10, R19, 0x7610, R10 ;  /* 0x00007610130a7816 */ /* 0x000fe4000000000a */
[----:B------:R-:W-:-:S07]  /*28d0*/  PRMT R7, R20, 0x7610, R7 ;  /* 0x0000761014077816 */ /* 0x000fce0000000007 */
.L_x_26:
[----:B------:R-:W-:Y:S05]  /*28e0*/  BSYNC B0 ;  /* 0x0000000000007941 */ /* 0x000fea0003800000 */
.L_x_25:
[----:B------:R-:W0:Y:S01]  /*28f0*/  LDC R8, c[0x0][0x548] ;  /* 0x00015200ff087b82 */ /* 0x000e220000000800 */
[----:B------:R-:W-:Y:S01]  /*2900*/  HFMA2.MMA R5, -RZ, RZ, 0, 2.47955322265625e-05 ;  /* 0x000001a0ff057435 */ /* 0x000fe200000001ff */
[----:B0-----:R-:W-:-:S09]  /*2910*/  VIADD R4, R8, 0xfffffffe ;  /* 0xfffffffe08047836 */ /* 0x001fd20000000000 */
[----:B------:R-:W-:-:S06]  /*2920*/  IMAD R4, R4, 0x8, R5 ;  /* 0x0000000804047824 */ /* 0x000fcc00078e0205 */
[----:B------:R-:W0:Y:S02]  /*2930*/  LDC.64 R4, c[0x0][R4+0x220] ;  /* 0x0000880004047b82 */ /* 0x000e240000000a00 */
[----:B0-----:R-:W-:-:S04]  /*2940*/  ISETP.GE.U32.AND P0, PT, R2, R4, PT ;  /* 0x000000040200720c */ /* 0x001fc80003f06070 */
[----:B------:R-:W-:-:S13]  /*2950*/  ISETP.GE.AND.EX P0, PT, R3, R5, PT, P0 ;  /* 0x000000050300720c */ /* 0x000fda0003f06300 */
[----:B------:R-:W-:Y:S05]  /*2960*/  @P0 EXIT ;  /* 0x000000000000094d */ /* 0x000fea0003800000 */
[----:B------:R-:W-:Y:S01]  /*2970*/  IADD3 R9, P1, R2, 0x1, RZ ;  /* 0x0000000102097810 */ /* 0x000fe20007f3e0ff */
[----:B------:R-:W-:-:S03]  /*2980*/  ULDC.64 UR6, c[0x0][0x210] ;  /* 0x0000840000067ab9 */ /* 0x000fc60000000a00 */
[----:B------:R-:W-:Y:S02]  /*2990*/  ISETP.GE.U32.AND P0, PT, R9, R4, PT ;  /* 0x000000040900720c */ /* 0x000fe40003f06070 */
[----:B------:R-:W-:Y:S02]  /*29a0*/  IADD3.X R9, RZ, R3, RZ, P1, !PT ;  /* 0x00000003ff097210 */ /* 0x000fe40000ffe4ff */
[----:B------:R-:W-:Y:S02]  /*29b0*/  IADD3 R14, P1, R14, UR6, RZ ;  /* 0x000000060e0e7c10 */ /* 0x000fe4000ff3e0ff */
[----:B------:R-:W-:Y:S02]  /*29c0*/  ISETP.GE.AND.EX P0, PT, R9, R5, PT, P0 ;  /* 0x000000050900720c */ /* 0x000fe40003f06300 */
[----:B------:R-:W-:-:S05]  /*29d0*/  IADD3.X R15, R15, UR7, RZ, P1, !PT ;  /* 0x000000070f0f7c10 */ /* 0x000fca0008ffe4ff */
[----:B------:R0:W-:Y:S06]  /*29e0*/  STG.E.U8 desc[UR4][R14.64], R16 ;  /* 0x000000100e007986 */ /* 0x0001ec000c101104 */
[----:B------:R-:W-:Y:S05]  /*29f0*/  @P0 EXIT ;  /* 0x000000000000094d */ /* 0x000fea0003800000 */
[----:B------:R-:W-:Y:S01]  /*2a00*/  VIADD R8, R8, 0xffffffff ;  /* 0xffffffff08087836 */ /* 0x000fe20000000000 */
[----:B------:R-:W-:-:S03]  /*2a10*/  IADD3 R17, P1, R2, 0x2, RZ ;  /* 0x0000000202117810 */ /* 0x000fc60007f3e0ff */
[----:B------:R-:W-:Y:S01]  /*2a20*/  IMAD.SHL.U32 R8, R8, 0x8, RZ ;  /* 0x0000000808087824 */ /* 0x000fe200078e00ff */
[----:B------:R-:W-:Y:S02]  /*2a30*/  ISETP.GE.U32.AND P0, PT, R17, R4, PT ;  /* 0x000000041100720c */ /* 0x000fe40003f06070 */
[----:B------:R-:W-:-:S03]  /*2a40*/  IADD3.X R17, RZ, R3, RZ, P1, !PT ;  /* 0x00000003ff117210 */ /* 0x000fc60000ffe4ff */
[----:B------:R-:W0:Y:S01]  /*2a50*/  LDC.64 R8, c[0x0][R8+0x2e0] ;  /* 0x0000b80008087b82 */ /* 0x000e220000000a00 */
[----:B------:R-:W-:Y:S02]  /*2a60*/  ISETP.GE.AND.EX P0, PT, R17, R5, PT, P0 ;  /* 0x000000051100720c */ /* 0x000fe40003f06300 */
[----:B0-----:R-:W-:-:S05]  /*2a70*/  IADD3 R16, P1, R8, R14, RZ ;  /* 0x0000000e08107210 */ /* 0x001fca0007f3e0ff */
[----:B------:R-:W-:-:S05]  /*2a80*/  IMAD.X R17, R9, 0x1, R15, P1 ;  /* 0x0000000109117824 */ /* 0x000fca00008e060f */
[----:B------:R0:W-:Y:S01]  /*2a90*/  STG.E.U8 desc[UR4][R16.64], R13 ;  /* 0x0000000d10007986 */ /* 0x0001e2000c101104 */
[----:B------:R-:W-:Y:S05]  /*2aa0*/  @P0 EXIT ;  /* 0x000000000000094d */ /* 0x000fea0003800000 */
[----:B0-----:R-:W-:-:S04]  /*2ab0*/  IADD3 R13, P1, R2, 0x3, RZ ;  /* 0x00000003020d7810 */ /* 0x001fc80007f3e0ff */
[----:B------:R-:W-:Y:S01]  /*2ac0*/  ISETP.GE.U32.AND P0, PT, R13, R4, PT ;  /* 0x000000040d00720c */ /* 0x000fe20003f06070 */
[----:B------:R-:W-:Y:S01]  /*2ad0*/  IMAD.X R13, RZ, RZ, R3, P1 ;  /* 0x000000ffff0d7224 */ /* 0x000fe200008e0603 */
[----:B------:R-:W-:-:S04]  /*2ae0*/  LEA R16, P1, R8, R14, 0x1 ;  /* 0x0000000e08107211 */ /* 0x000fc800078208ff */
[----:B------:R-:W-:Y:S02]  /*2af0*/  ISETP.GE.AND.EX P0, PT, R13, R5, PT, P0 ;  /* 0x000000050d00720c */ /* 0x000fe40003f06300 */
[----:B------:R-:W-:-:S05]  /*2b00*/  LEA.HI.X R17, R8, R15, R9, 0x1, P1 ;  /* 0x0000000f08117211 */ /* 0x000fca00008f0c09 */
[----:B------:R0:W-:Y:S06]  /*2b10*/  STG.E.U8 desc[UR4][R16.64], R6 ;  /* 0x0000000610007986 */ /* 0x0001ec000c101104 */
[----:B------:R-:W-:Y:S05]  /*2b20*/  @P0 EXIT ;  /* 0x000000000000094d */ /* 0x000fea0003800000 */
[----:B------:R-:W-:Y:S01]  /*2b30*/  IADD3 R19, P1, R2, 0x4, RZ ;  /* 0x0000000402137810 */ /* 0x000fe20007f3e0ff */
[----:B------:R-:W-:Y:S02]  /*2b40*/  IMAD R13, R9, 0x3, RZ ;  /* 0x00000003090d7824 */ /* 0x000fe400078e02ff */
[----:B0-----:R-:W-:Y:S01]  /*2b50*/  IMAD.WIDE.U32 R16, R8, 0x3, R14 ;  /* 0x0000000308107825 */ /* 0x001fe200078e000e */
[----:B------:R-:W-:Y:S02]  /*2b60*/  ISETP.GE.U32.AND P0, PT, R19, R4, PT ;  /* 0x000000041300720c */ /* 0x000fe40003f06070 */
[----:B------:R-:W-:Y:S01]  /*2b70*/  IADD3.X R19, RZ, R3, RZ, P1, !PT ;  /* 0x00000003ff137210 */ /* 0x000fe20000ffe4ff */
[----:B------:R-:W-:-:S03]  /*2b80*/  IMAD.IADD R17, R17, 0x1, R13 ;  /* 0x0000000111117824 */ /* 0x000fc600078e020d */
[----:B------:R-:W-:Y:S02]  /*2b90*/  ISETP.GE.AND.EX P0, PT, R19, R5, PT, P0 ;  /* 0x000000051300720c */ /* 0x000fe40003f06300 */
[----:B------:R0:W-:Y:S11]  /*2ba0*/  STG.E.U8 desc[UR4][R16.64], R0 ;  /* 0x0000000010007986 */ /* 0x0001f6000c101104 */
[----:B------:R-:W-:Y:S05]  /*2bb0*/  @P0 EXIT ;  /* 0x000000000000094d */ /* 0x000fea0003800000 */
[----:B------:R-:W-:-:S04]  /*2bc0*/  IADD3 R13, P1, R2, 0x5, RZ ;  /* 0x00000005020d7810 */ /* 0x000fc80007f3e0ff */
[----:B------:R-:W-:Y:S01]  /*2bd0*/  ISETP.GE.U32.AND P0, PT, R13, R4, PT ;  /* 0x000000040d00720c */ /* 0x000fe20003f06070 */
[----:B------:R-:W-:Y:S01]  /*2be0*/  IMAD.X R13, RZ, RZ, R3, P1 ;  /* 0x000000ffff0d7224 */ /* 0x000fe200008e0603 */
[----:B0-----:R-:W-:-:S04]  /*2bf0*/  LEA R16, P1, R8, R14, 0x2 ;  /* 0x0000000e08107211 */ /* 0x001fc800078210ff */
[----:B------:R-:W-:Y:S02]  /*2c00*/  ISETP.GE.AND.EX P0, PT, R13, R5, PT, P0 ;  /* 0x000000050d00720c */ /* 0x000fe40003f06300 */
[----:B------:R-:W-:-:S05]  /*2c10*/  LEA.HI.X R17, R8, R15, R9, 0x2, P1 ;  /* 0x0000000f08117211 */ /* 0x000fca00008f1409 */
[----:B------:R0:W-:Y:S06]  /*2c20*/  STG.E.U8 desc[UR4][R16.64], R12 ;  /* 0x0000000c10007986 */ /* 0x0001ec000c101104 */
[----:B------:R-:W-:Y:S05]  /*2c30*/  @P0 EXIT ;  /* 0x000000000000094d */ /* 0x000fea0003800000 */
[----:B------:R-:W-:Y:S01]  /*2c40*/  IADD3 R19, P1, R2, 0x6, RZ ;  /* 0x0000000602137810 */ /* 0x000fe20007f3e0ff */
[----:B0-----:R-:W-:Y:S02]  /*2c50*/  IMAD R17, R9, 0x5, RZ ;  /* 0x0000000509117824 */ /* 0x001fe400078e02ff */
[----:B------:R-:W-:Y:S01]  /*2c60*/  IMAD.WIDE.U32 R12, R8, 0x5, R14 ;  /* 0x00000005080c7825 */ /* 0x000fe200078e000e */
[----:B------:R-:W-:Y:S02]  /*2c70*/  ISETP.GE.U32.AND P0, PT, R19, R4, PT ;  /* 0x000000041300720c */ /* 0x000fe40003f06070 */
[----:B------:R-:W-:Y:S01]  /*2c80*/  IADD3.X R19, RZ, R3, RZ, P1, !PT ;  /* 0x00000003ff137210 */ /* 0x000fe20000ffe4ff */
[----:B------:R-:W-:-:S03]  /*2c90*/  IMAD.IADD R13, R13, 0x1, R17 ;  /* 0x000000010d0d7824 */ /* 0x000fc600078e0211 */
[----:B------:R-:W-:Y:S02]  /*2ca0*/  ISETP.GE.AND.EX P0, PT, R19, R5, PT, P0 ;  /* 0x000000051300720c */ /* 0x000fe40003f06300 */
[----:B------:R0:W-:Y:S11]  /*2cb0*/  STG.E.U8 desc[UR4][R12.64], R11 ;  /* 0x0000000b0c007986 */ /* 0x0001f6000c101104 */
[----:B------:R-:W-:Y:S05]  /*2cc0*/  @P0 EXIT ;  /* 0x000000000000094d */ /* 0x000fea0003800000 */
[----:B------:R-:W-:Y:S01]  /*2cd0*/  IADD3 R17, P1, R2, 0x7, RZ ;  /* 0x0000000702117810 */ /* 0x000fe20007f3e0ff */
[----:B0-----:R-:W-:Y:S02]  /*2ce0*/  IMAD R11, R9, 0x6, RZ ;  /* 0x00000006090b7824 */ /* 0x001fe400078e02ff */
[----:B------:R-:W-:Y:S01]  /*2cf0*/  IMAD.WIDE.U32 R12, R8, 0x6, R14 ;  /* 0x00000006080c7825 */ /* 0x000fe200078e000e */
[----:B------:R-:W-:-:S03]  /*2d00*/  ISETP.GE.U32.AND P0, PT, R17, R4, PT ;  /* 0x000000041100720c */ /* 0x000fc60003f06070 */
[----:B------:R-:W-:Y:S01]  /*2d10*/  IMAD.X R3, RZ, RZ, R3, P1 ;  /* 0x000000ffff037224 */ /* 0x000fe200008e0603 */
[----:B------:R-:W-:-:S04]  /*2d20*/  IADD3 R13, R13, R11, RZ ;  /* 0x0000000b0d0d7210 */ /* 0x000fc80007ffe0ff */
[----:B------:R-:W-:Y:S01]  /*2d30*/  ISETP.GE.AND.EX P0, PT, R3, R5, PT, P0 ;  /* 0x000000050300720c */ /* 0x000fe20003f06300 */
[----:B------:R0:W-:-:S12]  /*2d40*/  STG.E.U8 desc[UR4][R12.64], R10 ;  /* 0x0000000a0c007986 */ /* 0x0001d8000c101104 */
[----:B0-----:R-:W-:Y:S05]  /*2d50*/  @P0 EXIT ;  /* 0x000000000000094d */ /* 0x001fea0003800000 */
[----:B------:R-:W-:-:S04]  /*2d60*/  IMAD.WIDE.U32 R14, R8, 0x7, R14 ;  /* 0x00000007080e7825 */ /* 0x000fc800078e000e */
[----:B------:R-:W-:-:S04]  /*2d70*/  IMAD R9, R9, 0x7, RZ ;  /* 0x0000000709097824 */ /* 0x000fc800078e02ff */
[----:B------:R-:W-:-:S05]  /*2d80*/  IMAD.IADD R15, R15, 0x1, R9 ;  /* 0x000000010f0f7824 */ /* 0x000fca00078e0209 */
[----:B------:R-:W-:Y:S01]  /*2d90*/  STG.E.U8 desc[UR4][R14.64], R7 ;  /* 0x000000070e007986 */ /* 0x000fe2000c101104 */
[----:B------:R-:W-:Y:S05]  /*2da0*/  EXIT ;  /* 0x000000000000794d */ /* 0x000fea0003800000 */
        .weak           $__internal_0_$__cuda_sm20_div_s64
        .type           $__internal_0_$__cuda_sm20_div_s64,@function
        .size           $__internal_0_$__cuda_sm20_div_s64,(.L_x_3148 - $__internal_0_$__cuda_sm20_div_s64)
$__internal_0_$__cuda_sm20_div_s64:
[-C--:B------:R-:W-:Y:S01]  /*2db0*/  IADD3 R18, P1, RZ, -R11.reuse, RZ ;  /* 0x8000000bff127210 */ /* 0x080fe20007f3e0ff */
[----:B------:R-:W-:Y:S01]  /*2dc0*/  IMAD.MOV.U32 R27, RZ, RZ, RZ ;  /* 0x000000ffff1b7224 */ /* 0x000fe200078e00ff */
[----:B------:R-:W-:Y:S02]  /*2dd0*/  ISETP.GE.AND P0, PT, R10, RZ, PT ;  /* 0x000000ff0a00720c */ /* 0x000fe40003f06270 */
[----:B------:R-:W-:Y:S01]  /*2de0*/  ISETP.GE.AND P3, PT, R20, RZ, PT ;  /* 0x000000ff1400720c */ /* 0x000fe20003f66270 */
[----:B------:R-:W-:Y:S01]  /*2df0*/  IMAD.X R19, RZ, RZ, ~R10, P1 ;  /* 0x000000ffff137224 */ /* 0x000fe200008e0e0a */
[----:B------:R-:W-:-:S04]  /*2e00*/  SEL R18, R18, R11, !P0 ;  /* 0x0000000b12127207 */ /* 0x000fc80004000000 */
[----:B------:R-:W-:-:S04]  /*2e10*/  SEL R19, R19, R10, !P0 ;  /* 0x0000000a13137207 */ /* 0x000fc80004000000 */
[----:B------:R-:W0:Y:S08]  /*2e20*/  I2F.U64.RP R21, R18 ;  /* 0x0000001200157312 */ /* 0x000e300000309000 */
[----:B0-----:R-:W0:Y:S02]  /*2e30*/  MUFU.RCP R21, R21 ;  /* 0x0000001500157308 */ /* 0x001e240000001000 */
[----:B0-----:R-:W-:-:S06]  /*2e40*/  IADD3 R21, R21, 0x1ffffffe, RZ ;  /* 0x1ffffffe15157810 */ /* 0x001fcc0007ffe0ff */
[----:B------:R-:W0:Y:S02]  /*2e50*/  F2I.U64.TRUNC R24, R21 ;  /* 0x0000001500187311 */ /* 0x000e24000020d800 */
[----:B0-----:R-:W-:-:S04]  /*2e60*/  IMAD.WIDE.U32 R28, R24, R18, RZ ;  /* 0x00000012181c7225 */ /* 0x001fc800078e00ff */
[C---:B------:R-:W-:Y:S01]  /*2e70*/  IMAD R22, R24.reuse, R19, R29 ;  /* 0x0000001318167224 */ /* 0x040fe200078e021d */
[----:B------:R-:W-:Y:S01]  /*2e80*/  IADD3 R23, P0, RZ, -R28, RZ ;  /* 0x8000001cff177210 */ /* 0x000fe20007f1e0ff */
[----:B------:R-:W-:Y:S02]  /*2e90*/  IMAD.MOV.U32 R29, RZ, RZ, R24 ;  /* 0x000000ffff1d7224 */ /* 0x000fe400078e0018 */
[----:B------:R-:W-:Y:S02]  /*2ea0*/  IMAD R22, R25, R18, R22 ;  /* 0x0000001219167224 */ /* 0x000fe400078e0216 */
[----:B------:R-:W-:-:S04]  /*2eb0*/  IMAD.HI.U32 R28, R24, R23, RZ ;  /* 0x00000017181c7227 */ /* 0x000fc800078e00ff */
[----:B------:R-:W-:-:S04]  /*2ec0*/  IMAD.X R22, RZ, RZ, ~R22, P0 ;  /* 0x000000ffff167224 */ /* 0x000fc800000e0e16 */
[----:B------:R-:W-:-:S04]  /*2ed0*/  IMAD.WIDE.U32 R28, P0, R24, R22, R28 ;  /* 0x00000016181c7225 */ /* 0x000fc8000780001c */
[C---:B------:R-:W-:Y:S02]  /*2ee0*/  IMAD R21, R25.reuse, R22, RZ ;  /* 0x0000001619157224 */ /* 0x040fe400078e02ff */
[----:B------:R-:W-:-:S04]  /*2ef0*/  IMAD.HI.U32 R23, P1, R25, R23, R28 ;  /* 0x0000001719177227 */ /* 0x000fc8000782001c */
[----:B------:R-:W-:Y:S01]  /*2f00*/  IMAD.HI.U32 R22, R25, R22, RZ ;  /* 0x0000001619167227 */ /* 0x000fe200078e00ff */
[----:B------:R-:W-:-:S04]  /*2f10*/  IADD3 R29, P2, R21, R23, RZ ;  /* 0x00000017151d7210 */ /* 0x000fc80007f5e0ff */
[----:B------:R-:W-:Y:S01]  /*2f20*/  IADD3.X R21, R22, R25, RZ, P0, !PT ;  /* 0x0000001916157210 */ /* 0x000fe200007fe4ff */
[C---:B------:R-:W-:Y:S01]  /*2f30*/  IMAD.WIDE.U32 R22, R29.reuse, R18, RZ ;  /* 0x000000121d167225 */ /* 0x040fe200078e00ff */
[----:B------:R-:W-:Y:S02]  /*2f40*/  IADD3 R25, P4, RZ, -R26, RZ ;  /* 0x8000001aff197210 */ /* 0x000fe40007f9e0ff */
[----:B------:R-:W-:Y:S01]  /*2f50*/  IADD3.X R21, RZ, RZ, R21, P2, P1 ;  /* 0x000000ffff157210 */ /* 0x000fe200017e2415 */
[----:B------:R-:W-:Y:S01]  /*2f60*/  IMAD R24, R29, R19, R23 ;  /* 0x000000131d187224 */ /* 0x000fe200078e0217 */
[----:B------:R-:W-:Y:S02]  /*2f70*/  IADD3 R22, P0, RZ, -R22, RZ ;  /* 0x80000016ff167210 */ /* 0x000fe40007f1e0ff */
[----:B------:R-:W-:Y:S01]  /*2f80*/  SEL R25, R25, R26, !P3 ;  /* 0x0000001a19197207 */ /* 0x000fe20005800000 */
[----:B------:R-:W-:Y:S02]  /*2f90*/  IMAD R24, R21, R18, R24 ;  /* 0x0000001215187224 */ /* 0x000fe400078e0218 */
[----:B------:R-:W-:-:S04]  /*2fa0*/  IMAD.HI.U32 R28, R29, R22, RZ ;  /* 0x000000161d1c7227 */ /* 0x000fc800078e00ff */
[----:B------:R-:W-:-:S04]  /*2fb0*/  IMAD.X R24, RZ, RZ, ~R24, P0 ;  /* 0x000000ffff187224 */ /* 0x000fc800000e0e18 */
[----:B------:R-:W-:-:S04]  /*2fc0*/  IMAD.WIDE.U32 R28, P0, R29, R24, R28 ;  /* 0x000000181d1c7225 */ /* 0x000fc8000780001c */
[C---:B------:R-:W-:Y:S02]  /*2fd0*/  IMAD R23, R21.reuse, R24, RZ ;  /* 0x0000001815177224 */ /* 0x040fe400078e02ff */
[----:B------:R-:W-:-:S04]  /*2fe0*/  IMAD.HI.U32 R22, P1, R21, R22, R28 ;  /* 0x0000001615167227 */ /* 0x000fc8000782001c */
[----:B------:R-:W-:Y:S01]  /*2ff0*/  IMAD.HI.U32 R24, R21, R24, RZ ;  /* 0x0000001815187227 */ /* 0x000fe200078e00ff */
[----:B------:R-:W-:-:S03]  /*3000*/  IADD3 R23, P2, R23, R22, RZ ;  /* 0x0000001617177210 */ /* 0x000fc60007f5e0ff */
[----:B------:R-:W-:Y:S01]  /*3010*/  IMAD.X R22, RZ, RZ, ~R20, P4 ;  /* 0x000000ffff167224 */ /* 0x000fe200020e0e14 */
[----:B------:R-:W-:Y:S01]  /*3020*/  IADD3.X R21, R24, R21, RZ, P0, !PT ;  /* 0x0000001518157210 */ /* 0x000fe200007fe4ff */
[----:B------:R-:W-:-:S03]  /*3030*/  IMAD.HI.U32 R26, R23, R25, RZ ;  /* 0x00000019171a7227 */ /* 0x000fc600078e00ff */
[-C--:B------:R-:W-:Y:S02]  /*3040*/  SEL R22, R22, R20.reuse, !P3 ;  /* 0x0000001416167207 */ /* 0x080fe40005800000 */
[----:B------:R-:W-:Y:S02]  /*3050*/  IADD3.X R21, RZ, RZ, R21, P2, P1 ;  /* 0x000000ffff157210 */ /* 0x000fe400017e2415 */
[----:B------:R-:W-:Y:S01]  /*3060*/  LOP3.LUT R20, R10, R20, RZ, 0x3c, !PT ;  /* 0x000000140a147212 */ /* 0x000fe200078e3cff */
[----:B------:R-:W-:-:S04]  /*3070*/  IMAD.WIDE.U32 R26, R23, R22, R26 ;  /* 0x00000016171a7225 */ /* 0x000fc800078e001a */
[C---:B------:R-:W-:Y:S02]  /*3080*/  IMAD R23, R21.reuse, R22, RZ ;  /* 0x0000001615177224 */ /* 0x040fe400078e02ff */
[----:B------:R-:W-:-:S04]  /*3090*/  IMAD.HI.U32 R24, P0, R21, R25, R26 ;  /* 0x0000001915187227 */ /* 0x000fc8000780001a */
[----:B------:R-:W-:Y:S01]  /*30a0*/  IMAD.HI.U32 R21, R21, R22, RZ ;  /* 0x0000001615157227 */ /* 0x000fe200078e00ff */
[----:B------:R-:W-:-:S03]  /*30b0*/  IADD3 R23, P1, R23, R24, RZ ;  /* 0x0000001817177210 */ /* 0x000fc60007f3e0ff */
[----:B------:R-:W-:Y:S02]  /*30c0*/  IMAD.X R21, RZ, RZ, R21, P0 ;  /* 0x000000ffff157224 */ /* 0x000fe400000e0615 */
[----:B------:R-:W-:-:S03]  /*30d0*/  IMAD.WIDE.U32 R26, R23, R18, RZ ;  /* 0x00000012171a7225 */ /* 0x000fc600078e00ff */
[----:B------:R-:W-:Y:S01]  /*30e0*/  IADD3.X R21, RZ, R21, RZ, P1, !PT ;  /* 0x00000015ff157210 */ /* 0x000fe20000ffe4ff */
[----:B------:R-:W-:Y:S01]  /*30f0*/  IMAD R24, R23, R19, R27 ;  /* 0x0000001317187224 */ /* 0x000fe200078e021b */
[----:B------:R-:W-:-:S03]  /*3100*/  IADD3 R25, P1, -R26, R25, RZ ;  /* 0x000000191a197210 */ /* 0x000fc60007f3e1ff */
[-C--:B------:R-:W-:Y:S01]  /*3110*/  IMAD R24, R21, R18.reuse, R24 ;  /* 0x0000001215187224 */ /* 0x080fe200078e0218 */
[----:B------:R-:W-:-:S03]  /*3120*/  ISETP.GE.U32.AND P0, PT, R25, R18, PT ;  /* 0x000000121900720c */ /* 0x000fc60003f06070 */
[----:B------:R-:W-:Y:S01]  /*3130*/  IMAD.X R22, R22, 0x1, ~R24, P1 ;  /* 0x0000000116167824 */ /* 0x000fe200008e0e18 */
[----:B------:R-:W-:Y:S02]  /*3140*/  IADD3 R26, P1, R25, -R18, RZ ;  /* 0x80000012191a7210 */ /* 0x000fe40007f3e0ff */
[----:B------:R-:W-:Y:S02]  /*3150*/  IADD3 R24, P2, R23, 0x1, RZ ;  /* 0x0000000117187810 */ /* 0x000fe40007f5e0ff */
[----:B------:R-:W-:-:S04]  /*3160*/  ISETP.GE.U32.AND.EX P0, PT, R22, R19, PT, P0 ;  /* 0x000000131600720c */ /* 0x000fc80003f06100 */
[----:B------:R-:W-:Y:S01]  /*3170*/  SEL R25, R26, R25, P0 ;  /* 0x000000191a197207 */ /* 0x000fe20000000000 */
[----:B------:R-:W-:Y:S01]  /*3180*/  IMAD.X R26, R22, 0x1, ~R19, P1 ;  /* 0x00000001161a7824 */ /* 0x000fe200008e0e13 */
[----:B------:R-:W-:Y:S02]  /*3190*/  SEL R24, R24, R23, P0 ;  /* 0x0000001718187207 */ /* 0x000fe40000000000 */
[-C--:B------:R-:W-:Y:S02]  /*31a0*/  IADD3.X R23, RZ, R21.reuse, RZ, P2, !PT ;  /* 0x00000015ff177210 */ /* 0x080fe400017fe4ff */
[----:B------:R-:W-:Y:S02]  /*31b0*/  SEL R26, R26, R22, P0 ;  /* 0x000000161a1a7207 */ /* 0x000fe40000000000 */
[----:B------:R-:W-:Y:S02]  /*31c0*/  ISETP.GE.U32.AND P1, PT, R25, R18, PT ;  /* 0x000000121900720c */ /* 0x000fe40003f26070 */
[----:B------:R-:W-:Y:S01]  /*31d0*/  SEL R23, R23, R21, P0 ;  /* 0x0000001517177207 */ /* 0x000fe20000000000 */
[----:B------:R-:W-:Y:S01]  /*31e0*/  IMAD.MOV.U32 R21, RZ, RZ, 0x0 ;  /* 0x00000000ff157424 */ /* 0x000fe200078e00ff */
[----:B------:R-:W-:-:S02]  /*31f0*/  IADD3 R18, P2, R24, 0x1, RZ ;  /* 0x0000000118127810 */ /* 0x000fc40007f5e0ff */
[----:B------:R-:W-:Y:S02]  /*3200*/  ISETP.GE.U32.AND.EX P0, PT, R26, R19, PT, P1 ;  /* 0x000000131a00720c */ /* 0x000fe40003f06110 */
[----:B------:R-:W-:Y:S01]  /*3210*/  ISETP.GE.AND P1, PT, R20, RZ, PT ;  /* 0x000000ff1400720c */ /* 0x000fe20003f26270 */
[----:B------:R-:W-:Y:S01]  /*3220*/  IMAD.X R19, RZ, RZ, R23, P2 ;  /* 0x000000ffff137224 */ /* 0x000fe200010e0617 */
[----:B------:R-:W-:Y:S02]  /*3230*/  SEL R18, R18, R24, P0 ;  /* 0x0000001812127207 */ /* 0x000fe40000000000 */
[----:B------:R-:W-:Y:S02]  /*3240*/  MOV R20, R0 ;  /* 0x0000000000147202 */ /* 0x000fe40000000f00 */
[----:B------:R-:W-:Y:S02]  /*3250*/  SEL R23, R19, R23, P0 ;  /* 0x0000001713177207 */ /* 0x000fe40000000000 */
[----:B------:R-:W-:-:S02]  /*3260*/  IADD3 R19, P2, RZ, -R18, RZ ;  /* 0x80000012ff137210 */ /* 0x000fc40007f5e0ff */
[----:B------:R-:W-:Y:S02]  /*3270*/  ISETP.NE.U32.AND P0, PT, R11, RZ, PT ;  /* 0x000000ff0b00720c */ /* 0x000fe40003f05070 */
[----:B------:R-:W-:Y:S01]  /*3280*/  SEL R19, R19, R18, !P1 ;  /* 0x0000001213137207 */ /* 0x000fe20004800000 */
[----:B------:R-:W-:Y:S01]  /*3290*/  IMAD.X R11, RZ, RZ, ~R23, P2 ;  /* 0x000000ffff0b7224 */ /* 0x000fe200010e0e17 */
[----:B------:R-:W-:-:S04]  /*32a0*/  ISETP.NE.AND.EX P0, PT, R10, RZ, PT, P0 ;  /* 0x000000ff0a00720c */ /* 0x000fc80003f05300 */
[----:B------:R-:W-:Y:S02]  /*32b0*/  SEL R11, R11, R23, !P1 ;  /* 0x000000170b0b7207 */ /* 0x000fe40004800000 */
[----:B------:R-:W-:Y:S02]  /*32c0*/  SEL R19, R19, 0xffffffff, P0 ;  /* 0xffffffff13137807 */ /* 0x000fe40000000000 */
[----:B------:R-:W-:Y:S01]  /*32d0*/  SEL R11, R11, 0xffffffff, P0 ;  /* 0xffffffff0b0b7807 */ /* 0x000fe20000000000 */
[----:B------:R-:W-:Y:S06]  /*32e0*/  RET.REL.NODEC R20 `(_ZN2at6native16triu_tril_kernelIblLb1ELi8ELb0EEEvNS_4cuda6detail10TensorInfoIT_T0_EENS4_IKS5_S6_EEllS6_) ;  /* 0xffffffcc14447950 */ /* 0x000fec0003c3ffff */
.L_x_29:
[----:B------:R-:W-:-:S00]  /*32f0*/  BRA `(.L_x_29) ;  /* 0xfffffffc00fc7947 */ /* 0x000fc0000383ffff */
[----:B------:R-:W-:-:S00]  /*3300*/  NOP ;  /* 0x0000000000007918 */ /* 0x000fc00000000000 */
[----:B------:R-:W-:-:S00]  /*3310*/  NOP ;  /* 0x0000000000007918 */ /* 0x000fc00000000000 */
[----:B------:R-:W-:-:S00]  /*3320*/  NOP ;  /* 0x0000000000007918 */ /* 0x000fc00000000000 */
[----:B------:R-:W-:-:S00]  /*3330*/  NOP ;  /* 0x0000000000007918 */ /* 0x000fc00000000000 */
[----:B------:R-:W-:-:S00]  /*3340*/  NOP ;  /* 0x0000000000007918 */ /* 0x000fc00000000000 */
[----:B------:R-:W-:-:S00]  /*3350*/  NOP ;  /* 0x0000000000007918 */ /* 0x000fc00000000000 */
[----:B------:R-:W-:-:S00]  /*3360*/  NOP ;  /* 0x0000000000007918 */ /* 0x000fc00000000000 */
[----:B------:R-:W-:-:S00]  /*3370*/  NOP ;  /* 0x0000000000007918 */ /* 0x000fc00000000000 */
.L_x_3148:


//--------------------- .text._ZN2at6native16triu_tril_kernelIblLb1ELi8ELb1EEEvNS_4cuda6detail10TensorInfoIT_T0_EENS4_IKS5_S6_EEllS6_ --------------------------
	.section	.text._ZN2at6native16triu_tril_kernelIblLb1ELi8ELb1EEEvNS_4cuda6detail10TensorInfoIT_T0_EENS4_IKS5_S6_EEllS6_,"ax",@progbits
	.align	128
        .global         _ZN2at6native16triu_tril_kernelIblLb1ELi8ELb1EEEvNS_4cuda6detail10TensorInfoIT_T0_EENS4_IKS5_S6_EEllS6_
        .type           _ZN2at6native16triu_tril_kernelIblLb1ELi8ELb1EEEvNS_4cuda6detail10TensorInfoIT_T0_EENS4_IKS5_S6_EEllS6_,@function
        .size           _ZN2at6native16triu_tril_kernelIblLb1ELi8ELb1EEEvNS_4cuda6detail10TensorInfoIT_T0_EENS4_IKS5_S6_EEllS6_,(.L_x_3150 - _ZN2at6native16triu_tril_kernelIblLb1ELi8ELb1EEEvNS_4cuda6detail10TensorInfoIT_T0_EENS4_IKS5_S6_EEllS6_)
        .other          _ZN2at6native16triu_tril_kernelIblLb1ELi8ELb1EEEvNS_4cuda6detail10TensorInfoIT_T0_EENS4_IKS5_S6_EEllS6_,@"STO_CUDA_ENTRY STV_DEFAULT"
_ZN2at6native16triu_tril_kernelIblLb1ELi8ELb1EEEvNS_4cuda6detail10TensorInfoIT_T0_EENS4_IKS5_S6_EEllS6_:
.text._ZN2at6native16triu_tril_kernelIblLb1ELi8ELb1EEEvNS_4cuda6detail10TensorInfoIT_T0_EENS4_IKS5_S6_EEllS6_:
        /* <DEDUP_REMOVED lines=18> */
[----:B------:R-:W-:Y:S01]  /*0120*/  MOV R21, R2 ;  /* 0x0000000200157202 */ /* 0x000fe20000000f00 */
[----:B------:R-:W-:Y:S01]  /*0130*/  IMAD.U32 R7, RZ, RZ, UR4 ;  /* 0x00000004ff077e24 */ /* 0x000fe2000f8e00ff */
[----:B------:R-:W-:Y:S01]  /*0140*/  MOV R5, R3 ;  /* 0x0000000300057202 */ /* 0x000fe20000000f00 */
[----:B------:R-:W-:Y:S01]  /*0150*/  IMAD.U32 R6, RZ, RZ, UR5 ;  /* 0x00000005ff067e24 */ /* 0x000fe2000f8e00ff */
[----:B------:R-:W-:-:S07]  /*0160*/  MOV R8, 0x180 ;  /* 0x0000018000087802 */ /* 0x000fce0000000f00 */
[----:B------:R-:W-:Y:S05]  /*0170*/  CALL.REL.NOINC `($__internal_1_$__cuda_sm20_div_s64) ;  /* 0x0000002400307944 */ /* 0x000fea0003c00000 */
[----:B------:R-:W-:Y:S01]  /*0180*/  IADD3 R7, P0, RZ, -R10, RZ ;  /* 0x8000000aff077210 */ /* 0x000fe20007f1e0ff */
[----:B------:R-:W-:-:S04]  /*0190*/  ULDC.64 UR4, c[0x0][0x560] ;  /* 0x0001580000047ab9 */ /* 0x000fc80000000a00 */
[----:B------:R-:W-:Y:S02]  /*01a0*/  IMAD.X R0, RZ, RZ, ~R11, P0 ;  /* 0x000000ffff007224 */ /* 0x000fe400000e0e0b */
[----:B------:R-:W-:-:S04]  /*01b0*/  IMAD.WIDE.U32 R4, R7, UR4, R2 ;  /* 0x0000000407047c25 */ /* 0x000fc8000f8e0002 */
[----:B------:R-:W-:-:S04]  /*01c0*/  IMAD R0, R0, UR4, RZ ;  /* 0x0000000400007c24 */ /* 0x000fc8000f8e02ff */
[----:B------:R-:W-:-:S04]  /*01d0*/  IMAD R3, R7, UR5, R0 ;  /* 0x0000000507037c24 */ /* 0x000fc8000f8e0200 */
[----:B------:R-:W-:Y:S01]  /*01e0*/  IMAD.IADD R3, R5, 0x1, R3 ;  /* 0x0000000105037824 */ /* 0x000fe200078e0203 */
[----:B------:R-:W-:Y:S06]  /*01f0*/  BRA `(.L_x_32) ;  /* 0x00000000005c7947 */ /* 0x000fec0003800000 */
.L_x_31:
[----:B------:R-:W-:Y:S01]  /*0200*/  ULDC UR4, c[0x0][0x560] ;  /* 0x0001580000047ab9 */ /* 0x000fe20000000800 */
[----:B------:R-:W-:Y:S01]  /*0210*/  HFMA2.MMA R11, -RZ, RZ, 0, 0 ;  /* 0x00000000ff0b7435 */ /* 0x000fe200000001ff */
[----:B------:R-:W0:Y:S01]  /*0220*/  I2F.U32.RP R0, UR4 ;  /* 0x0000000400007d06 */ /* 0x000e220008209000 */
[----:B------:R-:W-:-:S07]  /*0230*/  ISETP.NE.U32.AND P2, PT, RZ, UR4, PT ;  /* 0x00000004ff007c0c */ /* 0x000fce000bf45070 */
[----:B0-----:R-:W0:Y:S02]  /*0240*/  MUFU.RCP R0, R0 ;  /* 0x0000000000007308 */ /* 0x001e240000001000 */
[----:B0-----:R-:W-:-:S06]  /*0250*/  IADD3 R4, R0, 0xffffffe, RZ ;  /* 0x0ffffffe00047810 */ /* 0x001fcc0007ffe0ff */
[----:B------:R0:W1:Y:S02]  /*0260*/  F2I.FTZ.U32.TRUNC.NTZ R5, R4 ;  /* 0x0000000400057305 */ /* 0x000064000021f000 */
[----:B0-----:R-:W-:Y:S02]  /*0270*/  IMAD.MOV.U32 R4, RZ, RZ, RZ ;  /* 0x000000ffff047224 */ /* 0x001fe400078e00ff */
[----:B-1----:R-:W-:-:S04]  /*0280*/  IMAD.MOV R3, RZ, RZ, -R5 ;  /* 0x000000ffff037224 */ /* 0x002fc800078e0a05 */
[----:B------:R-:W-:-:S04]  /*0290*/  IMAD R3, R3, UR4, RZ ;  /* 0x0000000403037c24 */ /* 0x000fc8000f8e02ff */
        /* <DEDUP_REMOVED lines=9> */
[----:B------:R-:W-:Y:S02]  /*0330*/  @P1 IADD3 R10, R10, 0x1, RZ ;  /* 0x000000010a0a1810 */ /* 0x000fe40007ffe0ff */
[----:B------:R-:W-:-:S05]  /*0340*/  @!P2 LOP3.LUT R10, RZ, UR4, RZ, 0x33, !PT ;  /* 0x00000004ff0aac12 */ /* 0x000fca000f8e33ff */
[----:B------:R-:W-:-:S04]  /*0350*/  IMAD.MOV R5, RZ, RZ, -R10 ;  /* 0x000000ffff057224 */ /* 0x000fc800078e0a0a */
[----:B------:R-:W-:-:S07]  /*0360*/  IMAD R4, R5, UR4, R2 ;  /* 0x0000000405047c24 */ /* 0x000fce000f8e0202 */
.L_x_32:
[----:B------:R-:W-:Y:S05]  /*0370*/  BSYNC B0 ;  /* 0x0000000000007941 */ /* 0x000fea0003800000 */
.L_x_30:
        /* <DEDUP_REMOVED lines=9> */
[----:B------:R-:W-:Y:S01]  /*0410*/  IMAD.MOV.U32 R5, RZ, RZ, R10 ;  /* 0x000000ffff057224 */ /* 0x000fe200078e000a */
[----:B------:R-:W-:Y:S01]  /*0420*/  MOV R0, 0x450 ;  /* 0x0000045000007802 */ /* 0x000fe20000000f00 */
[----:B------:R-:W-:-:S07]  /*0430*/  IMAD.MOV.U32 R2, RZ, RZ, R11 ;  /* 0x000000ffff027224 */ /* 0x000fce00078e000b */
[----:B------:R-:W-:Y:S05]  /*0440*/  CALL.REL.NOINC `($__internal_2_$__cuda_sm20_rem_s64) ;  /* 0x0000002400c87944 */ /* 0x000fea0003c00000 */
[----:B------:R-:W-:Y:S05]  /*0450*/  BRA `(.L_x_35) ;  /* 0x0000000000487947 */ /* 0x000fea0003800000 */
.L_x_34:
[----:B------:R-:W0:Y:S01]  /*0460*/  I2F.U32.RP R0, UR8 ;  /* 0x0000000800007d06 */ /* 0x000e220008209000 */
[----:B------:R-:W-:Y:S01]  /*0470*/  IMAD R5, RZ, RZ, -UR8 ;  /* 0x80000008ff057e24 */ /* 0x000fe2000f8e02ff */
[----:B------:R-:W-:Y:S01]  /*0480*/  ISETP.NE.U32.AND P2, PT, RZ, UR8, PT ;  /* 0x00000008ff007c0c */ /* 0x000fe2000bf45070 */
[----:B------:R-:W-:-:S05]  /*0490*/  HFMA2.MMA R13, -RZ, RZ, 0, 0 ;  /* 0x00000000ff0d7435 */ /* 0x000fca00000001ff */
[----:B0-----:R-:W0:Y:S02]  /*04a0*/  MUFU.RCP R0, R0 ;  /* 0x0000000000007308 */ /* 0x001e240000001000 */
[----:B0-----:R-:W-:-:S06]  /*04b0*/  IADD3 R6, R0, 0xffffffe, RZ ;  /* 0x0ffffffe00067810 */ /* 0x001fcc0007ffe0ff */
        /* <DEDUP_REMOVED lines=8> */
[----:B------:R-:W-:-:S05]  /*0540*/  @P0 VIADD R12, R12, -UR8 ;  /* 0x800000080c0c0c36 */ /* 0x000fca0008000000 */
[----:B------:R-:W-:-:S13]  /*0550*/  ISETP.GE.U32.AND P0, PT, R12, UR8, PT ;  /* 0x000000080c007c0c */ /* 0x000fda000bf06070 */
[----:B------:R-:W-:Y:S01]  /*0560*/  @P0 VIADD R12, R12, -UR8 ;  /* 0x800000080c0c0c36 */ /* 0x000fe20008000000 */
[----:B------:R-:W-:-:S07]  /*0570*/  @!P2 LOP3.LUT R12, RZ, UR8, RZ, 0x33, !PT ;  /* 0x00000008ff0cac12 */ /* 0x000fce000f8e33ff */
.L_x_35:
[----:B------:R-:W-:Y:S05]  /*0580*/  BSYNC B0 ;  /* 0x0000000000007941 */ /* 0x000fea0003800000 */
.L_x_33:
[----:B------:R-:W-:Y:S01]  /*0590*/  IADD3 R0, P2, R4, -R12, RZ ;  /* 0x8000000c04007210 */ /* 0x000fe20007f5e0ff */
[----:B------:R-:W-:-:S03]  /*05a0*/  ULDC.64 UR6, c[0x0][0x550] ;  /* 0x0001540000067ab9 */ /* 0x000fc60000000a00 */
[----:B------:R-:W-:Y:S01]  /*05b0*/  ISETP.GE.U32.AND P0, PT, R0, UR6, PT ;  /* 0x0000000600007c0c */ /* 0x000fe2000bf06070 */
[----:B------:R-:W-:-:S05]  /*05c0*/  IMAD.X R0, R3, 0x1, ~R13, P2 ;  /* 0x0000000103007824 */ /* 0x000fca00010e0e0d */
[----:B------:R-:W-:-:S13]  /*05d0*/  ISETP.GE.AND.EX P0, PT, R0, UR7, PT, P0 ;  /* 0x0000000700007c0c */ /* 0x000fda000bf06300 */
[----:B------:R-:W-:Y:S05]  /*05e0*/  @P0 EXIT ;  /* 0x000000000000094d */ /* 0x000fea0003800000 */
[----:B------:R-:W-:Y:S01]  /*05f0*/  ULDC UR4, c[0x0][0x548] ;  /* 0x0001520000047ab9 */ /* 0x000fe20000000800 */
[----:B------:R-:W-:Y:S01]  /*0600*/  BSSY B0, `(.L_x_36) ;  /* 0x0000025000007945 */ /* 0x000fe20003800000 */
[----:B------:R-:W-:-:S04]  /*0610*/  UIADD3 UR4, UR4, -0x1, URZ ;  /* 0xffffffff04047890 */ /* 0x000fc8000fffe03f */
[----:B------:R-:W-:-:S12]  /*0620*/  USHF.L.U32 UR6, UR4, 0x3, URZ ;  /* 0x0000000304067899 */ /* 0x000fd8000800063f */
[----:B------:R-:W-:Y:S01]  /*0630*/  ULDC.64 UR6, c[0x0][UR6+0x2e0] ;  /* 0x0000b80006067abb */ /* 0x000fe20008000a00 */
[----:B------:R-:W-:Y:S05]  /*0640*/  @!P1 BRA `(.L_x_37) ;  /* 0x0000000000349947 */ /* 0x000fea0003800000 */
[----:B------:R-:W-:Y:S01]  /*0650*/  IMAD.U32 R6, RZ, RZ, UR8 ;  /* 0x00000008ff067e24 */ /* 0x000fe2000f8e00ff */
[----:B------:R-:W-:Y:S01]  /*0660*/  MOV R7, UR9 ;  /* 0x0000000900077c02 */ /* 0x000fe20008000f00 */
[----:B------:R-:W-:Y:S01]  /*0670*/  IMAD.U32 R9, RZ, RZ, UR9 ;  /* 0x00000009ff097e24 */ /* 0x000fe2000f8e00ff */
[----:B------:R-:W-:Y:S01]  /*0680*/  MOV R21, R10 ;  /* 0x0000000a00157202 */ /* 0x000fe20000000f00 */
[----:B------:R-:W-:Y:S01]  /*0690*/  IMAD.U32 R8, RZ, RZ, UR8 ;  /* 0x00000008ff087e24 */ /* 0x000fe2000f8e00ff */
[----:B------:R-:W-:Y:S01]  /*06a0*/  MOV R8, 0x6f0 ;  /* 0x000006f000087802 */ /* 0x000fe20000000f00 */
[----:B------:R-:W-:Y:S01]  /*06b0*/  IMAD.MOV.U32 R7, RZ, RZ, R6 ;  /* 0x000000ffff077224 */ /* 0x000fe200078e0006 */
[----:B------:R-:W-:Y:S01]  /*06c0*/  MOV R6, R9 ;  /* 0x0000000900067202 */ /* 0x000fe20000000f00 */
[----:B------:R-:W-:-:S07]  /*06d0*/  IMAD.MOV.U32 R5, RZ, RZ, R11 ;  /* 0x000000ffff057224 */ /* 0x000fce00078e000b */
[----:B------:R-:W-:Y:S05]  /*06e0*/  CALL.REL.NOINC `($__internal_1_$__cuda_sm20_div_s64) ;  /* 0x0000001c00d47944 */ /* 0x000fea0003c00000 */
[----:B------:R-:W-:Y:S02]  /*06f0*/  IMAD.MOV.U32 R18, RZ, RZ, R10 ;  /* 0x000000ffff127224 */ /* 0x000fe400078e000a */
[----:B------:R-:W-:Y:S01]  /*0700*/  IMAD.MOV.U32 R19, RZ, RZ, R11 ;  /* 0x000000ffff137224 */ /* 0x000fe200078e000b */
[----:B------:R-:W-:Y:S06]  /*0710*/  BRA `(.L_x_38) ;  /* 0x00000000004c7947 */ /* 0x000fec0003800000 */
.L_x_37:
[----:B------:R-:W0:Y:S01]  /*0720*/  I2F.U32.RP R0, UR8 ;  /* 0x0000000800007d06 */ /* 0x000e220008209000 */
[----:B------:R-:W-:Y:S01]  /*0730*/  IMAD R5, RZ, RZ, -UR8 ;  /* 0x80000008ff057e24 */ /* 0x000fe2000f8e02ff */
[----:B------:R-:W-:Y:S01]  /*0740*/  ISETP.NE.U32.AND P2, PT, RZ, UR8, PT ;  /* 0x00000008ff007c0c */ /* 0x000fe2000bf45070 */
[----:B------:R-:W-:-:S05]  /*0750*/  IMAD.MOV.U32 R19, RZ, RZ, RZ ;  /* 0x000000ffff137224 */ /* 0x000fca00078e00ff */
        /* <DEDUP_REMOVED lines=12> */
[----:B------:R-:W-:-:S13]  /*0820*/  ISETP.GE.U32.AND P1, PT, R5, UR8, PT ;  /* 0x0000000805007c0c */ /* 0x000fda000bf26070 */
[----:B------:R-:W-:Y:S02]  /*0830*/  @P1 IADD3 R18, R18, 0x1, RZ ;  /* 0x0000000112121810 */ /* 0x000fe40007ffe0ff */
[----:B------:R-:W-:-:S07]  /*0840*/  @!P2 LOP3.LUT R18, RZ, UR8, RZ, 0x33, !PT ;  /* 0x00000008ff12ac12 */ /* 0x000fce000f8e33ff */
.L_x_38:
[----:B------:R-:W-:Y:S05]  /*0850*/  BSYNC B0 ;  /* 0x0000000000007941 */ /* 0x000fea0003800000 */
.L_x_36:
[----:B------:R-:W-:Y:S01]  /*0860*/  UMOV UR8, 0xc8 ;  /* 0x000000c800087882 */ /* 0x000fe20000000000 */
[C---:B------:R-:W-:Y:S01]  /*0870*/  IMAD R0, R4.reuse, UR7, RZ ;  /* 0x0000000704007c24 */ /* 0x040fe2000f8e02ff */
[----:B------:R-:W-:Y:S01]  /*0880*/  ULEA UR8, UR4, UR8, 0x3 ;  /* 0x0000000804087291 */ /* 0x000fe2000f8e183f */
[----:B------:R-:W-:Y:S01]  /*0890*/  IMAD.WIDE.U32 R8, R4, UR6, RZ ;  /* 0x0000000604087c25 */ /* 0x000fe2000f8e00ff */
[----:B------:R-:W-:Y:S02]  /*08a0*/  ULDC UR7, c[0x0][0x548] ;  /* 0x0001520000077ab9 */ /* 0x000fe40000000800 */
[----:B------:R-:W-:Y:S01]  /*08b0*/  UISETP.GE.AND UP0, UPT, UR7, 0x3, UPT ;  /* 0x000000030700788c */ /* 0x000fe2000bf06270 */
[----:B------:R-:W-:-:S04]  /*08c0*/  IMAD R11, R3, UR6, R0 ;  /* 0x00000006030b7c24 */ /* 0x000fc8000f8e0200 */
[----:B------:R-:W-:Y:S01]  /*08d0*/  IMAD.IADD R0, R9, 0x1, R11 ;  /* 0x0000000109007824 */ /* 0x000fe200078e020b */
[----:B------:R-:W-:Y:S02]  /*08e0*/  PLOP3.LUT P1, PT, PT, PT, UP0, 0x80, 0x0 ;  /* 0x000000000000781c */ /* 0x000fe40003f2f008 */
[----:B------:R-:W-:Y:S02]  /*08f0*/  ULDC.64 UR8, c[0x0][UR8+0x210] ;  /* 0x0000840008087abb */ /* 0x000fe40008000a00 */
[C---:B------:R-:W-:Y:S02]  /*0900*/  IMAD R5, R12.reuse, UR9, RZ ;  /* 0x000000090c057c24 */ /* 0x040fe4000f8e02ff */
[----:B------:R-:W-:-:S04]  /*0910*/  IMAD.WIDE.U32 R6, R12, UR8, RZ ;  /* 0x000000080c067c25 */ /* 0x000fc8000f8e00ff */
[----:B------:R-:W-:Y:S01]  /*0920*/  IMAD R5, R13, UR8, R5 ;  /* 0x000000080d057c24 */ /* 0x000fe2000f8e0205 */
[----:B------:R-:W-:-:S04]  /*0930*/  IADD3 R14, P0, R6, R8, RZ ;  /* 0x00000008060e7210 */ /* 0x000fc80007f1e0ff */
[----:B------:R-:W-:-:S05]  /*0940*/  IADD3 R5, R7, R5, RZ ;  /* 0x0000000507057210 */ /* 0x000fca0007ffe0ff */
[----:B------:R-:W-:Y:S01]  /*0950*/  IMAD.X R15, R0, 0x1, R5, P0 ;  /* 0x00000001000f7824 */ /* 0x000fe200000e0605 */
[----:B------:R-:W-:Y:S06]  /*0960*/  @!P1 BRA `(.L_x_39) ;  /* 0x0000001400349947 */ /* 0x000fec0003800000 */
[----:B------:R-:W-:-:S04]  /*0970*/  UIADD3 UR6, UR7, -0x3, URZ ;  /* 0xfffffffd07067890 */ /* 0x000fc8000fffe03f */
        /* <DEDUP_REMOVED lines=14> */
[----:B------:R-:W-:Y:S02]  /*0a60*/  UIADD3 UR9, UR9, 0x2, UR6 ;  /* 0x0000000209097890 */ /* 0x000fe4000fffe006 */
[----:B------:R-:W-:Y:S02]  /*0a70*/  USHF.L.U32 UR7, UR6, 0x3, URZ ;  /* 0x0000000306077899 */ /* 0x000fe4000800063f */
[----:B------:R-:W-:Y:S01]  /*0a80*/  ULOP3.LUT UR9, UR9, 0x3, URZ, 0xc0, !UPT ;  /* 0x0000000309097892 */ /* 0x000fe2000f8ec03f */
[----:B------:R-:W-:Y:S01]  /*0a90*/  UMOV UR11, 0xd0 ;  /* 0x000000d0000b7882 */ /* 0x000fe20000000000 */
[----:B------:R-:W-:Y:S02]  /*0aa0*/  UIADD3 UR10, UR7, 0x1a8, URZ ;  /* 0x000001a8070a7890 */ /* 0x000fe4000fffe03f */
[----:B------:R-:W-:Y:S02]  /*0ab0*/  UIADD3 UR9, UP0, URZ, -UR9, URZ ;  /* 0x800000093f097290 */ /* 0x000fe4000ff1e03f */
[----:B------:R-:W-:-:S02]  /*0ac0*/  UIMAD UR7, UR6, 0x8, UR11 ;  /* 0x00000008060778a4 */ /* 0x000fc4000f8e020b */
[----:B------:R-:W-:Y:S01]  /*0ad0*/  UIADD3.X UR15, URZ, -0x1, URZ, UP0, !UPT ;  /* 0xffffffff3f0f7890 */ /* 0x000fe200087fe43f */
[----:B------:R-:W-:Y:S01]  /*0ae0*/  UMOV UR11, UR6 ;  /* 0x00000006000b7c82 */ /* 0x000fe20008000000 */
[----:B------:R-:W-:-:S10]  /*0af0*/  UMOV UR12, UR8 ;  /* 0x00000008000c7c82 */ /* 0x000fd40008000000 */
.L_x_44:
        /* <DEDUP_REMOVED lines=9> */
[----:B------:R-:W-:Y:S01]  /*0b90*/  IMAD.U32 R8, RZ, RZ, UR16 ;  /* 0x00000010ff087e24 */ /* 0x000fe2000f8e00ff */
[----:B------:R-:W-:Y:S01]  /*0ba0*/  MOV R5, R19 ;  /* 0x0000001300057202 */ /* 0x000fe20000000f00 */
[----:B------:R-:W-:Y:S01]  /*0bb0*/  IMAD.MOV.U32 R7, RZ, RZ, R6 ;  /* 0x000000ffff077224 */ /* 0x000fe200078e0006 */
[----:B------:R-:W-:Y:S01]  /*0bc0*/  MOV R8, 0xbf0 ;  /* 0x00000bf000087802 */ /* 0x000fe20000000f00 */
[----:B------:R-:W-:-:S07]  /*0bd0*/  IMAD.MOV.U32 R6, RZ, RZ, R9 ;  /* 0x000000ffff067224 */ /* 0x000fce00078e0009 */
[----:B------:R-:W-:Y:S05]  /*0be0*/  CALL.REL.NOINC `($__internal_1_$__cuda_sm20_div_s64) ;  /* 0x0000001800947944 */ /* 0x000fea0003c00000 */
[----:B------:R-:W-:Y:S01]  /*0bf0*/  IADD3 R5, P0, RZ, -R10, RZ ;  /* 0x8000000aff057210 */ /* 0x000fe20007f1e0ff */
[----:B------:R-:W-:Y:S01]  /*0c00*/  IMAD.MOV.U32 R6, RZ, RZ, R18 ;  /* 0x000000ffff067224 */ /* 0x000fe200078e0012 */
[----:B------:R-:W-:Y:S01]  /*0c10*/  MOV R7, R19 ;  /* 0x0000001300077202 */ /* 0x000fe20000000f00 */
[----:B------:R-:W-:Y:S01]  /*0c20*/  IMAD.MOV.U32 R18, RZ, RZ, R10 ;  /* 0x000000ffff127224 */ /* 0x000fe200078e000a */
[----:B------:R-:W-:Y:S01]  /*0c30*/  MOV R19, R11 ;  /* 0x0000000b00137202 */ /* 0x000fe20000000f00 */
[----:B------:R-:W-:Y:S02]  /*0c40*/  IMAD.X R0, RZ, RZ, ~R11, P0 ;  /* 0x000000ffff007224 */ /* 0x000fe400000e0e0b */
[----:B------:R-:W-:-:S04]  /*0c50*/  IMAD.WIDE.U32 R6, R5, UR16, R6 ;  /* 0x0000001005067c25 */ /* 0x000fc8000f8e0006 */
[----:B------:R-:W-:-:S04]  /*0c60*/  IMAD R0, R0, UR16, RZ ;  /* 0x0000001000007c24 */ /* 0x000fc8000f8e02ff */
[----:B------:R-:W-:-:S04]  /*0c70*/  IMAD R5, R5, UR17, R0 ;  /* 0x0000001105057c24 */ /* 0x000fc8000f8e0200 */
[----:B------:R-:W-:Y:S01]  /*0c80*/  IMAD.IADD R0, R7, 0x1, R5 ;  /* 0x0000000107007824 */ /* 0x000fe200078e0205 */
[----:B------:R-:W-:Y:S06]  /*0c90*/  BRA `(.L_x_43) ;  /* 0x00000000005c7947 */ /* 0x000fec0003800000 */
.L_x_42:
[----:B------:R-:W0:Y:S01]  /*0ca0*/  I2F.U32.RP R0, UR16 ;  /* 0x0000001000007d06 */ /* 0x000e220008209000 */
[----:B------:R-:W-:Y:S01]  /*0cb0*/  IMAD R5, RZ, RZ, -UR16 ;  /* 0x80000010ff057e24 */ /* 0x000fe2000f8e02ff */
[----:B------:R-:W-:Y:S01]  /*0cc0*/  ISETP.NE.U32.AND P2, PT, RZ, UR16, PT ;  /* 0x00000010ff007c0c */ /* 0x000fe2000bf45070 */
[----:B------:R-:W-:-:S05]  /*0cd0*/  IMAD.MOV.U32 R19, RZ, RZ, RZ ;  /* 0x000000ffff137224 */ /* 0x000fca00078e00ff */
[----:B0-----:R-:W0:Y:S02]  /*0ce0*/  MUFU.RCP R0, R0 ;  /* 0x0000000000007308 */ /* 0x001e240000001000 */
[----:B0-----:R-:W-:Y:S01]  /*0cf0*/  VIADD R6, R0, 0xffffffe ;  /* 0x0ffffffe00067836 */ /* 0x001fe20000000000 */
[----:B------:R-:W-:-:S05]  /*0d00*/  MOV R0, RZ ;  /* 0x000000ff00007202 */ /* 0x000fca0000000f00 */
        /* <DEDUP_REMOVED lines=8> */
[----:B------:R-:W-:Y:S01]  /*0d90*/  @P0 VIADD R2, R2, -UR16 ;  /* 0x8000001002020c36 */ /* 0x000fe20008000000 */
[----:B------:R-:W-:-:S04]  /*0da0*/  @P0 IADD3 R7, R7, 0x1, RZ ;  /* 0x0000000107070810 */ /* 0x000fc80007ffe0ff */
[----:B------:R-:W-:-:S13]  /*0db0*/  ISETP.GE.U32.AND P1, PT, R2, UR16, PT ;  /* 0x0000001002007c0c */ /* 0x000fda000bf26070 */
[----:B------:R-:W-:Y:S01]  /*0dc0*/  @P1 VIADD R7, R7, 0x1 ;  /* 0x0000000107071836 */ /* 0x000fe20000000000 */
[----:B------:R-:W-:-:S05]  /*0dd0*/  @!P2 LOP3.LUT R7, RZ, UR16, RZ, 0x33, !PT ;  /* 0x00000010ff07ac12 */ /* 0x000fca000f8e33ff */
[----:B------:R-:W-:-:S04]  /*0de0*/  IMAD.MOV R5, RZ, RZ, -R7 ;  /* 0x000000ffff057224 */ /* 0x000fc800078e0a07 */
[----:B------:R-:W-:Y:S02]  /*0df0*/  IMAD R6, R5, UR16, R18 ;  /* 0x0000001005067c24 */ /* 0x000fe4000f8e0212 */
[----:B------:R-:W-:-:S07]  /*0e00*/  IMAD.MOV.U32 R18, RZ, RZ, R7 ;  /* 0x000000ffff127224 */ /* 0x000fce00078e0007 */
.L_x_43:
[----:B------:R-:W-:Y:S05]  /*0e10*/  BSYNC B0 ;  /* 0x0000000000007941 */ /* 0x000fea0003800000 */
.L_x_41:
[----:B------:R-:W-:Y:S01]  /*0e20*/  UIADD3 UR9, UP0, UR9, 0x1, URZ ;  /* 0x0000000109097890 */ /* 0x000fe2000ff1e03f */
[----:B------:R-:W-:Y:S01]  /*0e30*/  ULDC.64 UR16, c[0x0][UR7+0x210] ;  /* 0x0000840007107abb */ /* 0x000fe20008000a00 */
[----:B------:R-:W-:Y:S01]  /*0e40*/  UIADD3 UR10, UR10, -0x8, URZ ;  /* 0xfffffff80a0a7890 */ /* 0x000fe2000fffe03f */
[C---:B------:R-:W-:Y:S01]  /*0e50*/  IMAD R5, R6.reuse, UR17, RZ ;  /* 0x0000001106057c24 */ /* 0x040fe2000f8e02ff */
[----:B------:R-:W-:Y:S02]  /*0e60*/  UIADD3.X UR15, URZ, UR15, URZ, UP0, !UPT ;  /* 0x0000000f3f0f7290 */ /* 0x000fe400087fe43f */
[----:B------:R-:W-:Y:S01]  /*0e70*/  ISETP.NE.U32.AND P0, PT, RZ, UR9, PT ;  /* 0x00000009ff007c0c */ /* 0x000fe2000bf05070 */
[----:B------:R-:W-:Y:S01]  /*0e80*/  UIADD3 UR11, UP0, UR11, -0x1, URZ ;  /* 0xffffffff0b0b7890 */ /* 0x000fe2000ff1e03f */
[----:B------:R-:W-:Y:S01]  /*0e90*/  IMAD.WIDE.U32 R14, R6, UR16, R14 ;  /* 0x00000010060e7c25 */ /* 0x000fe2000f8e000e */
[----:B------:R-:W-:Y:S01]  /*0ea0*/  UIADD3 UR7, UR7, -0x8, URZ ;  /* 0xfffffff807077890 */ /* 0x000fe2000fffe03f */
[----:B------:R-:W-:-:S02]  /*0eb0*/  ISETP.NE.AND.EX P0, PT, RZ, UR15, PT, P0 ;  /* 0x0000000fff007c0c */ /* 0x000fc4000bf05300 */
[----:B------:R-:W-:Y:S01]  /*0ec0*/  IMAD R5, R0, UR16, R5 ;  /* 0x0000001000057c24 */ /* 0x000fe2000f8e0205 */
[----:B------:R-:W-:-:S04]  /*0ed0*/  UIADD3.X UR12, UR12, -0x1, URZ, UP0, !UPT ;  /* 0xffffffff0c0c7890 */ /* 0x000fc800087fe43f */
[----:B------:R-:W-:-:S06]  /*0ee0*/  IADD3 R15, R15, R5, RZ ;  /* 0x000000050f0f7210 */ /* 0x000fcc0007ffe0ff */
[----:B------:R-:W-:Y:S05]  /*0ef0*/  @P0 BRA `(.L_x_44) ;  /* 0xfffffffc00000947 */ /* 0x000fea000383ffff */
.L_x_40:
        /* <DEDUP_REMOVED lines=12> */
[----:B------:R-:W-:-:S11]  /*0fc0*/  IMAD.U32 R0, RZ, RZ, UR9 ;  /* 0x00000009ff007e24 */ /* 0x000fd6000f8e00ff */
.L_x_57:
[----:B------:R-:W-:Y:S01]  /*0fd0*/  ULDC.64 UR8, c[0x0][UR7+0x210] ;  /* 0x0000840007087abb */ /* 0x000fe20008000a00 */
[----:B------:R-:W-:Y:S01]  /*0fe0*/  BSSY B0, `(.L_x_45) ;  /* 0x0000030000007945 */ /* 0x000fe20003800000 */
[----:B------:R-:W-:-:S04]  /*0ff0*/  LOP3.LUT R5, R19, UR9, RZ, 0xfc, !PT ;  /* 0x0000000913057c12 */ /* 0x000fc8000f8efcff */
[----:B------:R-:W-:-:S13]  /*1000*/  ISETP.NE.U32.AND P0, PT, R5, RZ, PT ;  /* 0x000000ff0500720c */ /* 0x000fda0003f05070 */
[----:B------:R-:W-:Y:S05]  /*1010*/  @!P0 BRA `(.L_x_46) ;  /* 0x0000000000548947 */ /* 0x000fea0003800000 */
[----:B------:R-:W-:Y:S01]  /*1020*/  MOV R6, UR8 ;  /* 0x0000000800067c02 */ /* 0x000fe20008000f00 */
[----:B------:R-:W-:Y:S01]  /*1030*/  IMAD.U32 R7, RZ, RZ, UR9 ;  /* 0x00000009ff077e24 */ /* 0x000fe2000f8e00ff */
[----:B------:R-:W-:Y:S01]  /*1040*/  MOV R9, UR9 ;  /* 0x0000000900097c02 */ /* 0x000fe20008000f00 */
[----:B------:R-:W-:Y:S01]  /*1050*/  IMAD.U32 R8, RZ, RZ, UR8 ;  /* 0x00000008ff087e24 */ /* 0x000fe2000f8e00ff */
[----:B------:R-:W-:Y:S01]  /*1060*/  MOV R8, 0x10c0 ;  /* 0x000010c000087802 */ /* 0x000fe20000000f00 */
[----:B------:R-:W-:Y:S01]  /*1070*/  IMAD.MOV.U32 R7, RZ, RZ, R6 ;  /* 0x000000ffff077224 */ /* 0x000fe200078e0006 */
[----:B------:R-:W-:Y:S01]  /*1080*/  MOV R6, R9 ;  /* 0x0000000900067202 */ /* 0x000fe20000000f00 */
[----:B------:R-:W-:Y:S02]  /*1090*/  IMAD.MOV.U32 R21, RZ, RZ, R18 ;  /* 0x000000ffff157224 */ /* 0x000fe400078e0012 */
[----:B------:R-:W-:-:S07]  /*10a0*/  IMAD.MOV.U32 R5, RZ, RZ, R19 ;  /* 0x000000ffff057224 */ /* 0x000fce00078e0013 */
[----:B------:R-:W-:Y:S05]  /*10b0*/  CALL.REL.NOINC `($__internal_1_$__cuda_sm20_div_s64) ;  /* 0x0000001400607944 */ /* 0x000fea0003c00000 */
[----:B------:R-:W-:Y:S01]  /*10c0*/  IADD3 R8, P0, RZ, -R10, RZ ;  /* 0x8000000aff087210 */ /* 0x000fe20007f1e0ff */
[----:B------:R-:W-:Y:S01]  /*10d0*/  IMAD.MOV.U32 R7, RZ, RZ, R19 ;  /* 0x000000ffff077224 */ /* 0x000fe200078e0013 */
[----:B------:R-:W-:Y:S01]  /*10e0*/  MOV R6, R18 ;  /* 0x0000001200067202 */ /* 0x000fe20000000f00 */
[--C-:B------:R-:W-:Y:S01]  /*10f0*/  IMAD.MOV.U32 R19, RZ, RZ, R11.reuse ;  /* 0x000000ffff137224 */ /* 0x100fe200078e000b */
[----:B------:R-:W-:Y:S01]  /*1100*/  MOV R18, R10 ;  /* 0x0000000a00127202 */ /* 0x000fe20000000f00 */
[----:B------:R-:W-:Y:S02]  /*1110*/  IMAD.X R5, RZ, RZ, ~R11, P0 ;  /* 0x000000ffff057224 */ /* 0x000fe400000e0e0b */
[----:B------:R-:W-:-:S04]  /*1120*/  IMAD.WIDE.U32 R6, R8, UR8, R6 ;  /* 0x0000000808067c25 */ /* 0x000fc8000f8e0006 */
[----:B------:R-:W-:-:S04]  /*1130*/  IMAD R5, R5, UR8, RZ ;  /* 0x0000000805057c24 */ /* 0x000fc8000f8e02ff */
[----:B------:R-:W-:-:S04]  /*1140*/  IMAD R5, R8, UR9, R5 ;  /* 0x0000000908057c24 */ /* 0x000fc8000f8e0205 */
[----:B------:R-:W-:Y:S01]  /*1150*/  IMAD.IADD R5, R7, 0x1, R5 ;  /* 0x0000000107057824 */ /* 0x000fe200078e0205 */
[----:B------:R-:W-:Y:S06]  /*1160*/  BRA `(.L_x_47) ;  /* 0x00000000005c7947 */ /* 0x000fec0003800000 */
.L_x_46:
[----:B------:R-:W0:Y:S01]  /*1170*/  I2F.U32.RP R5, UR8 ;  /* 0x0000000800057d06 */ /* 0x000e220008209000 */
[----:B------:R-:W-:Y:S01]  /*1180*/  IADD3 R9, RZ, -UR8, RZ ;  /* 0x80000008ff097c10 */ /* 0x000fe2000fffe0ff */
[----:B------:R-:W-:Y:S01]  /*1190*/  HFMA2.MMA R19, -RZ, RZ, 0, 0 ;  /* 0x00000000ff137435 */ /* 0x000fe200000001ff */
[----:B------:R-:W-:-:S05]  /*11a0*/  ISETP.NE.U32.AND P2, PT, RZ, UR8, PT ;  /* 0x00000008ff007c0c */ /* 0x000fca000bf45070 */
[----:B0-----:R-:W0:Y:S02]  /*11b0*/  MUFU.RCP R5, R5 ;  /* 0x0000000500057308 */ /* 0x001e240000001000 */
[----:B0-----:R-:W-:Y:S02]  /*11c0*/  VIADD R6, R5, 0xffffffe ;  /* 0x0ffffffe05067836 */ /* 0x001fe40000000000 */
[----:B------:R-:W-:-:S04]  /*11d0*/  IMAD.MOV.U32 R5, RZ, RZ, RZ ;  /* 0x000000ffff057224 */ /* 0x000fc800078e00ff */
        /* <DEDUP_REMOVED lines=15> */
[----:B------:R-:W-:-:S07]  /*12d0*/  IMAD.MOV.U32 R18, RZ, RZ, R7 ;  /* 0x000000ffff127224 */ /* 0x000fce00078e0007 */
.L_x_47:
[----:B------:R-:W-:Y:S05]  /*12e0*/  BSYNC B0 ;  /* 0x0000000000007941 */ /* 0x000fea0003800000 */
.L_x_45:
[----:B------:R-:W-:Y:S01]  /*12f0*/  ULDC.64 UR14, c[0x0][UR7+0x208] ;  /* 0x00008200070e7abb */ /* 0x000fe20008000a00 */
[----:B------:R-:W-:Y:S01]  /*1300*/  ULDC.64 UR8, c[0x0][UR6+0x210] ;  /* 0x0000840006087abb */ /* 0x000fe20008000a00 */
[----:B------:R-:W-:Y:S01]  /*1310*/  LOP3.LUT R7, R19, UR15, RZ, 0xfc, !PT ;  /* 0x0000000f13077c12 */ /* 0x000fe2000f8efcff */
[C---:B------:R-:W-:Y:S01]  /*1320*/  IMAD R8, R6.reuse, UR9, RZ ;  /* 0x0000000906087c24 */ /* 0x040fe2000f8e02ff */
[----:B------:R-:W-:Y:S01]  /*1330*/  BSSY B0, `(.L_x_48) ;  /* 0x0000032000007945 */ /* 0x000fe20003800000 */
[----:B------:R-:W-:Y:S01]  /*1340*/  IMAD.WIDE.U32 R24, R6, UR8, R14 ;  /* 0x0000000806187c25 */ /* 0x000fe2000f8e000e */
[----:B------:R-:W-:-:S03]  /*1350*/  ISETP.NE.U32.AND P0, PT, R7, RZ, PT ;  /* 0x000000ff0700720c */ /* 0x000fc60003f05070 */
[----:B------:R-:W-:-:S04]  /*1360*/  IMAD R5, R5, UR8, R8 ;  /* 0x0000000805057c24 */ /* 0x000fc8000f8e0208 */
[----:B------:R-:W-:-:S06]  /*1370*/  IMAD.IADD R14, R25, 0x1, R5 ;  /* 0x00000001190e7824 */ /* 0x000fcc00078e0205 */
        /* <DEDUP_REMOVED lines=22> */
.L_x_49:
        /* <DEDUP_REMOVED lines=23> */
.L_x_50:
[----:B------:R-:W-:Y:S05]  /*1650*/  BSYNC B0 ;  /* 0x0000000000007941 */ /* 0x000fea0003800000 */
.L_x_48:
[----:B------:R-:W-:Y:S01]  /*1660*/  ULDC.64 UR14, c[0x0][UR7+0x200] ;  /* 0x00008000070e7abb */ /* 0x000fe20008000a00 */
[----:B------:R-:W-:Y:S01]  /*1670*/  ULDC.64 UR8, c[0x0][UR6+0x208] ;  /* 0x0000820006087abb */ /* 0x000fe20008000a00 */
[----:B------:R-:W-:Y:S01]  /*1680*/  LOP3.LUT R7, R19, UR15, RZ, 0xfc, !PT ;  /* 0x0000000f13077c12 */ /* 0x000fe2000f8efcff */
[C---:B------:R-:W-:Y:S01]  /*1690*/  IMAD R8, R6.reuse, UR9, RZ ;  /* 0x0000000906087c24 */ /* 0x040fe2000f8e02ff */
[----:B------:R-:W-:Y:S01]  /*16a0*/  MOV R15, R14 ;  /* 0x0000000e000f7202 */ /* 0x000fe20000000f00 */
[----:B------:R-:W-:Y:S01]  /*16b0*/  IMAD.MOV.U32 R14, RZ, RZ, R24 ;  /* 0x000000ffff0e7224 */ /* 0x000fe200078e0018 */
[----:B------:R-:W-:Y:S01]  /*16c0*/  ISETP.NE.U32.AND P0, PT, R7, RZ, PT ;  /* 0x000000ff0700720c */ /* 0x000fe20003f05070 */
[----:B------:R-:W-:Y:S01]  /*16d0*/  IMAD R5, R5, UR8, R8 ;  /* 0x0000000805057c24 */ /* 0x000fe2000f8e0208 */
[----:B------:R-:W-:Y:S01]  /*16e0*/  BSSY B0, `(.L_x_51) ;  /* 0x0000030000007945 */ /* 0x000fe20003800000 */
[----:B------:R-:W-:-:S04]  /*16f0*/  IMAD.WIDE.U32 R14, R6, UR8, R14 ;  /* 0x00000008060e7c25 */ /* 0x000fc8000f8e000e */
[----:B------:R-:W-:-:S06]  /*1700*/  IMAD.IADD R24, R15, 0x1, R5 ;  /* 0x000000010f187824 */ /* 0x000fcc00078e0205 */
        /* <DEDUP_REMOVED lines=22> */
.L_x_52:
        /* <DEDUP_REMOVED lines=23> */
.L_x_53:
[----:B------:R-:W-:Y:S05]  /*19e0*/  BSYNC B0 ;  /* 0x0000000000007941 */ /* 0x000fea0003800000 */
.L_x_51:
[----:B------:R-:W-:Y:S01]  /*19f0*/  ULDC.64 UR14, c[0x0][UR7+0x1f8] ;  /* 0x00007e00070e7abb */ /* 0x000fe20008000a00 */
[----:B------:R-:W-:Y:S01]  /*1a00*/  ULDC.64 UR8, c[0x0][UR6+0x200] ;  /* 0x0000800006087abb */ /* 0x000fe20008000a00 */
[----:B------:R-:W-:Y:S01]  /*1a10*/  LOP3.LUT R7, R19, UR15, RZ, 0xfc, !PT ;  /* 0x0000000f13077c12 */ /* 0x000fe2000f8efcff */
[C---:B------:R-:W-:Y:S01]  /*1a20*/  IMAD R8, R6.reuse, UR9, RZ ;  /* 0x0000000906087c24 */ /* 0x040fe2000f8e02ff */
[----:B------:R-:W-:Y:S01]  /*1a30*/  BSSY B0, `(.L_x_54) ;  /* 0x0000033000007945 */ /* 0x000fe20003800000 */
[----:B------:R-:W-:Y:S01]  /*1a40*/  IMAD.MOV.U32 R15, RZ, RZ, R24 ;  /* 0x000000ffff0f7224 */ /* 0x000fe200078e0018 */
[----:B------:R-:W-:Y:S01]  /*1a50*/  ISETP.NE.U32.AND P0, PT, R7, RZ, PT ;  /* 0x000000ff0700720c */ /* 0x000fe20003f05070 */
[----:B------:R-:W-:Y:S02]  /*1a60*/  IMAD R5, R5, UR8, R8 ;  /* 0x0000000805057c24 */ /* 0x000fe4000f8e0208 */
        /* <DEDUP_REMOVED lines=24> */
.L_x_55:
        /* <DEDUP_REMOVED lines=23> */
.L_x_56:
[----:B------:R-:W-:Y:S05]  /*1d60*/  BSYNC B0 ;  /* 0x0000000000007941 */ /* 0x000fea0003800000 */
.L_x_54:
[----:B------:R-:W-:Y:S01]  /*1d70*/  IADD3 R2, P0, R2, -0x4, RZ ;  /* 0xfffffffc02027810 */ /* 0x000fe20007f1e0ff */
[----:B------:R-:W-:Y:S01]  /*1d80*/  ULDC.64 UR8, c[0x0][UR6+0x1f8] ;  /* 0x00007e0006087abb */ /* 0x000fe20008000a00 */
[----:B------:R-:W-:Y:S01]  /*1d90*/  IMAD.MOV.U32 R15, RZ, RZ, R24 ;  /* 0x000000ffff0f7224 */ /* 0x000fe200078e0018 */
[----:B------:R-:W-:Y:S01]  /*1da0*/  UIADD3 UR7, UR7, -0x20, URZ ;  /* 0xffffffe007077890 */ /* 0x000fe2000fffe03f */
[----:B------:R-:W-:Y:S01]  /*1db0*/  IADD3.X R0, R0, -0x1, RZ, P0, !PT ;  /* 0xffffffff00007810 */ /* 0x000fe200007fe4ff */
[----:B------:R-:W-:Y:S01]  /*1dc0*/  IMAD R8, R6, UR9, RZ ;  /* 0x0000000906087c24 */ /* 0x000fe2000f8e02ff */
[----:B------:R-:W-:Y:S01]  /*1dd0*/  ISETP.GT.U32.AND P0, PT, R2, 0x3, PT ;  /* 0x000000030200780c */ /* 0x000fe20003f04070 */
[----:B------:R-:W-:Y:S01]  /*1de0*/  IMAD.WIDE.U32 R14, R6, UR8, R14 ;  /* 0x00000008060e7c25 */ /* 0x000fe2000f8e000e */
[----:B------:R-:W-:Y:S02]  /*1df0*/  UIADD3 UR6, UR6, -0x20, URZ ;  /* 0xffffffe006067890 */ /* 0x000fe4000fffe03f */
[----:B------:R-:W-:Y:S01]  /*1e00*/  ISETP.GT.AND.EX P0, PT, R0, RZ, PT, P0 ;  /* 0x000000ff0000720c */ /* 0x000fe20003f04300 */
[----:B------:R-:W-:-:S05]  /*1e10*/  IMAD R5, R5, UR8, R8 ;  /* 0x0000000805057c24 */ /* 0x000fca000f8e0208 */
[----:B------:R-:W-:-:S07]  /*1e20*/  IADD3 R15, R15, R5, RZ ;  /* 0x000000050f0f7210 */ /* 0x000fce0007ffe0ff */
[----:B------:R-:W-:Y:S05]  /*1e30*/  @P0 BRA `(.L_x_57) ;  /* 0xfffffff000640947 */ /* 0x000fea000383ffff */
.L_x_39:
[----:B------:R-:W-:Y:S02]  /*1e40*/  ULDC.64 UR8, c[0x0][UR5+0x220] ;  /* 0x0000880005087abb */ /* 0x000fe40008000a00 */
[----:B------:R-:W-:-:S04]  /*1e50*/  ISETP.GE.U32.AND P0, PT, R4, UR8, PT ;  /* 0x0000000804007c0c */ /* 0x000fc8000bf06070 */
[----:B------:R-:W-:-:S13]  /*1e60*/  ISETP.GE.AND.EX P0, PT, R3, UR9, PT, P0 ;  /* 0x0000000903007c0c */ /* 0x000fda000bf06300 */
[----:B------:R-:W-:Y:S05]  /*1e70*/  @P0 EXIT ;  /* 0x000000000000094d */ /* 0x000fea0003800000 */
[----:B------:R-:W-:Y:S01]  /*1e80*/  IADD3 R5, P2, R4, 0x1, RZ ;  /* 0x0000000104057810 */ /* 0x000fe20007f5e0ff */
[----:B------:R-:W-:Y:S01]  /*1e90*/  ULDC.64 UR6, c[0x0][0x210] ;  /* 0x0000840000067ab9 */ /* 0x000fe20000000a00 */
[----:B------:R-:W-:Y:S01]  /*1ea0*/  ULDC.64 UR10, c[0x0][0x208] ;  /* 0x00008200000a7ab9 */ /* 0x000fe20000000a00 */
[----:B------:R-:W-:Y:S02]  /*1eb0*/  IADD3 R14, P1, R14, UR6, RZ ;  /* 0x000000060e0e7c10 */ /* 0x000fe4000ff3e0ff */
[----:B------:R-:W-:Y:S01]  /*1ec0*/  IMAD.X R7, RZ, RZ, R3, P2 ;  /* 0x000000ffff077224 */ /* 0x000fe200010e0603 */
[----:B------:R-:W-:Y:S02]  /*1ed0*/  ISETP.GE.U32.AND P0, PT, R5, UR8, PT ;  /* 0x0000000805007c0c */ /* 0x000fe4000bf06070 */
[----:B------:R-:W-:Y:S02]  /*1ee0*/  IADD3.X R15, R15, UR7, RZ, P1, !PT ;  /* 0x000000070f0f7c10 */ /* 0x000fe40008ffe4ff */
[----:B------:R-:W-:-:S03]  /*1ef0*/  ISETP.GE.AND.EX P0, PT, R7, UR9, PT, P0 ;  /* 0x0000000907007c0c */ /* 0x000fc6000bf06300 */
[----:B------:R0:W-:Y:S10]  /*1f00*/  STG.E.U8 desc[UR10][R14.64], RZ ;  /* 0x000000ff0e007986 */ /* 0x0001f4000c10110a */
[----:B0-----:R-:W-:Y:S05]  /*1f10*/  @P0 EXIT ;  /* 0x000000000000094d */ /* 0x001fea0003800000 */
[----:B------:R-:W-:Y:S01]  /*1f20*/  IADD3 R0, P1, -R12, R5, RZ ;  /* 0x000000050c007210 */ /* 0x000fe20007f3e1ff */
[----:B------:R-:W-:Y:S01]  /*1f30*/  ULDC.64 UR6, c[0x0][0x550] ;  /* 0x0001540000067ab9 */ /* 0x000fe20000000a00 */
[----:B------:R-:W-:Y:S02]  /*1f40*/  IMAD.U32 R5, RZ, RZ, UR4 ;  /* 0x00000004ff057e24 */ /* 0x000fe4000f8e00ff */
[----:B------:R-:W-:Y:S02]  /*1f50*/  ISETP.GE.U32.AND P0, PT, R0, UR6, PT ;  /* 0x0000000600007c0c */ /* 0x000fe4000bf06070 */
[----:B------:R-:W-:-:S04]  /*1f60*/  IADD3.X R0, ~R13, R7, RZ, P1, !PT ;  /* 0x000000070d007210 */ /* 0x000fc80000ffe5ff */
[----:B------:R-:W-:-:S13]  /*1f70*/  ISETP.GE.AND.EX P0, PT, R0, UR7, PT, P0 ;  /* 0x0000000700007c0c */ /* 0x000fda000bf06300 */
[----:B------:R-:W-:-:S05]  /*1f80*/  @!P0 MOV R0, 0xd0 ;  /* 0x000000d000008802 */ /* 0x000fca0000000f00 */
[----:B------:R-:W-:Y:S01]  /*1f90*/  @!P0 IMAD R0, R5, 0x8, R0 ;  /* 0x0000000805008824 */ /* 0x000fe200078e0200 */
[----:B------:R-:W-:-:S03]  /*1fa0*/  IADD3 R5, P3, R4, 0x2, RZ ;  /* 0x0000000204057810 */ /* 0x000fc60007f7e0ff */
[----:B------:R-:W0:Y:S01]  /*1fb0*/  @!P0 LDC.64 R6, c[0x0][R0+0x210] ;  /* 0x0000840000068b82 */ /* 0x000e220000000a00 */
[----:B------:R-:W-:Y:S02]  /*1fc0*/  ISETP.GE.U32.AND P1, PT, R5, UR8, PT ;  /* 0x0000000805007c0c */ /* 0x000fe4000bf26070 */
[----:B------:R-:W-:-:S04]  /*1fd0*/  IADD3.X R9, RZ, R3, RZ, P3, !PT ;  /* 0x00000003ff097210 */ /* 0x000fc80001ffe4ff */
[----:B------:R-:W-:Y:S02]  /*1fe0*/  ISETP.GE.AND.EX P1, PT, R9, UR9, PT, P1 ;  /* 0x0000000909007c0c */ /* 0x000fe4000bf26310 */
[----:B0-----:R-:W-:-:S05]  /*1ff0*/  @!P0 IADD3 R6, P2, R6, R14, RZ ;  /* 0x0000000e06068210 */ /* 0x001fca0007f5e0ff */
[----:B------:R-:W-:-:S05]  /*2000*/  @!P0 IMAD.X R7, R7, 0x1, R15, P2 ;  /* 0x0000000107078824 */ /* 0x000fca00010e060f */
[----:B------:R0:W-:Y:S01]  /*2010*/  @!P0 STG.E.U8 desc[UR10][R6.64], RZ ;  /* 0x000000ff06008986 */ /* 0x0001e2000c10110a */
[----:B------:R-:W-:Y:S05]  /*2020*/  @P1 EXIT ;  /* 0x000000000000194d */ /* 0x000fea0003800000 */
[----:B------:R-:W-:Y:S01]  /*2030*/  IADD3 R0, P1, -R12, R5, RZ ;  /* 0x000000050c007210 */ /* 0x000fe20007f3e1ff */
[----:B------:R-:W-:-:S03]  /*2040*/  IMAD.U32 R5, RZ, RZ, UR4 ;  /* 0x00000004ff057e24 */ /* 0x000fc6000f8e00ff */
        /* <DEDUP_REMOVED lines=10> */
[----:B0-----:R-:W-:-:S04]  /*20f0*/  @!P0 LEA R6, P2, R8, R14, 0x1 ;  /* 0x0000000e08068211 */ /* 0x001fc800078408ff */
[----:B------:R-:W-:-:S05]  /*2100*/  @!P0 LEA.HI.X R7, R8, R15, R9, 0x1, P2 ;  /* 0x0000000f08078211 */ /* 0x000fca00010f0c09 */
[----:B------:R0:W-:Y:S02]  /*2110*/  @!P0 STG.E.U8 desc[UR10][R6.64], RZ ;  /* 0x000000ff06008986 */ /* 0x0001e4000c10110a */
[----:B------:R-:W-:Y:S05]  /*2120*/  @P1 EXIT ;  /* 0x000000000000194d */ /* 0x000fea0003800000 */
[----:B------:R-:W-:Y:S02]  /*2130*/  IADD3 R0, P1, -R12, R5, RZ ;  /* 0x000000050c007210 */ /* 0x000fe40007f3e1ff */
[----:B------:R-:W-:Y:S02]  /*2140*/  MOV R5, UR4 ;  /* 0x0000000400057c02 */ /* 0x000fe40008000f00 */
[----:B------:R-:W-:Y:S01]  /*2150*/  ISETP.GE.U32.AND P0, PT, R0, UR6, PT ;  /* 0x0000000600007c0c */ /* 0x000fe2000bf06070 */
[----:B------:R-:W-:Y:S01]  /*2160*/  IMAD.X R0, R11, 0x1, ~R13, P1 ;  /* 0x000000010b007824 */ /* 0x000fe200008e0e0d */
[----:B------:R-:W-:-:S04]  /*2170*/  IADD3 R9, P2, R4, 0x4, RZ ;  /* 0x0000000404097810 */ /* 0x000fc80007f5e0ff */
[----:B------:R-:W-:Y:S01]  /*2180*/  ISETP.GE.AND.EX P0, PT, R0, UR7, PT, P0 ;  /* 0x0000000700007c0c */ /* 0x000fe2000bf06300 */
[----:B------:R-:W-:Y:S01]  /*2190*/  IMAD.X R11, RZ, RZ, R3, P2 ;  /* 0x000000ffff0b7224 */ /* 0x000fe200010e0603 */
[----:B------:R-:W-:-:S04]  /*21a0*/  ISETP.GE.U32.AND P1, PT, R9, UR8, PT ;  /* 0x0000000809007c0c */ /* 0x000fc8000bf26070 */
[----:B------:R-:W-:-:S07]  /*21b0*/  ISETP.GE.AND.EX P1, PT, R11, UR9, PT, P1 ;  /* 0x000000090b007c0c */ /* 0x000fce000bf26310 */
[----:B------:R-:W-:-:S05]  /*21c0*/  @!P0 IMAD.MOV.U32 R0, RZ, RZ, 0xd0 ;  /* 0x000000d0ff008424 */ /* 0x000fca00078e00ff */
[----:B------:R-:W-:-:S04]  /*21d0*/  @!P0 LEA R0, R5, R0, 0x3 ;  /* 0x0000000005008211 */ /* 0x000fc800078e18ff */
[----:B0-----:R-:W0:Y:S02]  /*21e0*/  @!P0 LDC.64 R6, c[0x0][R0+0x210] ;  /* 0x0000840000068b82 */ /* 0x001e240000000a00 */
[----:B0-----:R-:W-:Y:S02]  /*21f0*/  @!P0 IMAD R5, R7, 0x3, RZ ;  /* 0x0000000307058824 */ /* 0x001fe400078e02ff */
[----:B------:R-:W-:-:S05]  /*2200*/  @!P0 IMAD.WIDE.U32 R6, R6, 0x3, R14 ;  /* 0x0000000306068825 */ /* 0x000fca00078e000e */
[----:B------:R-:W-:-:S05]  /*2210*/  @!P0 IADD3 R7, R7, R5, RZ ;  /* 0x0000000507078210 */ /* 0x000fca0007ffe0ff */
[----:B------:R0:W-:Y:S01]  /*2220*/  @!P0 STG.E.U8 desc[UR10][R6.64], RZ ;  /* 0x000000ff06008986 */ /* 0x0001e2000c10110a */
[----:B------:R-:W-:Y:S05]  /*2230*/  @P1 EXIT ;  /* 0x000000000000194d */ /* 0x000fea0003800000 */
[----:B------:R-:W-:Y:S02]  /*2240*/  IADD3 R0, P1, -R12, R9, RZ ;  /* 0x000000090c007210 */ /* 0x000fe40007f3e1ff */
[----:B------:R-:W-:Y:S02]  /*2250*/  MOV R5, UR4 ;  /* 0x0000000400057c02 */ /* 0x000fe40008000f00 */
[----:B------:R-:W-:Y:S01]  /*2260*/  ISETP.GE.U32.AND P0, PT, R0, UR6, PT ;  /* 0x0000000600007c0c */ /* 0x000fe2000bf06070 */
[----:B------:R-:W-:-:S05]  /*2270*/  IMAD.X R0, R11, 0x1, ~R13, P1 ;  /* 0x000000010b007824 */ /* 0x000fca00008e0e0d */
[----:B------:R-:W-:-:S13]  /*2280*/  ISETP.GE.AND.EX P0, PT, R0, UR7, PT, P0 ;  /* 0x0000000700007c0c */ /* 0x000fda000bf06300 */
[----:B------:R-:W-:-:S05]  /*2290*/  @!P0 IMAD.MOV.U32 R0, RZ, RZ, 0xd0 ;  /* 0x000000d0ff008424 */ /* 0x000fca00078e00ff */
[----:B------:R-:W-:Y:S02]  /*22a0*/  @!P0 LEA R0, R5, R0, 0x3 ;  /* 0x0000000005008211 */ /* 0x000fe400078e18ff */
[----:B------:R-:W-:Y:S02]  /*22b0*/  IADD3 R5, P3, R4, 0x5, RZ ;  /* 0x0000000504057810 */ /* 0x000fe40007f7e0ff */
[----:B------:R-:W0:Y:S02]  /*22c0*/  @!P0 LDC.64 R8, c[0x0][R0+0x210] ;  /* 0x0000840000088b82 */ /* 0x000e240000000a00 */
[----:B------:R-:W-:Y:S01]  /*22d0*/  ISETP.GE.U32.AND P1, PT, R5, UR8, PT ;  /* 0x0000000805007c0c */ /* 0x000fe2000bf26070 */
[----:B------:R-:W-:-:S05]  /*22e0*/  IMAD.X R11, RZ, RZ, R3, P3 ;  /* 0x000000ffff0b7224 */ /* 0x000fca00018e0603 */
[----:B------:R-:W-:Y:S02]  /*22f0*/  ISETP.GE.AND.EX P1, PT, R11, UR9, PT, P1 ;  /* 0x000000090b007c0c */ /* 0x000fe4000bf26310 */
[----:B0-----:R-:W-:-:S04]  /*2300*/  @!P0 LEA R6, P2, R8, R14, 0x2 ;  /* 0x0000000e08068211 */ /* 0x001fc800078410ff */
[----:B------:R-:W-:-:S05]  /*2310*/  @!P0 LEA.HI.X R7, R8, R15, R9, 0x2, P2 ;  /* 0x0000000f08078211 */ /* 0x000fca00010f1409 */
[----:B------:R0:W-:Y:S02]  /*2320*/  @!P0 STG.E.U8 desc[UR10][R6.64], RZ ;  /* 0x000000ff06008986 */ /* 0x0001e4000c10110a */
[----:B------:R-:W-:Y:S05]  /*2330*/  @P1 EXIT ;  /* 0x000000000000194d */ /* 0x000fea0003800000 */
[----:B------:R-:W-:Y:S01]  /*2340*/  IADD3 R0, P1, -R12, R5, RZ ;  /* 0x000000050c007210 */ /* 0x000fe20007f3e1ff */
[----:B------:R-:W-:Y:S01]  /*2350*/  IMAD.U32 R5, RZ, RZ, UR4 ;  /* 0x00000004ff057e24 */ /* 0x000fe2000f8e00ff */
[----:B------:R-:W-:Y:S02]  /*2360*/  IADD3 R9, P2, R4, 0x6, RZ ;  /* 0x0000000604097810 */ /* 0x000fe40007f5e0ff */
[----:B------:R-:W-:Y:S02]  /*2370*/  ISETP.GE.U32.AND P0, PT, R0, UR6, PT ;  /* 0x0000000600007c0c */ /* 0x000fe4000bf06070 */
[----:B------:R-:W-:Y:S02]  /*2380*/  IADD3.X R0, ~R13, R11, RZ, P1, !PT ;  /* 0x0000000b0d007210 */ /* 0x000fe40000ffe5ff */
[----:B------:R-:W-:Y:S02]  /*2390*/  ISETP.GE.U32.AND P1, PT, R9, UR8, PT ;  /* 0x0000000809007c0c */ /* 0x000fe4000bf26070 */
[----:B------:R-:W-:-:S02]  /*23a0*/  ISETP.GE.AND.EX P0, PT, R0, UR7, PT, P0 ;  /* 0x0000000700007c0c */ /* 0x000fc4000bf06300 */
[----:B------:R-:W-:-:S04]  /*23b0*/  IADD3.X R11, RZ, R3, RZ, P2, !PT ;  /* 0x00000003ff0b7210 */ /* 0x000fc800017fe4ff */
[----:B------:R-:W-:-:S07]  /*23c0*/  ISETP.GE.AND.EX P1, PT, R11, UR9, PT, P1 ;  /* 0x000000090b007c0c */ /* 0x000fce000bf26310 */
[----:B------:R-:W-:-:S05]  /*23d0*/  @!P0 MOV R0, 0xd0 ;  /* 0x000000d000008802 */ /* 0x000fca0000000f00 */
[----:B------:R-:W-:-:S04]  /*23e0*/  @!P0 IMAD R0, R5, 0x8, R0 ;  /* 0x0000000805008824 */ /* 0x000fc800078e0200 */
[----:B0-----:R-:W0:Y:S02]  /*23f0*/  @!P0 LDC.64 R6, c[0x0][R0+0x210] ;  /* 0x0000840000068b82 */ /* 0x001e240000000a00 */
[----:B0-----:R-:W-:Y:S02]  /*2400*/  @!P0 IMAD R5, R7, 0x5, RZ ;  /* 0x0000000507058824 */ /* 0x001fe400078e02ff */
[----:B------:R-:W-:-:S04]  /*2410*/  @!P0 IMAD.WIDE.U32 R6, R6, 0x5, R14 ;  /* 0x0000000506068825 */ /* 0x000fc800078e000e */
[----:B------:R-:W-:-:S05]  /*2420*/  @!P0 IMAD.IADD R7, R7, 0x1, R5 ;  /* 0x0000000107078824 */ /* 0x000fca00078e0205 */
        /* <DEDUP_REMOVED lines=8> */
[----:B0-----:R-:W-:Y:S01]  /*24b0*/  @!P0 IMAD R6, R5, 0x8, R0 ;  /* 0x0000000805068824 */ /* 0x001fe200078e0200 */
[----:B------:R-:W-:-:S04]  /*24c0*/  IADD3 R5, P1, R4, 0x7, RZ ;  /* 0x0000000704057810 */ /* 0x000fc80007f3e0ff */
[----:B------:R-:W-:Y:S01]  /*24d0*/  IADD3.X R9, RZ, R3, RZ, P1, !PT ;  /* 0x00000003ff097210 */ /* 0x000fe20000ffe4ff */
[----:B------:R-:W0:Y:S01]  /*24e0*/  @!P0 LDC.64 R6, c[0x0][R6+0x210] ;  /* 0x0000840006068b82 */ /* 0x000e220000000a00 */
[----:B------:R-:W-:Y:S02]  /*24f0*/  IADD3 R0, P1, -R12, R5, RZ ;  /* 0x000000050c007210 */ /* 0x000fe40007f3e1ff */
[----:B------:R-:W-:-:S03]  /*2500*/  ISETP.GE.U32.AND P2, PT, R5, UR8, PT ;  /* 0x0000000805007c0c */ /* 0x000fc6000bf46070 */
[----:B------:R-:W-:Y:S01]  /*2510*/  IMAD.X R12, R9, 0x1, ~R13, P1 ;  /* 0x00000001090c7824 */ /* 0x000fe200008e0e0d */
[----:B------:R-:W-:-:S04]  /*2520*/  ISETP.GE.U32.AND P1, PT, R0, UR6, PT ;  /* 0x0000000600007c0c */ /* 0x000fc8000bf26070 */
[----:B------:R-:W-:-:S04]  /*2530*/  ISETP.GE.AND.EX P1, PT, R12, UR7, PT, P1 ;  /* 0x000000070c007c0c */ /* 0x000fc8000bf26310 */
[----:B------:R-:W-:Y:S01]  /*2540*/  ISETP.GE.OR.EX P1, PT, R9, UR9, P1, P2 ;  /* 0x0000000909007c0c */ /* 0x000fe20008f26720 */
[----:B0-----:R-:W-:Y:S02]  /*2550*/  @!P0 IMAD R7, R7, 0x6, RZ ;  /* 0x0000000607078824 */ /* 0x001fe400078e02ff */
[----:B------:R-:W-:-:S05]  /*2560*/  @!P0 IMAD.WIDE.U32 R2, R6, 0x6, R14 ;  /* 0x0000000606028825 */ /* 0x000fca00078e000e */
[----:B------:R-:W-:-:S05]  /*2570*/  @!P0 IADD3 R3, R3, R7, RZ ;  /* 0x0000000703038210 */ /* 0x000fca0007ffe0ff */
[----:B------:R0:W-:Y:S01]  /*2580*/  @!P0 STG.E.U8 desc[UR10][R2.64], RZ ;  /* 0x000000ff02008986 */ /* 0x0001e2000c10110a */
[----:B------:R-:W-:Y:S05]  /*2590*/  @P1 EXIT ;  /* 0x000000000000194d */ /* 0x000fea0003800000 */
[----:B------:R-:W-:Y:S02]  /*25a0*/  UMOV UR5, 0xd0 ;  /* 0x000000d000057882 */ /* 0x000fe40000000000 */
[----:B------:R-:W-:-:S12]  /*25b0*/  ULEA UR5, UR4, UR5, 0x3 ;  /* 0x0000000504057291 */ /* 0x000fd8000f8e183f */
[----:B------:R-:W-:Y:S02]  /*25c0*/  ULDC.64 UR6, c[0x0][UR5+0x210] ;  /* 0x0000840005067abb */ /* 0x000fe40008000a00 */
[----:B0-----:R-:W-:Y:S01]  /*25d0*/  IMAD.U32 R2, RZ, RZ, UR6 ;  /* 0x00000006ff027e24 */ /* 0x001fe2000f8e00ff */
[----:B------:R-:W-:Y:S02]  /*25e0*/  UIMAD UR6, UR7, 0x7, URZ ;  /* 0x00000007070678a4 */ /* 0x000fe4000f8e023f */
[----:B------:R-:W-:Y:S01]  /*25f0*/  MOV R3, UR7 ;  /* 0x0000000700037c02 */ /* 0x000fe20008000f00 */
[----:B------:R-:W-:-:S04]  /*2600*/  IMAD.WIDE.U32 R14, R2, 0x7, R14 ;  /* 0x00000007020e7825 */ /* 0x000fc800078e000e */
[----:B------:R-:W-:-:S05]  /*2610*/  VIADD R15, R15, UR6 ;  /* 0x000000060f0f7c36 */ /* 0x000fca0008000000 */
[----:B------:R-:W-:Y:S01]  /*2620*/  STG.E.U8 desc[UR10][R14.64], RZ ;  /* 0x000000ff0e007986 */ /* 0x000fe2000c10110a */
[----:B------:R-:W-:Y:S05]  /*2630*/  EXIT ;  /* 0x000000000000794d */ /* 0x000fea0003800000 */
        .weak           $__internal_1_$__cuda_sm20_div_s64
        .type           $__internal_1_$__cuda_sm20_div_s64,@function
        .size           $__internal_1_$__cuda_sm20_div_s64,($__internal_2_$__cuda_sm20_rem_s64 - $__internal_1_$__cuda_sm20_div_s64)
$__internal_1_$__cuda_sm20_div_s64:
[-C--:B------:R-:W-:Y:S02]  /*2640*/  IADD3 R16, P1, RZ, -R7.reuse, RZ ;  /* 0x80000007ff107210 */ /* 0x080fe40007f3e0ff */
[----:B------:R-:W-:Y:S02]  /*2650*/  ISETP.GE.AND P0, PT, R6, RZ, PT ;  /* 0x000000ff0600720c */ /* 0x000fe40003f06270 */
[-C--:B------:R-:W-:Y:S02]  /*2660*/  IADD3.X R9, RZ, ~R6.reuse, RZ, P1, !PT ;  /* 0x80000006ff097210 */ /* 0x080fe40000ffe4ff */
[----:B------:R-:W-:Y:S02]  /*2670*/  SEL R16, R16, R7, !P0 ;  /* 0x0000000710107207 */ /* 0x000fe40004000000 */
[----:B------:R-:W-:Y:S02]  /*2680*/  SEL R17, R9, R6, !P0 ;  /* 0x0000000609117207 */ /* 0x000fe40004000000 */
[----:B------:R-:W-:-:S02]  /*2690*/  ISETP.GE.AND P3, PT, R5, RZ, PT ;  /* 0x000000ff0500720c */ /* 0x000fc40003f66270 */
[----:B------:R-:W0:Y:S08]  /*26a0*/  I2F.U64.RP R9, R16 ;  /* 0x0000001000097312 */ /* 0x000e300000309000 */
[----:B0-----:R-:W0:Y:S02]  /*26b0*/  MUFU.RCP R9, R9 ;  /* 0x0000000900097308 */ /* 0x001e240000001000 */
[----:B0-----:R-:W-:-:S06]  /*26c0*/  VIADD R9, R9, 0x1ffffffe ;  /* 0x1ffffffe09097836 */ /* 0x001fcc0000000000 */
[----:B------:R-:W0:Y:S02]  /*26d0*/  F2I.U64.TRUNC R26, R9 ;  /* 0x00000009001a7311 */ /* 0x000e24000020d800 */
[----:B0-----:R-:W-:-:S04]  /*26e0*/  IMAD.WIDE.U32 R22, R26, R16, RZ ;  /* 0x000000101a167225 */ /* 0x001fc800078e00ff */
[C---:B------:R-:W-:Y:S01]  /*26f0*/  IMAD R10, R26.reuse, R17, R23 ;  /* 0x000000111a0a7224 */ /* 0x040fe200078e0217 */
[----:B------:R-:W-:Y:S01]  /*2700*/  IADD3 R11, P0, RZ, -R22, RZ ;  /* 0x80000016ff0b7210 */ /* 0x000fe20007f1e0ff */
[----:B------:R-:W-:Y:S02]  /*2710*/  IMAD.MOV.U32 R23, RZ, RZ, R26 ;  /* 0x000000ffff177224 */ /* 0x000fe400078e001a */
[----:B------:R-:W-:Y:S02]  /*2720*/  IMAD R10, R27, R16, R10 ;  /* 0x000000101b0a7224 */ /* 0x000fe400078e020a */
[----:B------:R-:W-:-:S03]  /*2730*/  IMAD.HI.U32 R22, R26, R11, RZ ;  /* 0x0000000b1a167227 */ /* 0x000fc600078e00ff */
[----:B------:R-:W-:-:S05]  /*2740*/  IADD3.X R10, RZ, ~R10, RZ, P0, !PT ;  /* 0x8000000aff0a7210 */ /* 0x000fca00007fe4ff */
[----:B------:R-:W-:-:S04]  /*2750*/  IMAD.WIDE.U32 R22, P0, R26, R10, R22 ;  /* 0x0000000a1a167225 */ /* 0x000fc80007800016 */
[C---:B------:R-:W-:Y:S02]  /*2760*/  IMAD R9, R27.reuse, R10, RZ ;  /* 0x0000000a1b097224 */ /* 0x040fe400078e02ff */
[----:B------:R-:W-:-:S04]  /*2770*/  IMAD.HI.U32 R11, P1, R27, R11, R22 ;  /* 0x0000000b1b0b7227 */ /* 0x000fc80007820016 */
[----:B------:R-:W-:Y:S01]  /*2780*/  IMAD.HI.U32 R10, R27, R10, RZ ;  /* 0x0000000a1b0a7227 */ /* 0x000fe200078e00ff */
[----:B------:R-:W-:-:S04]  /*2790*/  IADD3 R23, P2, R9, R11, RZ ;  /* 0x0000000b09177210 */ /* 0x000fc80007f5e0ff */
[----:B------:R-:W-:Y:S01]  /*27a0*/  IADD3.X R9, R10, R27, RZ, P0, !PT ;  /* 0x0000001b0a097210 */ /* 0x000fe200007fe4ff */
[----:B------:R-:W-:-:S03]  /*27b0*/  IMAD.WIDE.U32 R26, R23, R16, RZ ;  /* 0x00000010171a7225 */ /* 0x000fc600078e00ff */
[----:B------:R-:W-:Y:S01]  /*27c0*/  IADD3.X R9, RZ, RZ, R9, P2, P1 ;  /* 0x000000ffff097210 */ /* 0x000fe200017e2409 */
[----:B------:R-:W-:Y:S01]  /*27d0*/  IMAD R10, R23, R17, R27 ;  /* 0x00000011170a7224 */ /* 0x000fe200078e021b */
[----:B------:R-:W-:-:S03]  /*27e0*/  IADD3 R11, P0, RZ, -R26, RZ ;  /* 0x8000001aff0b7210 */ /* 0x000fc60007f1e0ff */
[----:B------:R-:W-:Y:S02]  /*27f0*/  IMAD R10, R9, R16, R10 ;  /* 0x00000010090a7224 */ /* 0x000fe400078e020a */
[----:B------:R-:W-:-:S04]  /*2800*/  IMAD.HI.U32 R22, R23, R11, RZ ;  /* 0x0000000b17167227 */ /* 0x000fc800078e00ff */
[----:B------:R-:W-:-:S04]  /*2810*/  IMAD.X R10, RZ, RZ, ~R10, P0 ;  /* 0x000000ffff0a7224 */ /* 0x000fc800000e0e0a */
[----:B------:R-:W-:Y:S01]  /*2820*/  IMAD.WIDE.U32 R26, P0, R23, R10, R22 ;  /* 0x0000000a171a7225 */ /* 0x000fe20007800016 */
[----:B------:R-:W-:-:S03]  /*2830*/  IADD3 R22, P4, RZ, -R21, RZ ;  /* 0x80000015ff167210 */ /* 0x000fc60007f9e0ff */
[C---:B------:R-:W-:Y:S01]  /*2840*/  IMAD R20, R9.reuse, R10, RZ ;  /* 0x0000000a09147224 */ /* 0x040fe200078e02ff */
[----:B------:R-:W-:Y:S01]  /*2850*/  SEL R22, R22, R21, !P3 ;  /* 0x0000001516167207 */ /* 0x000fe20005800000 */
[----:B------:R-:W-:Y:S01]  /*2860*/  IMAD.HI.U32 R11, P1, R9, R11, R26 ;  /* 0x0000000b090b7227 */ /* 0x000fe2000782001a */
[----:B------:R-:W-:-:S03]  /*2870*/  HFMA2.MMA R27, -RZ, RZ, 0, 0 ;  /* 0x00000000ff1b7435 */ /* 0x000fc600000001ff */
[----:B------:R-:W-:Y:S01]  /*2880*/  IMAD.HI.U32 R10, R9, R10, RZ ;  /* 0x0000000a090a7227 */ /* 0x000fe200078e00ff */
[----:B------:R-:W-:Y:S02]  /*2890*/  IADD3 R20, P2, R20, R11, RZ ;  /* 0x0000000b14147210 */ /* 0x000fe40007f5e0ff */
[-C--:B------:R-:W-:Y:S01]  /*28a0*/  IADD3.X R11, RZ, ~R5.reuse, RZ, P4, !PT ;  /* 0x80000005ff0b7210 */ /* 0x080fe200027fe4ff */
[----:B------:R-:W-:Y:S02]  /*28b0*/  IMAD.X R10, R10, 0x1, R9, P0 ;  /* 0x000000010a0a7824 */ /* 0x000fe400000e0609 */
[----:B------:R-:W-:Y:S01]  /*28c0*/  IMAD.HI.U32 R26, R20, R22, RZ ;  /* 0x00000016141a7227 */ /* 0x000fe200078e00ff */
        /* <DEDUP_REMOVED lines=18> */
[CC--:B------:R-:W-:Y:S02]  /*29f0*/  ISETP.GE.U32.AND.EX P0, PT, R11.reuse, R17.reuse, PT, P0 ;  /* 0x000000110b00720c */ /* 0x0c0fe40003f06100 */
[----:B------:R-:W-:Y:S02]  /*2a00*/  IADD3.X R21, R11, ~R17, RZ, P1, !PT ;  /* 0x800000110b157210 */ /* 0x000fe40000ffe4ff */
[----:B------:R-:W-:Y:S01]  /*2a10*/  SEL R22, R23, R22, P0 ;  /* 0x0000001617167207 */ /* 0x000fe20000000000 */
[----:B------:R-:W-:Y:S01]  /*2a20*/  IMAD.X R23, RZ, RZ, R10, P2 ;  /* 0x000000ffff177224 */ /* 0x000fe200010e060a */
[----:B------:R-:W-:-:S02]  /*2a30*/  SEL R20, R20, R9, P0 ;  /* 0x0000000914147207 */ /* 0x000fc40000000000 */
[----:B------:R-:W-:Y:S02]  /*2a40*/  SEL R21, R21, R11, P0 ;  /* 0x0000000b15157207 */ /* 0x000fe40000000000 */
[----:B------:R-:W-:Y:S02]  /*2a50*/  ISETP.GE.U32.AND P1, PT, R22, R16, PT ;  /* 0x000000101600720c */ /* 0x000fe40003f26070 */
[----:B------:R-:W-:Y:S02]  /*2a60*/  SEL R23, R23, R10, P0 ;  /* 0x0000000a17177207 */ /* 0x000fe40000000000 */
[----:B------:R-:W-:Y:S02]  /*2a70*/  IADD3 R9, P2, R20, 0x1, RZ ;  /* 0x0000000114097810 */ /* 0x000fe40007f5e0ff */
[----:B------:R-:W-:Y:S02]  /*2a80*/  ISETP.GE.U32.AND.EX P0, PT, R21, R17, PT, P1 ;  /* 0x000000111500720c */ /* 0x000fe40003f06110 */
[----:B------:R-:W-:-:S02]  /*2a90*/  IADD3.X R10, RZ, R23, RZ, P2, !PT ;  /* 0x00000017ff0a7210 */ /* 0x000fc400017fe4ff */
[----:B------:R-:W-:Y:S02]  /*2aa0*/  SEL R9, R9, R20, P0 ;  /* 0x0000001409097207 */ /* 0x000fe40000000000 */
[----:B------:R-:W-:Y:S02]  /*2ab0*/  SEL R23, R10, R23, P0 ;  /* 0x000000170a177207 */ /* 0x000fe40000000000 */
[-C--:B------:R-:W-:Y:S02]  /*2ac0*/  IADD3 R10, P2, RZ, -R9.reuse, RZ ;  /* 0x80000009ff0a7210 */ /* 0x080fe40007f5e0ff */
[----:B------:R-:W-:Y:S02]  /*2ad0*/  ISETP.GE.AND P1, PT, R5, RZ, PT ;  /* 0x000000ff0500720c */ /* 0x000fe40003f26270 */
[----:B------:R-:W-:Y:S01]  /*2ae0*/  ISETP.NE.U32.AND P0, PT, R7, RZ, PT ;  /* 0x000000ff0700720c */ /* 0x000fe20003f05070 */
[----:B------:R-:W-:Y:S01]  /*2af0*/  IMAD.X R5, RZ, RZ, ~R23, P2 ;  /* 0x000000ffff057224 */ /* 0x000fe200010e0e17 */
[----:B------:R-:W-:-:S02]  /*2b00*/  SEL R10, R10, R9, !P1 ;  /* 0x000000090a0a7207 */ /* 0x000fc40004800000 */
[----:B------:R-:W-:Y:S02]  /*2b10*/  MOV R9, 0x0 ;  /* 0x0000000000097802 */ /* 0x000fe40000000f00 */
[----:B------:R-:W-:Y:S02]  /*2b20*/  ISETP.NE.AND.EX P0, PT, R6, RZ, PT, P0 ;  /* 0x000000ff0600720c */ /* 0x000fe40003f05300 */
[----:B------:R-:W-:Y:S02]  /*2b30*/  SEL R5, R5, R23, !P1 ;  /* 0x0000001705057207 */ /* 0x000fe40004800000 */
[----:B------:R-:W-:Y:S02]  /*2b40*/  SEL R10, R10, 0xffffffff, P0 ;  /* 0xffffffff0a0a7807 */ /* 0x000fe40000000000 */
[----:B------:R-:W-:Y:S01]  /*2b50*/  SEL R11, R5, 0xffffffff, P0 ;  /* 0xffffffff050b7807 */ /* 0x000fe20000000000 */
[----:B------:R-:W-:Y:S06]  /*2b60*/  RET.REL.NODEC R8 `(_ZN2at6native16triu_tril_kernelIblLb1ELi8ELb1EEEvNS_4cuda6detail10TensorInfoIT_T0_EENS4_IKS5_S6_EEllS6_) ;  /* 0xffffffd408247950 */ /* 0x000fec0003c3ffff */
        .weak           $__internal_2_$__cuda_sm20_rem_s64
        .type           $__internal_2_$__cuda_sm20_rem_s64,@function
        .size           $__internal_2_$__cuda_sm20_rem_s64,(.L_x_3150 - $__internal_2_$__cuda_sm20_rem_s64)
$__internal_2_$__cuda_sm20_rem_s64:
[----:B------:R-:W-:Y:S02]  /*2b70*/  UIADD3 UR6, UP1, URZ, -UR8, URZ ;  /* 0x800000083f067290 */ /* 0x000fe4000ff3e03f */
[----:B------:R-:W-:Y:S02]  /*2b80*/  UISETP.GE.AND UP0, UPT, UR9, URZ, UPT ;  /* 0x0000003f0900728c */ /* 0x000fe4000bf06270 */
[----:B------:R-:W-:Y:S02]  /*2b90*/  UIADD3.X UR4, URZ, ~UR9, URZ, UP1, !UPT ;  /* 0x800000093f047290 */ /* 0x000fe40008ffe43f */
[----:B------:R-:W-:Y:S02]  /*2ba0*/  USEL UR6, UR6, UR8, !UP0 ;  /* 0x0000000806067287 */ /* 0x000fe4000c000000 */
[----:B------:R-:W-:-:S09]  /*2bb0*/  USEL UR7, UR4, UR9, !UP0 ;  /* 0x0000000904077287 */ /* 0x000fd2000c000000 */
[----:B------:R-:W0:Y:S08]  /*2bc0*/  I2F.U64.RP R12, UR6 ;  /* 0x00000006000c7d12 */ /* 0x000e300008309000 */
[----:B0-----:R-:W0:Y:S02]  /*2bd0*/  MUFU.RCP R12, R12 ;  /* 0x0000000c000c7308 */ /* 0x001e240000001000 */
[----:B0-----:R-:W-:-:S06]  /*2be0*/  VIADD R6, R12, 0x1ffffffe ;  /* 0x1ffffffe0c067836 */ /* 0x001fcc0000000000 */
[----:B------:R-:W0:Y:S02]  /*2bf0*/  F2I.U64.TRUNC R6, R6 ;  /* 0x0000000600067311 */ /* 0x000e24000020d800 */
[----:B0-----:R-:W-:-:S04]  /*2c00*/  IMAD.WIDE.U32 R8, R6, UR6, RZ ;  /* 0x0000000606087c25 */ /* 0x001fc8000f8e00ff */
[----:B------:R-:W-:Y:S01]  /*2c10*/  IMAD R9, R6, UR7, R9 ;  /* 0x0000000706097c24 */ /* 0x000fe2000f8e0209 */
[----:B------:R-:W-:-:S03]  /*2c20*/  IADD3 R13, P0, RZ, -R8, RZ ;  /* 0x80000008ff0d7210 */ /* 0x000fc60007f1e0ff */
[----:B------:R-:W-:Y:S02]  /*2c30*/  IMAD R9, R7, UR6, R9 ;  /* 0x0000000607097c24 */ /* 0x000fe4000f8e0209 */
[----:B------:R-:W-:-:S03]  /*2c40*/  IMAD.HI.U32 R8, R6, R13, RZ ;  /* 0x0000000d06087227 */ /* 0x000fc600078e00ff */
[----:B------:R-:W-:Y:S01]  /*2c50*/  IADD3.X R15, RZ, ~R9, RZ, P0, !PT ;  /* 0x80000009ff0f7210 */ /* 0x000fe200007fe4ff */
[----:B------:R-:W-:-:S04]  /*2c60*/  IMAD.MOV.U32 R9, RZ, RZ, R6 ;  /* 0x000000ffff097224 */ /* 0x000fc800078e0006 */
[----:B------:R-:W-:-:S04]  /*2c70*/  IMAD.WIDE.U32 R8, P0, R6, R15, R8 ;  /* 0x0000000f06087225 */ /* 0x000fc80007800008 */
[C---:B------:R-:W-:Y:S02]  /*2c80*/  IMAD R17, R7.reuse, R15, RZ ;  /* 0x0000000f07117224 */ /* 0x040fe400078e02ff */
[----:B------:R-:W-:-:S04]  /*2c90*/  IMAD.HI.U32 R8, P2, R7, R13, R8 ;  /* 0x0000000d07087227 */ /* 0x000fc80007840008 */
[----:B------:R-:W-:Y:S01]  /*2ca0*/  IMAD.HI.U32 R15, R7, R15, RZ ;  /* 0x0000000f070f7227 */ /* 0x000fe200078e00ff */
[----:B------:R-:W-:-:S04]  /*2cb0*/  IADD3 R9, P3, R17, R8, RZ ;  /* 0x0000000811097210 */ /* 0x000fc80007f7e0ff */
[----:B------:R-:W-:Y:S01]  /*2cc0*/  IADD3.X R8, R15, R7, RZ, P0, !PT ;  /* 0x000000070f087210 */ /* 0x000fe200007fe4ff */
[----:B------:R-:W-:-:S03]  /*2cd0*/  IMAD.WIDE.U32 R6, R9, UR6, RZ ;  /* 0x0000000609067c25 */ /* 0x000fc6000f8e00ff */
[----:B------:R-:W-:Y:S01]  /*2ce0*/  IADD3.X R13, RZ, RZ, R8, P3, P2 ;  /* 0x000000ffff0d7210 */ /* 0x000fe20001fe4408 */
[----:B------:R-:W-:Y:S01]  /*2cf0*/  IMAD R8, R9, UR7, R7 ;  /* 0x0000000709087c24 */ /* 0x000fe2000f8e0207 */
[----:B------:R-:W-:Y:S02]  /*2d00*/  IADD3 R7, P0, RZ, -R6, RZ ;  /* 0x80000006ff077210 */ /* 0x000fe40007f1e0ff */
[----:B------:R-:W-:Y:S01]  /*2d10*/  ISETP.GE.AND P2, PT, R2, RZ, PT ;  /* 0x000000ff0200720c */ /* 0x000fe20003f46270 */
[----:B------:R-:W-:Y:S02]  /*2d20*/  IMAD R6, R13, UR6, R8 ;  /* 0x000000060d067c24 */ /* 0x000fe4000f8e0208 */
[----:B------:R-:W-:-:S04]  /*2d30*/  IMAD.HI.U32 R8, R9, R7, RZ ;  /* 0x0000000709087227 */ /* 0x000fc800078e00ff */
[----:B------:R-:W-:Y:S01]  /*2d40*/  IMAD.X R12, RZ, RZ, ~R6, P0 ;  /* 0x000000ffff0c7224 */ /* 0x000fe200000e0e06 */
[----:B------:R-:W-:-:S03]  /*2d50*/  IADD3 R6, P5, RZ, -R5, RZ ;  /* 0x80000005ff067210 */ /* 0x000fc60007fbe0ff */
[----:B------:R-:W-:Y:S01]  /*2d60*/  IMAD.WIDE.U32 R8, P0, R9, R12, R8 ;  /* 0x0000000c09087225 */ /* 0x000fe20007800008 */
[----:B------:R-:W-:Y:S02]  /*2d70*/  SEL R5, R6, R5, !P2 ;  /* 0x0000000506057207 */ /* 0x000fe40005000000 */
[----:B------:R-:W-:Y:S01]  /*2d80*/  IADD3.X R15, RZ, ~R2, RZ, P5, !PT ;  /* 0x80000002ff0f7210 */ /* 0x000fe20002ffe4ff */
[----:B------:R-:W-:-:S03]  /*2d90*/  IMAD.HI.U32 R8, P3, R13, R7, R8 ;  /* 0x000000070d087227 */ /* 0x000fc60007860008 */
[----:B------:R-:W-:Y:S01]  /*2da0*/  SEL R15, R15, R2, !P2 ;  /* 0x000000020f0f7207 */ /* 0x000fe20005000000 */
[CC--:B------:R-:W-:Y:S02]  /*2db0*/  IMAD R7, R13.reuse, R12.reuse, RZ ;  /* 0x0000000c0d077224 */ /* 0x0c0fe400078e02ff */
[----:B------:R-:W-:-:S03]  /*2dc0*/  IMAD.HI.U32 R12, R13, R12, RZ ;  /* 0x0000000c0d0c7227 */ /* 0x000fc600078e00ff */
[----:B------:R-:W-:Y:S01]  /*2dd0*/  IADD3 R8, P4, R7, R8, RZ ;  /* 0x0000000807087210 */ /* 0x000fe20007f9e0ff */
[----:B------:R-:W-:Y:S01]  /*2de0*/  HFMA2.MMA R7, -RZ, RZ, 0, 0 ;  /* 0x00000000ff077435 */ /* 0x000fe200000001ff */
[----:B------:R-:W-:-:S03]  /*2df0*/  IMAD.X R13, R12, 0x1, R13, P0 ;  /* 0x000000010c0d7824 */ /* 0x000fc600000e060d */
[C---:B------:R-:W-:Y:S02]  /*2e00*/  IMAD.HI.U32 R6, R8.reuse, R5, RZ ;  /* 0x0000000508067227 */ /* 0x040fe400078e00ff */
[----:B------:R-:W-:Y:S02]  /*2e10*/  IADD3.X R13, RZ, RZ, R13, P4, P3 ;  /* 0x000000ffff0d7210 */ /* 0x000fe400027e640d */
[----:B------:R-:W-:-:S04]  /*2e20*/  IMAD.WIDE.U32 R6, R8, R15, R6 ;  /* 0x0000000f08067225 */ /* 0x000fc800078e0006 */
[C---:B------:R-:W-:Y:S02]  /*2e30*/  IMAD R9, R13.reuse, R15, RZ ;  /* 0x0000000f0d097224 */ /* 0x040fe400078e02ff */
[----:B------:R-:W-:-:S04]  /*2e40*/  IMAD.HI.U32 R6, P0, R13, R5, R6 ;  /* 0x000000050d067227 */ /* 0x000fc80007800006 */
[----:B------:R-:W-:Y:S01]  /*2e50*/  IMAD.HI.U32 R2, R13, R15, RZ ;  /* 0x0000000f0d027227 */ /* 0x000fe200078e00ff */
[----:B------:R-:W-:-:S03]  /*2e60*/  IADD3 R9, P3, R9, R6, RZ ;  /* 0x0000000609097210 */ /* 0x000fc60007f7e0ff */
[----:B------:R-:W-:Y:S02]  /*2e70*/  IMAD.X R2, RZ, RZ, R2, P0 ;  /* 0x000000ffff027224 */ /* 0x000fe400000e0602 */
[----:B------:R-:W-:-:S03]  /*2e80*/  IMAD.WIDE.U32 R6, R9, UR6, RZ ;  /* 0x0000000609067c25 */ /* 0x000fc6000f8e00ff */
[----:B------:R-:W-:Y:S01]  /*2e90*/  IADD3.X R2, RZ, R2, RZ, P3, !PT ;  /* 0x00000002ff027210 */ /* 0x000fe20001ffe4ff */
[----:B------:R-:W-:Y:S01]  /*2ea0*/  IMAD R9, R9, UR7, R7 ;  /* 0x0000000709097c24 */ /* 0x000fe2000f8e0207 */
[----:B------:R-:W-:-:S03]  /*2eb0*/  IADD3 R6, P3, -R6, R5, RZ ;  /* 0x0000000506067210 */ /* 0x000fc60007f7e1ff */
[----:B------:R-:W-:Y:S01]  /*2ec0*/  IMAD R2, R2, UR6, R9 ;  /* 0x0000000602027c24 */ /* 0x000fe2000f8e0209 */
[----:B------:R-:W-:-:S03]  /*2ed0*/  ISETP.GE.U32.AND P0, PT, R6, UR6, PT ;  /* 0x0000000606007c0c */ /* 0x000fc6000bf06070 */
[----:B------:R-:W-:Y:S01]  /*2ee0*/  IMAD.X R7, R15, 0x1, ~R2, P3 ;  /* 0x000000010f077824 */ /* 0x000fe200018e0e02 */
[----:B------:R-:W-:-:S04]  /*2ef0*/  IADD3 R5, P3, R6, -UR6, RZ ;  /* 0x8000000606057c10 */ /* 0x000fc8000ff7e0ff */
[C---:B------:R-:W-:Y:S02]  /*2f00*/  ISETP.GE.U32.AND.EX P0, PT, R7.reuse, UR7, PT, P0 ;  /* 0x0000000707007c0c */ /* 0x040fe4000bf06100 */
[----:B------:R-:W-:Y:S02]  /*2f10*/  IADD3.X R2, R7, ~UR7, RZ, P3, !PT ;  /* 0x8000000707027c10 */ /* 0x000fe40009ffe4ff */
[----:B------:R-:W-:Y:S01]  /*2f20*/  SEL R5, R5, R6, P0 ;  /* 0x0000000605057207 */ /* 0x000fe20000000000 */
[----:B------:R-:W-:Y:S01]  /*2f30*/  IMAD.MOV.U32 R6, RZ, RZ, R0 ;  /* 0x000000ffff067224 */ /* 0x000fe200078e0000 */
[----:B------:R-:W-:Y:S02]  /*2f40*/  SEL R2, R2, R7, P0 ;  /* 0x0000000702027207 */ /* 0x000fe40000000000 */
[C---:B------:R-:W-:Y:S02]  /*2f50*/  ISETP.GE.U32.AND P0, PT, R5.reuse, UR6, PT ;  /* 0x0000000605007c0c */ /* 0x040fe4000bf06070 */
[----:B------:R-:W-:-:S02]  /*2f60*/  IADD3 R12, P3, R5, -UR6, RZ ;  /* 0x80000006050c7c10 */ /* 0x000fc4000ff7e0ff */
[C---:B------:R-:W-:Y:S02]  /*2f70*/  ISETP.GE.U32.AND.EX P0, PT, R2.reuse, UR7, PT, P0 ;  /* 0x0000000702007c0c */ /* 0x040fe4000bf06100 */
[----:B------:R-:W-:Y:S02]  /*2f80*/  IADD3.X R13, R2, ~UR7, RZ, P3, !PT ;  /* 0x80000007020d7c10 */ /* 0x000fe40009ffe4ff */
[----:B------:R-:W-:Y:S02]  /*2f90*/  SEL R12, R12, R5, P0 ;  /* 0x000000050c0c7207 */ /* 0x000fe40000000000 */
[----:B------:R-:W-:Y:S02]  /*2fa0*/  SEL R13, R13, R2, P0 ;  /* 0x000000020d0d7207 */ /* 0x000fe40000000000 */
[----:B------:R-:W-:Y:S02]  /*2fb0*/  IADD3 R5, P3, RZ, -R12, RZ ;  /* 0x8000000cff057210 */ /* 0x000fe40007f7e0ff */
[----:B------:R-:W-:-:S02]  /*2fc0*/  ISETP.NE.U32.AND P0, PT, RZ, UR8, PT ;  /* 0x00000008ff007c0c */ /* 0x000fc4000bf05070 */
[-C--:B------:R-:W-:Y:S02]  /*2fd0*/  IADD3.X R2, RZ, ~R13.reuse, RZ, P3, !PT ;  /* 0x8000000dff027210 */ /* 0x080fe40001ffe4ff */
[----:B------:R-:W-:Y:S02]  /*2fe0*/  MOV R7, 0x0 ;  /* 0x0000000000077802 */ /* 0x000fe40000000f00 */
[----:B------:R-:W-:Y:S02]  /*2ff0*/  ISETP.NE.AND.EX P0, PT, RZ, UR9, PT, P0 ;  /* 0x00000009ff007c0c */ /* 0x000fe4000bf05300 */
[----:B------:R-:W-:Y:S02]  /*3000*/  SEL R12, R5, R12, !P2 ;  /* 0x0000000c050c7207 */ /* 0x000fe40005000000 */
[----:B------:R-:W-:Y:S02]  /*3010*/  SEL R13, R2, R13, !P2 ;  /* 0x0000000d020d7207 */ /* 0x000fe40005000000 */
[----:B------:R-:W-:-:S02]  /*3020*/  SEL R12, R12, 0xffffffff, P0 ;  /* 0xffffffff0c0c7807 */ /* 0x000fc40000000000 */
[----:B------:R-:W-:Y:S01]  /*3030*/  SEL R13, R13, 0xffffffff, P0 ;  /* 0xffffffff0d0d7807 */ /* 0x000fe20000000000 */
[----:B------:R-:W-:Y:S06]  /*3040*/  RET.REL.NODEC R6 `(_ZN2at6native16triu_tril_kernelIblLb1ELi8ELb1EEEvNS_4cuda6detail10TensorInfoIT_T0_EENS4_IKS5_S6_EEllS6_) ;  /* 0xffffffcc06ec7950 */ /* 0x000fec0003c3ffff */
.L_x_58:
        /* <DEDUP_REMOVED lines=11> */
.L_x_3150:


//--------------------- .text._ZN2at6native16triu_tril_kernelIbiLb1ELi8ELb0EEEvNS_4cuda6detail10TensorInfoIT_T0_EENS4_IKS5_S6_EEllS6_ --------------------------
	.section	.text._ZN2at6native16triu_tril_kernelIbiLb1ELi8ELb0EEEvNS_4cuda6detail10TensorInfoIT_T0_EENS4_IKS5_S6_EEllS6_,"ax",@progbits
	.align	128
        .global         _ZN2at6native16triu_tril_kernelIbiLb1ELi8ELb0EEEvNS_4cuda6detail10TensorInfoIT_T0_EENS4_IKS5_S6_EEllS6_
        .type           _ZN2at6native16triu_tril_kernelIbiLb1ELi8ELb0EEEvNS_4cuda6detail10TensorInfoIT_T0_EENS4_IKS5_S6_EEllS6_,@function
        .size           _ZN2at6native16triu_tril_kernelIbiLb1ELi8ELb0EEEvNS_4cuda6detail10TensorInfoIT_T0_EENS4_IKS5_S6_EEllS6_,(.L_x_3151 - _ZN2at6native16triu_tril_kernelIbiLb1ELi8ELb0EEEvNS_4cuda6detail10TensorInfoIT_T0_EENS4_IKS5_S6_EEllS6_)
        .other          _ZN2at6native16triu_tril_kernelIbiLb1ELi8ELb0EEEvNS_4cuda6detail10TensorInfoIT_T0_EENS4_IKS5_S6_EEllS6_,@"STO_CUDA_ENTRY STV_DEFAULT"
_ZN2at6native16triu_tril_kernelIbiLb1ELi8ELb0EEEvNS_4cuda6detail10TensorInfoIT_T0_EENS4_IKS5_S6_EEllS6_:
.text._ZN2at6native16triu_tril_kernelIbiLb1ELi8ELb0EEEvNS_4cuda6detail10TensorInfoIT_T0_EENS4_IKS5_S6_EEllS6_:
        /* <DEDUP_REMOVED lines=14> */
[----:B------:R-:W-:-:S06]  /*00e0*/  USHF.R.S32.HI UR4, URZ, 0x1f, UR5 ;  /* 0x0000001f3f047899 */ /* 0x000fcc0008011405 */
[----:B------:R-:W-:-:S04]  /*00f0*/  LOP3.LUT R0, R7, UR4, RZ, 0xfc, !PT ;  /* 0x0000000407007c12 */ /* 0x000fc8000f8efcff */
[----:B------:R-:W-:-:S13]  /*0100*/  ISETP.NE.U32.AND P0, PT, R0, RZ, PT ;  /* 0x000000ff0000720c */ /* 0x000fda0003f05070 */
[----:B------:R-:W-:Y:S05]  /*0110*/  @!P0 BRA `(.L_x_60) ;  /* 0x0000000000308947 */ /* 0x000fea0003800000 */
[----:B------:R-:W-:Y:S01]  /*0120*/  ULDC UR6, c[0x0][0x3d0] ;  /* 0x0000f40000067ab9 */ /* 0x000fe20000000800 */
[----:B------:R-:W-:Y:S01]  /*0130*/  IMAD.MOV.U32 R18, RZ, RZ, R3 ;  /* 0x000000ffff127224 */ /* 0x000fe200078e0003 */
[----:B------:R-:W-:Y:S01]  /*0140*/  MOV R6, 0x180 ;  /* 0x0000018000067802 */ /* 0x000fe20000000f00 */
[----:B------:R-:W-:Y:S02]  /*0150*/  IMAD.U32 R5, RZ, RZ, UR4 ;  /* 0x00000004ff057e24 */ /* 0x000fe4000f8e00ff */
[----:B------:R-:W-:-:S07]  /*0160*/  IMAD.U32 R4, RZ, RZ, UR6 ;  /* 0x00000006ff047e24 */ /* 0x000fce000f8e00ff */
[----:B------:R-:W-:Y:S05]  /*0170*/  CALL.REL.NOINC `($__internal_3_$__cuda_sm20_div_s64) ;  /* 0x0000002000847944 */ /* 0x000fea0003c00000 */
[--C-:B------:R-:W-:Y:S01]  /*0180*/  IMAD.MOV R0, RZ, RZ, -R8.reuse ;  /* 0x000000ffff007224 */ /* 0x100fe200078e0a08 */
[----:B------:R-:W-:Y:S01]  /*0190*/  ULDC UR6, c[0x0][0x3d0] ;  /* 0x0000f40000067ab9 */ /* 0x000fe20000000800 */
[----:B------:R-:W-:Y:S02]  /*01a0*/  IMAD.MOV.U32 R16, RZ, RZ, R8 ;  /* 0x000000ffff107224 */ /* 0x000fe400078e0008 */
[----:B------:R-:W-:Y:S02]  /*01b0*/  IMAD.MOV.U32 R17, RZ, RZ, R9 ;  /* 0x000000ffff117224 */ /* 0x000fe400078e0009 */
[----:B------:R-:W-:Y:S01]  /*01c0*/  IMAD R3, R0, UR6, R3 ;  /* 0x0000000600037c24 */ /* 0x000fe2000f8e0203 */
[----:B------:R-:W-:Y:S06]  /*01d0*/  BRA `(.L_x_61) ;  /* 0x0000000000547947 */ /* 0x000fec0003800000 */
.L_x_60:
[----:B------:R-:W0:Y:S01]  /*01e0*/  I2F.U32.RP R0, UR5 ;  /* 0x0000000500007d06 */ /* 0x000e220008209000 */
[----:B------:R-:W-:Y:S01]  /*01f0*/  ISETP.NE.U32.AND P2, PT, RZ, UR5, PT ;  /* 0x00000005ff007c0c */ /* 0x000fe2000bf45070 */
[----:B------:R-:W-:-:S06]  /*0200*/  IMAD.MOV.U32 R17, RZ, RZ, RZ ;  /* 0x000000ffff117224 */ /* 0x000fcc00078e00ff */
[----:B0-----:R-:W0:Y:S02]  /*0210*/  MUFU.RCP R0, R0 ;  /* 0x0000000000007308 */ /* 0x001e240000001000 */
[----:B0-----:R-:W-:-:S06]  /*0220*/  IADD3 R4, R0, 0xffffffe, RZ ;  /* 0x0ffffffe00047810 */ /* 0x001fcc0007ffe0ff */
[----:B------:R0:W1:Y:S02]  /*0230*/  F2I.FTZ.U32.TRUNC.NTZ R5, R4 ;  /* 0x0000000400057305 */ /* 0x000064000021f000 */
[----:B0-----:R-:W-:Y:S02]  /*0240*/  IMAD.MOV.U32 R4, RZ, RZ, RZ ;  /* 0x000000ffff047224 */ /* 0x001fe400078e00ff */
[----:B-1----:R-:W-:-:S04]  /*0250*/  IMAD.MOV R7, RZ, RZ, -R5 ;  /* 0x000000ffff077224 */ /* 0x002fc800078e0a05 */
[----:B------:R-:W-:-:S04]  /*0260*/  IMAD R7, R7, UR5, RZ ;  /* 0x0000000507077c24 */ /* 0x000fc8000f8e02ff */
        /* <DEDUP_REMOVED lines=8> */
[----:B------:R-:W-:Y:S01]  /*02f0*/  @P1 VIADD R16, R16, 0x1 ;  /* 0x0000000110101836 */ /* 0x000fe20000000000 */
[----:B------:R-:W-:-:S05]  /*0300*/  @!P2 LOP3.LUT R16, RZ, UR5, RZ, 0x33, !PT ;  /* 0x00000005ff10ac12 */ /* 0x000fca000f8e33ff */
[----:B------:R-:W-:-:S04]  /*0310*/  IMAD.MOV R0, RZ, RZ, -R16 ;  /* 0x000000ffff007224 */ /* 0x000fc800078e0a10 */
[----:B------:R-:W-:-:S07]  /*0320*/  IMAD R3, R0, UR5, R3 ;  /* 0x0000000500037c24 */ /* 0x000fce000f8e0203 */
.L_x_61:
[----:B------:R-:W-:Y:S05]  /*0330*/  BSYNC B0 ;  /* 0x0000000000007941 */ /* 0x000fea0003800000 */
.L_x_59:
[----:B------:R-:W-:Y:S01]  /*0340*/  ULDC UR4, c[0x0][0x3b8] ;  /* 0x0000ee0000047ab9 */ /* 0x000fe20000000800 */
[----:B------:R-:W-:Y:S01]  /*0350*/  UMOV UR5, 0xd8 ;  /* 0x000000d800057882 */ /* 0x000fe20000000000 */
[----:B------:R-:W-:Y:S01]  /*0360*/  UIADD3 UR4, UR4, -0x2, URZ ;  /* 0xfffffffe04047890 */ /* 0x000fe2000fffe03f */
[----:B------:R-:W-:Y:S03]  /*0370*/  BSSY B0, `(.L_x_62) ;  /* 0x0000027000007945 */ /* 0x000fe60003800000 */
[----:B------:R-:W-:-:S12]  /*0380*/  ULEA UR4, UR4, UR5, 0x2 ;  /* 0x0000000504047291 */ /* 0x000fd8000f8e103f */
[----:B------:R-:W-:Y:S02]  /*0390*/  ULDC UR5, c[0x0][UR4+0x218] ;  /* 0x0000860004057abb */ /* 0x000fe40008000800 */
[----:B------:R-:W-:-:S06]  /*03a0*/  USHF.R.S32.HI UR6, URZ, 0x1f, UR5 ;  /* 0x0000001f3f067899 */ /* 0x000fcc0008011405 */
[----:B------:R-:W-:-:S04]  /*03b0*/  LOP3.LUT R0, R17, UR6, RZ, 0xfc, !PT ;  /* 0x0000000611007c12 */ /* 0x000fc8000f8efcff */
[----:B------:R-:W-:-:S13]  /*03c0*/  ISETP.NE.U32.AND P0, PT, R0, RZ, PT ;  /* 0x000000ff0000720c */ /* 0x000fda0003f05070 */
[----:B------:R-:W-:Y:S05]  /*03d0*/  @!P0 BRA `(.L_x_63) ;  /* 0x00000000002c8947 */ /* 0x000fea0003800000 */
[----:B------:R-:W-:Y:S01]  /*03e0*/  MOV R18, R16 ;  /* 0x0000001000127202 */ /* 0x000fe20000000f00 */
[----:B------:R-:W-:Y:S01]  /*03f0*/  IMAD.MOV.U32 R7, RZ, RZ, R17 ;  /* 0x000000ffff077224 */ /* 0x000fe200078e0011 */
[----:B------:R-:W-:Y:S01]  /*0400*/  MOV R6, 0x440 ;  /* 0x0000044000067802 */ /* 0x000fe20000000f00 */
[----:B------:R-:W-:Y:S02]  /*0410*/  IMAD.U32 R4, RZ, RZ, UR5 ;  /* 0x00000005ff047e24 */ /* 0x000fe4000f8e00ff */
[----:B------:R-:W-:-:S07]  /*0420*/  IMAD.U32 R5, RZ, RZ, UR6 ;  /* 0x00000006ff057e24 */ /* 0x000fce000f8e00ff */
[----:B------:R-:W-:Y:S05]  /*0430*/  CALL.REL.NOINC `($__internal_3_$__cuda_sm20_div_s64) ;  /* 0x0000001c00d47944 */ /* 0x000fea0003c00000 */
[--C-:B------:R-:W-:Y:S02]  /*0440*/  IMAD.MOV R5, RZ, RZ, -R8.reuse ;  /* 0x000000ffff057224 */ /* 0x100fe400078e0a08 */
[----:B------:R-:W-:Y:S02]  /*0450*/  IMAD.MOV.U32 R14, RZ, RZ, R8 ;  /* 0x000000ffff0e7224 */ /* 0x000fe400078e0008 */
[----:B------:R-:W-:Y:S02]  /*0460*/  IMAD.MOV.U32 R15, RZ, RZ, R9 ;  /* 0x000000ffff0f7224 */ /* 0x000fe400078e0009 */
[----:B------:R-:W-:Y:S01]  /*0470*/  IMAD R2, R5, UR5, R16 ;  /* 0x0000000505027c24 */ /* 0x000fe2000f8e0210 */
[----:B------:R-:W-:Y:S06]  /*0480*/  BRA `(.L_x_64) ;  /* 0x0000000000547947 */ /* 0x000fec0003800000 */
.L_x_63:
[----:B------:R-:W0:Y:S01]  /*0490*/  I2F.U32.RP R0, UR5 ;  /* 0x0000000500007d06 */ /* 0x000e220008209000 */
[----:B------:R-:W-:Y:S01]  /*04a0*/  IMAD R7, RZ, RZ, -UR5 ;  /* 0x80000005ff077e24 */ /* 0x000fe2000f8e02ff */
[----:B------:R-:W-:Y:S01]  /*04b0*/  ISETP.NE.U32.AND P2, PT, RZ, UR5, PT ;  /* 0x00000005ff007c0c */ /* 0x000fe2000bf45070 */
[----:B------:R-:W-:-:S05]  /*04c0*/  IMAD.MOV.U32 R15, RZ, RZ, RZ ;  /* 0x000000ffff0f7224 */ /* 0x000fca00078e00ff */
[----:B0-----:R-:W0:Y:S02]  /*04d0*/  MUFU.RCP R0, R0 ;  /* 0x0000000000007308 */ /* 0x001e240000001000 */
[----:B0-----:R-:W-:-:S06]  /*04e0*/  VIADD R4, R0, 0xffffffe ;  /* 0x0ffffffe00047836 */ /* 0x001fcc0000000000 */
        /* <DEDUP_REMOVED lines=15> */
.L_x_64:
[----:B------:R-:W-:Y:S05]  /*05e0*/  BSYNC B0 ;  /* 0x0000000000007941 */ /* 0x000fea0003800000 */
.L_x_62:
[----:B------:R-:W-:Y:S01]  /*05f0*/  ULDC UR7, c[0x0][0x3b8] ;  /* 0x0000ee0000077ab9 */ /* 0x000fe20000000800 */
[----:B------:R-:W-:Y:S01]  /*0600*/  ULDC UR6, c[0x0][UR4+0x280] ;  /* 0x0000a00004067abb */ /* 0x000fe20008000800 */
[----:B------:R-:W-:Y:S01]  /*0610*/  UIADD3 UR9, UR7, -0x1, URZ ;  /* 0xffffffff07097890 */ /* 0x000fe2000fffe03f */
[----:B------:R-:W-:Y:S01]  /*0620*/  IMAD R5, R3, UR6, RZ ;  /* 0x0000000603057c24 */ /* 0x000fe2000f8e02ff */
[----:B------:R-:W-:Y:S02]  /*0630*/  UISETP.GE.AND UP0, UPT, UR7, 0x3, UPT ;  /* 0x000000030700788c */ /* 0x000fe4000bf06270 */
[----:B------:R-:W-:Y:S01]  /*0640*/  USHF.L.U32 UR5, UR9, 0x2, URZ ;  /* 0x0000000209057899 */ /* 0x000fe2000800063f */
[----:B------:R-:W-:-:S03]  /*0650*/  ULDC UR10, c[0x0][UR4+0x27c] ;  /* 0x00009f00040a7abb */ /* 0x000fc60008000800 */
[----:B------:R-:W-:Y:S01]  /*0660*/  PLOP3.LUT P0, PT, PT, PT, UP0, 0x80, 0x0 ;  /* 0x000000000000781c */ /* 0x000fe20003f0f008 */
[----:B------:R-:W-:-:S07]  /*0670*/  IMAD R20, R2, UR10, R5 ;  /* 0x0000000a02147c24 */ /* 0x000fce000f8e0205 */
[----:B------:R-:W-:Y:S01]  /*0680*/  ULDC UR8, c[0x0][UR5+0x27c] ;  /* 0x00009f0005087abb */ /* 0x000fe20008000800 */
[----:B------:R-:W-:Y:S01]  /*0690*/  ULDC UR5, c[0x0][UR5+0x278] ;  /* 0x00009e0005057abb */ /* 0x000fe20008000800 */
[----:B------:R-:W-:-:S04]  /*06a0*/  IMAD R7, R3, UR8, RZ ;  /* 0x0000000803077c24 */ /* 0x000fc8000f8e02ff */
[----:B------:R-:W-:Y:S01]  /*06b0*/  IMAD R22, R2, UR5, R7 ;  /* 0x0000000502167c24 */ /* 0x000fe2000f8e0207 */
[----:B------:R-:W-:Y:S06]  /*06c0*/  @!P0 BRA `(.L_x_65) ;  /* 0x0000000c00e08947 */ /* 0x000fec0003800000 */
[----:B------:R-:W-:-:S04]  /*06d0*/  UIADD3 UR5, UR7, 0x2, URZ ;  /* 0x0000000207057890 */ /* 0x000fc8000fffe03f */
[----:B------:R-:W-:Y:S02]  /*06e0*/  ULOP3.LUT UP0, UR6, UR5, 0x3, URZ, 0xc0, !UPT ;  /* 0x0000000305067892 */ /* 0x000fe4000f80c03f */
[----:B------:R-:W-:-:S04]  /*06f0*/  UIADD3 UR5, UR7, -0x3, URZ ;  /* 0xfffffffd07057890 */ /* 0x000fc8000fffe03f */
[----:B------:R-:W-:-:S03]  /*0700*/  PLOP3.LUT P0, PT, PT, PT, UP0, 0x80, 0x0 ;  /* 0x000000000000781c */ /* 0x000fc60003f0f008 */
[----:B------:R-:W-:-:S10]  /*0710*/  UMOV UR7, UR5 ;  /* 0x0000000500077c82 */ /* 0x000fd40008000000 */
[----:B------:R-:W-:Y:S05]  /*0720*/  @!P0 BRA `(.L_x_66) ;  /* 0x0000000000d88947 */ /* 0x000fea0003800000 */
[----:B------:R-:W-:Y:S01]  /*0730*/  UMOV UR8, 0x6c ;  /* 0x0000006c00087882 */ /* 0x000fe20000000000 */
[----:B------:R-:W-:Y:S01]  /*0740*/  UMOV UR7, UR5 ;  /* 0x0000000500077c82 */ /* 0x000fe20008000000 */
[----:B------:R-:W-:-:S04]  /*0750*/  UIMAD UR8, UR5, 0x4, UR8 ;  /* 0x00000004050878a4 */ /* 0x000fc8000f8e0208 */
[----:B------:R-:W-:-:S12]  /*0760*/  UIADD3 UR12, UR8, 0xd8, URZ ;  /* 0x000000d8080c7890 */ /* 0x000fd8000fffe03f */
.L_x_70:
[----:B------:R-:W-:Y:S01]  /*0770*/  ULDC UR10, c[0x0][UR12+0x1ac] ;  /* 0x00006b000c0a7abb */ /* 0x000fe20008000800 */
[----:B------:R-:W-:Y:S01]  /*0780*/  BSSY B0, `(.L_x_67) ;  /* 0x0000026000007945 */ /* 0x000fe20003800000 */
[----:B------:R-:W-:-:S06]  /*0790*/  USHF.R.S32.HI UR11, URZ, 0x1f, UR10 ;  /* 0x0000001f3f0b7899 */ /* 0x000fcc000801140a */
[----:B------:R-:W-:-:S04]  /*07a0*/  LOP3.LUT R0, R15, UR11, RZ, 0xfc, !PT ;  /* 0x0000000b0f007c12 */ /* 0x000fc8000f8efcff */
[----:B------:R-:W-:-:S13]  /*07b0*/  ISETP.NE.U32.AND P0, PT, R0, RZ, PT ;  /* 0x000000ff0000720c */ /* 0x000fda0003f05070 */
[----:B------:R-:W-:Y:S05]  /*07c0*/  @!P0 BRA `(.L_x_68) ;  /* 0x00000000002c8947 */ /* 0x000fea0003800000 */
[----:B------:R-:W-:Y:S01]  /*07d0*/  IMAD.MOV.U32 R18, RZ, RZ, R14 ;  /* 0x000000ffff127224 */ /* 0x000fe200078e000e */
[----:B------:R-:W-:Y:S01]  /*07e0*/  MOV R4, UR10 ;  /* 0x0000000a00047c02 */ /* 0x000fe20008000f00 */
[----:B------:R-:W-:Y:S01]  /*07f0*/  IMAD.MOV.U32 R7, RZ, RZ, R15 ;  /* 0x000000ffff077224 */ /* 0x000fe200078e000f */
[----:B------:R-:W-:Y:S01]  /*0800*/  MOV R6, 0x830 ;  /* 0x0000083000067802 */ /* 0x000fe20000000f00 */
[----:B------:R-:W-:-:S07]  /*0810*/  IMAD.U32 R5, RZ, RZ, UR11 ;  /* 0x0000000bff057e24 */ /* 0x000fce000f8e00ff */
[----:B------:R-:W-:Y:S05]  /*0820*/  CALL.REL.NOINC `($__internal_3_$__cuda_sm20_div_s64) ;  /* 0x0000001800d87944 */ /* 0x000fea0003c00000 */
[----:B------:R-:W-:Y:S02]  /*0830*/  IMAD.MOV R7, RZ, RZ, -R8 ;  /* 0x000000ffff077224 */ /* 0x000fe400078e0a08 */
[----:B------:R-:W-:Y:S02]  /*0840*/  IMAD.MOV.U32 R15, RZ, RZ, R9 ;  /* 0x000000ffff0f7224 */ /* 0x000fe400078e0009 */
[----:B------:R-:W-:Y:S02]  /*0850*/  IMAD R7, R7, UR10, R14 ;  /* 0x0000000a07077c24 */ /* 0x000fe4000f8e020e */
[----:B------:R-:W-:Y:S01]  /*0860*/  IMAD.MOV.U32 R14, RZ, RZ, R8 ;  /* 0x000000ffff0e7224 */ /* 0x000fe200078e0008 */
[----:B------:R-:W-:Y:S06]  /*0870*/  BRA `(.L_x_69) ;  /* 0x0000000000587947 */ /* 0x000fec0003800000 */
.L_x_68:
        /* <DEDUP_REMOVED lines=21> */
[----:B------:R-:W-:-:S07]  /*09d0*/  IMAD.MOV.U32 R14, RZ, RZ, R5 ;  /* 0x000000ffff0e7224 */ /* 0x000fce00078e0005 */
.L_x_69:
[----:B------:R-:W-:Y:S05]  /*09e0*/  BSYNC B0 ;  /* 0x0000000000007941 */ /* 0x000fea0003800000 */
.L_x_67:
[----:B------:R-:W-:Y:S01]  /*09f0*/  UIADD3 UR6, UR6, -0x1, URZ ;  /* 0xffffffff06067890 */ /* 0x000fe2000fffe03f */
[----:B------:R-:W-:Y:S01]  /*0a00*/  ULDC UR10, c[0x0][UR12+0x210] ;  /* 0x000084000c0a7abb */ /* 0x000fe20008000800 */
[----:B------:R-:W-:Y:S01]  /*0a10*/  ULDC UR11, c[0x0][UR8+0x210] ;  /* 0x00008400080b7abb */ /* 0x000fe20008000800 */
[----:B------:R-:W-:Y:S01]  /*0a20*/  UIADD3 UR7, UR7, -0x1, URZ ;  /* 0xffffffff07077890 */ /* 0x000fe2000fffe03f */
[C---:B------:R-:W-:Y:S02]  /*0a30*/  IMAD R20, R7.reuse, UR10, R20 ;  /* 0x0000000a07147c24 */ /* 0x040fe4000f8e0214 */
[----:B------:R-:W-:Y:S01]  /*0a40*/  ISETP.NE.AND P0, PT, RZ, UR6, PT ;  /* 0x00000006ff007c0c */ /* 0x000fe2000bf05270 */
[----:B------:R-:W-:Y:S01]  /*0a50*/  UIADD3 UR12, UR12, -0x4, URZ ;  /* 0xfffffffc0c0c7890 */ /* 0x000fe2000fffe03f */
[----:B------:R-:W-:Y:S01]  /*0a60*/  IMAD R22, R7, UR11, R22 ;  /* 0x0000000b07167c24 */ /* 0x000fe2000f8e0216 */
[----:B------:R-:W-:-:S10]  /*0a70*/  UIADD3 UR8, UR8, -0x4, URZ ;  /* 0xfffffffc08087890 */ /* 0x000fd4000fffe03f */
[----:B------:R-:W-:Y:S05]  /*0a80*/  @P0 BRA `(.L_x_70) ;  /* 0xfffffffc00380947 */ /* 0x000fea000383ffff */
.L_x_66:
[----:B------:R-:W-:-:S06]  /*0a90*/  UISETP.GE.U32.AND UP0, UPT, UR5, 0x3, UPT ;  /* 0x000000030500788c */ /* 0x000fcc000bf06070 */
[----:B------:R-:W-:-:S13]  /*0aa0*/  PLOP3.LUT P0, PT, PT, PT, UP0, 0x80, 0x0 ;  /* 0x000000000000781c */ /* 0x000fda0003f0f008 */
[----:B------:R-:W-:Y:S05]  /*0ab0*/  @!P0 BRA `(.L_x_65) ;  /* 0x0000000800e48947 */ /* 0x000fea0003800000 */
[----:B------:R-:W-:Y:S02]  /*0ac0*/  UIADD3 UR6, UR7, 0x4, URZ ;  /* 0x0000000407067890 */ /* 0x000fe4000fffe03f */
[----:B------:R-:W-:Y:S01]  /*0ad0*/  USHF.L.U32 UR5, UR7, 0x2, URZ ;  /* 0x0000000207057899 */ /* 0x000fe2000800063f */
[----:B------:R-:W-:-:S03]  /*0ae0*/  UMOV UR8, 0x6c ;  /* 0x0000006c00087882 */ /* 0x000fc60000000000 */
[----:B------:R-:W-:Y:S01]  /*0af0*/  IMAD.U32 R0, RZ, RZ, UR6 ;  /* 0x00000006ff007e24 */ /* 0x000fe2000f8e00ff */
[----:B------:R-:W-:Y:S02]  /*0b00*/  UIMAD UR8, UR7, 0x4, UR8 ;  /* 0x00000004070878a4 */ /* 0x000fe4000f8e0208 */
[----:B------:R-:W-:-:S12]  /*0b10*/  UIADD3 UR7, UR5, 0xe0, URZ ;  /* 0x000000e005077890 */ /* 0x000fd8000fffe03f */
.L_x_83:
        /* <DEDUP_REMOVED lines=12> */
[--C-:B------:R-:W-:Y:S02]  /*0be0*/  IMAD.MOV R15, RZ, RZ, -R8.reuse ;  /* 0x000000ffff0f7224 */ /* 0x100fe400078e0a08 */
[----:B------:R-:W-:Y:S02]  /*0bf0*/  IMAD.MOV.U32 R16, RZ, RZ, R8 ;  /* 0x000000ffff107224 */ /* 0x000fe400078e0008 */
[----:B------:R-:W-:Y:S02]  /*0c00*/  IMAD.MOV.U32 R17, RZ, RZ, R9 ;  /* 0x000000ffff117224 */ /* 0x000fe400078e0009 */
[----:B------:R-:W-:Y:S01]  /*0c10*/  IMAD R15, R15, UR5, R14 ;  /* 0x000000050f0f7c24 */ /* 0x000fe2000f8e020e */
[----:B------:R-:W-:Y:S06]  /*0c20*/  BRA `(.L_x_73) ;  /* 0x0000000000547947 */ /* 0x000fec0003800000 */
.L_x_72:
        /* <DEDUP_REMOVED lines=20> */
[----:B------:R-:W-:-:S07]  /*0d70*/  IMAD R15, R15, UR5, R14 ;  /* 0x000000050f0f7c24 */ /* 0x000fce000f8e020e */
.L_x_73:
[----:B------:R-:W-:Y:S05]  /*0d80*/  BSYNC B0 ;  /* 0x0000000000007941 */ /* 0x000fea0003800000 */
.L_x_71:
[----:B------:R-:W-:Y:S01]  /*0d90*/  ULDC UR10, c[0x0][UR7+0x20c] ;  /* 0x00008300070a7abb */ /* 0x000fe20008000800 */
[----:B------:R-:W-:Y:S01]  /*0da0*/  ULDC UR5, c[0x0][UR7+0x274] ;  /* 0x00009d0007057abb */ /* 0x000fe20008000800 */
[----:B------:R-:W-:Y:S01]  /*0db0*/  USHF.R.S32.HI UR11, URZ, 0x1f, UR10 ;  /* 0x0000001f3f0b7899 */ /* 0x000fe2000801140a */
[C---:B------:R-:W-:Y:S01]  /*0dc0*/  IMAD R20, R15.reuse, UR5, R20 ;  /* 0x000000050f147c24 */ /* 0x040fe2000f8e0214 */
[----:B------:R-:W-:Y:S01]  /*0dd0*/  ULDC UR6, c[0x0][UR8+0x210] ;  /* 0x0000840008067abb */ /* 0x000fe20008000800 */
[----:B------:R-:W-:Y:S01]  /*0de0*/  BSSY B0, `(.L_x_74) ;  /* 0x0000025000007945 */ /* 0x000fe20003800000 */
[----:B------:R-:W-:Y:S02]  /*0df0*/  IMAD R22, R15, UR6, R22 ;  /* 0x000000060f167c24 */ /* 0x000fe4000f8e0216 */
[----:B------:R-:W-:-:S04]  /*0e00*/  LOP3.LUT R4, R17, UR11, RZ, 0xfc, !PT ;  /* 0x0000000b11047c12 */ /* 0x000fc8000f8efcff */
[----:B------:R-:W-:-:S13]  /*0e10*/  ISETP.NE.U32.AND P0, PT, R4, RZ, PT ;  /* 0x000000ff0400720c */ /* 0x000fda0003f05070 */
[----:B------:R-:W-:Y:S05]  /*0e20*/  @!P0 BRA `(.L_x_75) ;  /* 0x00000000002c8947 */ /* 0x000fea0003800000 */
[----:B------:R-:W-:Y:S01]  /*0e30*/  IMAD.MOV.U32 R18, RZ, RZ, R16 ;  /* 0x000000ffff127224 */ /* 0x000fe200078e0010 */
[----:B------:R-:W-:Y:S01]  /*0e40*/  MOV R6, 0xe90 ;  /* 0x00000e9000067802 */ /* 0x000fe20000000f00 */
[----:B------:R-:W-:Y:S02]  /*0e50*/  IMAD.MOV.U32 R7, RZ, RZ, R17 ;  /* 0x000000ffff077224 */ /* 0x000fe400078e0011 */
[----:B------:R-:W-:Y:S02]  /*0e60*/  IMAD.U32 R4, RZ, RZ, UR10 ;  /* 0x0000000aff047e24 */ /* 0x000fe4000f8e00ff */
[----:B------:R-:W-:-:S07]  /*0e70*/  IMAD.U32 R5, RZ, RZ, UR11 ;  /* 0x0000000bff057e24 */ /* 0x000fce000f8e00ff */
[----:B------:R-:W-:Y:S05]  /*0e80*/  CALL.REL.NOINC `($__internal_3_$__cuda_sm20_div_s64) ;  /* 0x0000001400407944 */ /* 0x000fea0003c00000 */
[----:B------:R-:W-:Y:S01]  /*0e90*/  IADD3 R17, -R8, RZ, RZ ;  /* 0x000000ff08117210 */ /* 0x000fe20007ffe1ff */
[----:B------:R-:W-:Y:S02]  /*0ea0*/  IMAD.MOV.U32 R14, RZ, RZ, R8 ;  /* 0x000000ffff0e7224 */ /* 0x000fe400078e0008 */
[----:B------:R-:W-:Y:S02]  /*0eb0*/  IMAD.MOV.U32 R15, RZ, RZ, R9 ;  /* 0x000000ffff0f7224 */ /* 0x000fe400078e0009 */
[----:B------:R-:W-:Y:S01]  /*0ec0*/  IMAD R17, R17, UR10, R16 ;  /* 0x0000000a11117c24 */ /* 0x000fe2000f8e0210 */
[----:B------:R-:W-:Y:S06]  /*0ed0*/  BRA `(.L_x_76) ;  /* 0x0000000000547947 */ /* 0x000fec0003800000 */
.L_x_75:
        /* <DEDUP_REMOVED lines=20> */
[----:B------:R-:W-:-:S07]  /*1020*/  IMAD R17, R17, UR10, R16 ;  /* 0x0000000a11117c24 */ /* 0x000fce000f8e0210 */
.L_x_76:
[----:B------:R-:W-:Y:S05]  /*1030*/  BSYNC B0 ;  /* 0x0000000000007941 */ /* 0x000fea0003800000 */
.L_x_74:
        /* <DEDUP_REMOVED lines=21> */
.L_x_78:
        /* <DEDUP_REMOVED lines=21> */
.L_x_79:
[----:B------:R-:W-:Y:S05]  /*12e0*/  BSYNC B0 ;  /* 0x0000000000007941 */ /* 0x000fea0003800000 */
.L_x_77:
        /* <DEDUP_REMOVED lines=21> */
.L_x_81:
        /* <DEDUP_REMOVED lines=21> */
.L_x_82:
[----:B------:R-:W-:Y:S05]  /*1590*/  BSYNC B0 ;  /* 0x0000000000007941 */ /* 0x000fea0003800000 */
.L_x_80:
[----:B------:R-:W-:Y:S01]  /*15a0*/  VIADD R0, R0, 0xfffffffc ;  /* 0xfffffffc00007836 */ /* 0x000fe20000000000 */
[----:B------:R-:W-:Y:S02]  /*15b0*/  UIADD3 UR5, UR8, -0x10, URZ ;  /* 0xfffffff008057890 */ /* 0x000fe4000fffe03f */
[----:B------:R-:W-:Y:S02]  /*15c0*/  UIADD3 UR6, UR7, -0x10, URZ ;  /* 0xfffffff007067890 */ /* 0x000fe4000fffe03f */
[----:B------:R-:W-:Y:S01]  /*15d0*/  ISETP.GT.AND P0, PT, R0, 0x3, PT ;  /* 0x000000030000780c */ /* 0x000fe20003f04270 */
[----:B------:R-:W-:Y:S01]  /*15e0*/  ULDC UR7, c[0x0][UR7+0x268] ;  /* 0x00009a0007077abb */ /* 0x000fe20008000800 */
[----:B------:R-:W-:Y:S01]  /*15f0*/  ULDC UR8, c[0x0][UR8+0x204] ;  /* 0x0000810008087abb */ /* 0x000fe20008000800 */
[C---:B------:R-:W-:Y:S02]  /*1600*/  IMAD R20, R17.reuse, UR7, R20 ;  /* 0x0000000711147c24 */ /* 0x040fe4000f8e0214 */
[----:B------:R-:W-:Y:S01]  /*1610*/  IMAD R22, R17, UR8, R22 ;  /* 0x0000000811167c24 */ /* 0x000fe2000f8e0216 */
[----:B------:R-:W-:Y:S01]  /*1620*/  UMOV UR8, UR5 ;  /* 0x0000000500087c82 */ /* 0x000fe20008000000 */
[----:B------:R-:W-:-:S06]  /*1630*/  UMOV UR7, UR6 ;  /* 0x0000000600077c82 */ /* 0x000fcc0008000000 */
[----:B------:R-:W-:Y:S05]  /*1640*/  @P0 BRA `(.L_x_83) ;  /* 0xfffffff400340947 */ /* 0x000fea000383ffff */
.L_x_65:
[----:B------:R-:W-:Y:S01]  /*1650*/  IADD3 R0, -R2, 0x8, R3 ;  /* 0x0000000802007810 */ /* 0x000fe20007ffe103 */
[----:B------:R-:W-:Y:S01]  /*1660*/  ULDC.64 UR10, c[0x0][0x3c0] ;  /* 0x0000f000000a7ab9 */ /* 0x000fe20000000a00 */
[----:B------:R-:W-:Y:S01]  /*1670*/  ULDC.64 UR6, c[0x0][0x208] ;  /* 0x0000820000067ab9 */ /* 0x000fe20000000a00 */
[----:B------:R-:W-:Y:S01]  /*1680*/  BSSY B0, `(.L_x_84) ;  /* 0x000008e000007945 */ /* 0x000fe20003800000 */
[----:B------:R-:W-:Y:S02]  /*1690*/  ISETP.GE.U32.AND P0, PT, R0, UR10, PT ;  /* 0x0000000a00007c0c */ /* 0x000fe4000bf06070 */
[----:B------:R-:W-:-:S04]  /*16a0*/  SHF.R.S32.HI R0, RZ, 0x1f, R0 ;  /* 0x0000001fff007819 */ /* 0x000fc80000011400 */
[----:B------:R-:W-:-:S13]  /*16b0*/  ISETP.GE.AND.EX P0, PT, R0, UR11, PT, P0 ;  /* 0x0000000b00007c0c */ /* 0x000fda000bf06300 */
[----:B------:R-:W-:Y:S05]  /*16c0*/  @!P0 BRA `(.L_x_85) ;  /* 0x0000000800048947 */ /* 0x000fea0003800000 */
[----:B------:R-:W-:Y:S01]  /*16d0*/  IMAD.U32 R8, RZ, RZ, UR4 ;  /* 0x00000004ff087e24 */ /* 0x000fe2000f8e00ff */
[----:B------:R-:W-:Y:S01]  /*16e0*/  BSSY B1, `(.L_x_86) ;  /* 0x0000050000017945 */ /* 0x000fe20003800000 */
[----:B------:R-:W-:Y:S02]  /*16f0*/  PRMT R0, RZ, 0x7610, R0 ;  /* 0x00007610ff007816 */ /* 0x000fe40000000000 */
[----:B------:R-:W-:Y:S02]  /*1700*/  PRMT R14, RZ, 0x7610, R14 ;  /* 0x00007610ff0e7816 */ /* 0x000fe4000000000e */
[----:B------:R-:W0:Y:S01]  /*1710*/  LDC R8, c[0x0][R8+0x21c] ;  /* 0x0000870008087b82 */ /* 0x000e220000000800 */
[----:B------:R-:W-:Y:S02]  /*1720*/  PRMT R13, RZ, 0x7610, R13 ;  /* 0x00007610ff0d7816 */ /* 0x000fe4000000000d */
[----:B------:R-:W-:Y:S02]  /*1730*/  PRMT R11, RZ, 0x7610, R11 ;  /* 0x00007610ff0b7816 */ /* 0x000fe4000000000b */
[----:B------:R-:W-:-:S02]  /*1740*/  PRMT R12, RZ, 0x7610, R12 ;  /* 0x00007610ff0c7816 */ /* 0x000fc4000000000c */
[----:B------:R-:W-:Y:S02]  /*1750*/  PRMT R10, RZ, 0x7610, R10 ;  /* 0x00007610ff0a7816 */ /* 0x000fe4000000000a */
[----:B------:R-:W-:Y:S02]  /*1760*/  PRMT R7, RZ, 0x7610, R7 ;  /* 0x00007610ff077816 */ /* 0x000fe40000000007 */
[----:B------:R-:W-:Y:S02]  /*1770*/  PRMT R6, RZ, 0x7610, R6 ;  /* 0x00007610ff067816 */ /* 0x000fe40000000006 */
[----:B0-----:R-:W-:-:S13]  /*1780*/  ISETP.GT.AND P0, PT, R8, R3, PT ;  /* 0x000000030800720c */ /* 0x001fda0003f04270 */
[----:B------:R-:W-:Y:S05]  /*1790*/  @!P0 BRA `(.L_x_87) ;  /* 0x0000000400108947 */ /* 0x000fea0003800000 */
[----:B------:R-:W-:Y:S02]  /*17a0*/  ULDC.64 UR12, c[0x0][0x2e8] ;  /* 0x0000ba00000c7ab9 */ /* 0x000fe40000000a00 */
[----:B------:R-:W-:-:S04]  /*17b0*/  IADD3 R4, P0, R20, UR12, RZ ;  /* 0x0000000c14047c10 */ /* 0x000fc8000ff1e0ff */
[----:B------:R-:W-:-:S05]  /*17c0*/  LEA.HI.X.SX32 R5, R20, UR13, 0x1, P0 ;  /* 0x0000000d14057c11 */ /* 0x000fca00080f0eff */
[----:B------:R0:W5:Y:S01]  /*17d0*/  LDG.E.U8 R6, desc[UR6][R4.64] ;  /* 0x0000000604067981 */ /* 0x000162000c1e1100 */
[----:B------:R-:W-:-:S05]  /*17e0*/  VIADD R9, R3, 0x1 ;  /* 0x0000000103097836 */ /* 0x000fca0000000000 */
[----:B------:R-:W-:-:S13]  /*17f0*/  ISETP.GE.AND P0, PT, R9, R8, PT ;  /* 0x000000080900720c */ /* 0x000fda0003f06270 */
[----:B0-----:R-:W-:Y:S05]  /*1800*/  @P0 BRA `(.L_x_87) ;  /* 0x0000000000f40947 */ /* 0x001fea0003800000 */
[----:B------:R-:W-:-:S06]  /*1810*/  IMAD.U32 R9, RZ, RZ, UR4 ;  /* 0x00000004ff097e24 */ /* 0x000fcc000f8e00ff */
[----:B------:R-:W0:Y:S02]  /*1820*/  LDC R9, c[0x0][R9+0x280] ;  /* 0x0000a00009097b82 */ /* 0x000e240000000800 */
[----:B0-----:R-:W-:-:S04]  /*1830*/  IADD3 R16, P0, R9, R4, RZ ;  /* 0x0000000409107210 */ /* 0x001fc80007f1e0ff */
[----:B------:R-:W-:-:S05]  /*1840*/  LEA.HI.X.SX32 R17, R9, R5, 0x1, P0 ;  /* 0x0000000509117211 */ /* 0x000fca00000f0eff */
[----:B------:R0:W5:Y:S01]  /*1850*/  LDG.E.U8 R7, desc[UR6][R16.64] ;  /* 0x0000000610077981 */ /* 0x000162000c1e1100 */
[----:B------:R-:W-:Y:S02]  /*1860*/  IADD3 R11, R3, 0x2, RZ ;  /* 0x00000002030b7810 */ /* 0x000fe40007ffe0ff */
[----:B------:R-:W-:Y:S02]  /*1870*/  PRMT R14, RZ, 0x7610, R14 ;  /* 0x00007610ff0e7816 */ /* 0x000fe4000000000e */
[----:B------:R-:W-:Y:S02]  /*1880*/  ISETP.GE.AND P0, PT, R11, R8, PT ;  /* 0x000000080b00720c */ /* 0x000fe40003f06270 */
[----:B------:R-:W-:Y:S02]  /*1890*/  PRMT R13, RZ, 0x7610, R13 ;  /* 0x00007610ff0d7816 */ /* 0x000fe4000000000d */
[----:B------:R-:W-:Y:S02]  /*18a0*/  PRMT R11, RZ, 0x7610, R11 ;  /* 0x00007610ff0b7816 */ /* 0x000fe4000000000b */
[----:B------:R-:W-:-:S02]  /*18b0*/  PRMT R12, RZ, 0x7610, R12 ;  /* 0x00007610ff0c7816 */ /* 0x000fc4000000000c */
[----:B------:R-:W-:-:S05]  /*18c0*/  PRMT R10, RZ, 0x7610, R10 ;  /* 0x00007610ff0a7816 */ /* 0x000fca000000000a */
[----:B0-----:R-:W-:Y:S05]  /*18d0*/  @P0 BRA `(.L_x_87) ;  /* 0x0000000000c00947 */ /* 0x001fea0003800000 */
[----:B------:R-:W-:-:S05]  /*18e0*/  IMAD.SHL.U32 R11, R9, 0x2, RZ ;  /* 0x00000002090b7824 */ /* 0x000fca00078e00ff */
[----:B------:R-:W-:-:S04]  /*18f0*/  IADD3 R16, P0, R11, R4, RZ ;  /* 0x000000040b107210 */ /* 0x000fc80007f1e0ff */
[----:B------:R-:W-:-:S05]  /*1900*/  LEA.HI.X.SX32 R17, R11, R5, 0x1, P0 ;  /* 0x000000050b117211 */ /* 0x000fca00000f0eff */
[----:B------:R0:W5:Y:S01]  /*1910*/  LDG.E.U8 R10, desc[UR6][R16.64] ;  /* 0x00000006100a7981 */ /* 0x000162000c1e1100 */
[----:B------:R-:W-:Y:S01]  /*1920*/  VIADD R11, R3, 0x3 ;  /* 0x00000003030b7836 */ /* 0x000fe20000000000 */
[----:B------:R-:W-:Y:S02]  /*1930*/  PRMT R14, RZ, 0x7610, R14 ;  /* 0x00007610ff0e7816 */ /* 0x000fe4000000000e */
[----:B------:R-:W-:Y:S02]  /*1940*/  PRMT R13, RZ, 0x7610, R13 ;  /* 0x00007610ff0d7816 */ /* 0x000fe4000000000d */
[----:B------:R-:W-:Y:S02]  /*1950*/  ISETP.GE.AND P0, PT, R11, R8, PT ;  /* 0x000000080b00720c */ /* 0x000fe40003f06270 */
[----:B------:R-:W-:Y:S02]  /*1960*/  PRMT R11, RZ, 0x7610, R11 ;  /* 0x00007610ff0b7816 */ /* 0x000fe4000000000b */
[----:B------:R-:W-:-:S09]  /*1970*/  PRMT R12, RZ, 0x7610, R12 ;  /* 0x00007610ff0c7816 */ /* 0x000fd2000000000c */
[----:B0-----:R-:W-:Y:S05]  /*1980*/  @P0 BRA `(.L_x_87) ;  /* 0x0000000000940947 */ /* 0x001fea0003800000 */
[----:B------:R-:W-:-:S05]  /*1990*/  IMAD R11, R9, 0x3, RZ ;  /* 0x00000003090b7824 */ /* 0x000fca00078e02ff */
[----:B------:R-:W-:-:S04]  /*19a0*/  IADD3 R16, P0, R11, R4, RZ ;  /* 0x000000040b107210 */ /* 0x000fc80007f1e0ff */
[----:B------:R-:W-:-:S05]  /*19b0*/  LEA.HI.X.SX32 R17, R11, R5, 0x1, P0 ;  /* 0x000000050b117211 */ /* 0x000fca00000f0eff */
[----:B------:R0:W5:Y:S01]  /*19c0*/  LDG.E.U8 R12, desc[UR6][R16.64] ;  /* 0x00000006100c7981 */ /* 0x000162000c1e1100 */
[----:B------:R-:W-:Y:S01]  /*19d0*/  VIADD R11, R3, 0x4 ;  /* 0x00000004030b7836 */ /* 0x000fe20000000000 */
[----:B------:R-:W-:Y:S02]  /*19e0*/  PRMT R14, RZ, 0x7610, R14 ;  /* 0x00007610ff0e7816 */ /* 0x000fe4000000000e */
[----:B------:R-:W-:Y:S02]  /*19f0*/  PRMT R13, RZ, 0x7610, R13 ;  /* 0x00007610ff0d7816 */ /* 0x000fe4000000000d */
[----:B------:R-:W-:Y:S02]  /*1a00*/  ISETP.GE.AND P0, PT, R11, R8, PT ;  /* 0x000000080b00720c */ /* 0x000fe40003f06270 */
[----:B------:R-:W-:-:S11]  /*1a10*/  PRMT R11, RZ, 0x7610, R11 ;  /* 0x00007610ff0b7816 */ /* 0x000fd6000000000b */
[----:B0-----:R-:W-:Y:S05]  /*1a20*/  @P0 BRA `(.L_x_87) ;  /* 0x00000000006c0947 */ /* 0x001fea0003800000 */
[----:B------:R-:W-:-:S05]  /*1a30*/  IMAD.SHL.U32 R11, R9, 0x4, RZ ;  /* 0x00000004090b7824 */ /* 0x000fca00078e00ff */
[----:B------:R-:W-:-:S04]  /*1a40*/  IADD3 R16, P0, R11, R4, RZ ;  /* 0x000000040b107210 */ /* 0x000fc80007f1e0ff */
[----:B------:R-:W-:-:S05]  /*1a50*/  LEA.HI.X.SX32 R17, R11, R5, 0x1, P0 ;  /* 0x000000050b117211 */ /* 0x000fca00000f0eff */
[----:B------:R0:W5:Y:S01]  /*1a60*/  LDG.E.U8 R11, desc[UR6][R16.64] ;  /* 0x00000006100b7981 */ /* 0x000162000c1e1100 */
[----:B------:R-:W-:Y:S01]  /*1a70*/  VIADD R13, R3, 0x5 ;  /* 0x00000005030d7836 */ /* 0x000fe20000000000 */
[----:B------:R-:W-:-:S04]  /*1a80*/  PRMT R14, RZ, 0x7610, R14 ;  /* 0x00007610ff0e7816 */ /* 0x000fc8000000000e */
[----:B------:R-:W-:Y:S02]  /*1a90*/  ISETP.GE.AND P0, PT, R13, R8, PT ;  /* 0x000000080d00720c */ /* 0x000fe40003f06270 */
[----:B------:R-:W-:-:S11]  /*1aa0*/  PRMT R13, RZ, 0x7610, R13 ;  /* 0x00007610ff0d7816 */ /* 0x000fd6000000000d */
[----:B0-----:R-:W-:Y:S05]  /*1ab0*/  @P0 BRA `(.L_x_87) ;  /* 0x0000000000480947 */ /* 0x001fea0003800000 */
[----:B------:R-:W-:-:S05]  /*1ac0*/  IMAD R13, R9, 0x5, RZ ;  /* 0x00000005090d7824 */ /* 0x000fca00078e02ff */
[----:B------:R-:W-:-:S04]  /*1ad0*/  IADD3 R16, P0, R13, R4, RZ ;  /* 0x000000040d107210 */ /* 0x000fc80007f1e0ff */
[----:B------:R-:W-:-:S05]  /*1ae0*/  LEA.HI.X.SX32 R17, R13, R5, 0x1, P0 ;  /* 0x000000050d117211 */ /* 0x000fca00000f0eff */
[----:B------:R0:W5:Y:S01]  /*1af0*/  LDG.E.U8 R13, desc[UR6][R16.64] ;  /* 0x00000006100d7981 */ /* 0x000162000c1e1100 */
[----:B------:R-:W-:Y:S01]  /*1b00*/  VIADD R15, R3, 0x6 ;  /* 0x00000006030f7836 */ /* 0x000fe20000000000 */
[----:B------:R-:W-:-:S04]  /*1b10*/  PRMT R14, RZ, 0x7610, R14 ;  /* 0x00007610ff0e7816 */ /* 0x000fc8000000000e */
[----:B------:R-:W-:-:S13]  /*1b20*/  ISETP.GE.AND P0, PT, R15, R8, PT ;  /* 0x000000080f00720c */ /* 0x000fda0003f06270 */
[----:B0-----:R-:W-:Y:S05]  /*1b30*/  @P0 BRA `(.L_x_87) ;  /* 0x0000000000280947 */ /* 0x001fea0003800000 */
[----:B------:R-:W-:-:S05]  /*1b40*/  VIADD R15, R3, 0x7 ;  /* 0x00000007030f7836 */ /* 0x000fca0000000000 */
[----:B------:R-:W-:Y:S01]  /*1b50*/  ISETP.GE.AND P0, PT, R15, R8, PT ;  /* 0x000000080f00720c */ /* 0x000fe20003f06270 */
[----:B------:R-:W-:-:S05]  /*1b60*/  IMAD R15, R9, 0x6, RZ ;  /* 0x00000006090f7824 */ /* 0x000fca00078e02ff */
[----:B------:R-:W-:-:S07]  /*1b70*/  IADD3 R8, P1, R15, R4, RZ ;  /* 0x000000040f087210 */ /* 0x000fce0007f3e0ff */
[----:B------:R-:W-:Y:S01]  /*1b80*/  @!P0 IMAD R17, R9, 0x7, RZ ;  /* 0x0000000709118824 */ /* 0x000fe200078e02ff */
[----:B------:R-:W-:-:S04]  /*1b90*/  LEA.HI.X.SX32 R9, R15, R5, 0x1, P1 ;  /* 0x000000050f097211 */ /* 0x000fc800008f0eff */
[C---:B------:R-:W-:Y:S01]  /*1ba0*/  @!P0 IADD3 R4, P2, R17.reuse, R4, RZ ;  /* 0x0000000411048210 */ /* 0x040fe20007f5e0ff */
[----:B------:R0:W5:Y:S03]  /*1bb0*/  LDG.E.U8 R14, desc[UR6][R8.64] ;  /* 0x00000006080e7981 */ /* 0x000166000c1e1100 */
[----:B------:R-:W-:-:S05]  /*1bc0*/  @!P0 LEA.HI.X.SX32 R5, R17, R5, 0x1, P2 ;  /* 0x0000000511058211 */ /* 0x000fca00010f0eff */
[----:B------:R0:W5:Y:S04]  /*1bd0*/  @!P0 LDG.E.U8 R0, desc[UR6][R4.64] ;  /* 0x0000000604008981 */ /* 0x000168000c1e1100 */
.L_x_87:
[----:B------:R-:W-:Y:S05]  /*1be0*/  BSYNC B1 ;  /* 0x0000000000017941 */ /* 0x000fea0003800000 */
.L_x_86:
[----:B------:R-:W-:-:S04]  /*1bf0*/  IADD3 R2, R3, -R2, RZ ;  /* 0x8000000203027210 */ /* 0x000fc80007ffe0ff */
[C---:B------:R-:W-:Y:S01]  /*1c00*/  ISETP.GE.U32.AND P1, PT, R2.reuse, UR10, PT ;  /* 0x0000000a02007c0c */ /* 0x040fe2000bf26070 */
[C---:B0-----:R-:W-:Y:S01]  /*1c10*/  VIADD R4, R2.reuse, 0x1 ;  /* 0x0000000102047836 */ /* 0x041fe20000000000 */
[----:B------:R-:W-:Y:S01]  /*1c20*/  SHF.R.S32.HI R9, RZ, 0x1f, R2 ;  /* 0x0000001fff097819 */ /* 0x000fe20000011402 */
[C---:B------:R-:W-:Y:S02]  /*1c30*/  VIADD R5, R2.reuse, 0x2 ;  /* 0x0000000202057836 */ /* 0x040fe40000000000 */
[----:B------:R-:W-:Y:S01]  /*1c40*/  VIADD R8, R2, 0x3 ;  /* 0x0000000302087836 */ /* 0x000fe20000000000 */
[----:B------:R-:W-:Y:S02]  /*1c50*/  ISETP.GE.U32.AND P0, PT, R4, UR10, PT ;  /* 0x0000000a04007c0c */ /* 0x000fe4000bf06070 */
[----:B------:R-:W-:Y:S02]  /*1c60*/  ISETP.GE.U32.AND P4, PT, R5, UR10, PT ;  /* 0x0000000a05007c0c */ /* 0x000fe4000bf86070 */
[----:B------:R-:W-:-:S02]  /*1c70*/  ISETP.GE.U32.AND P3, PT, R8, UR10, PT ;  /* 0x0000000a08007c0c */ /* 0x000fc4000bf66070 */
[----:B------:R-:W-:Y:S02]  /*1c80*/  SHF.R.S32.HI R4, RZ, 0x1f, R4 ;  /* 0x0000001fff047819 */ /* 0x000fe40000011404 */
[----:B------:R-:W-:Y:S02]  /*1c90*/  SHF.R.S32.HI R5, RZ, 0x1f, R5 ;  /* 0x0000001fff057819 */ /* 0x000fe40000011405 */
[----:B------:R-:W-:Y:S02]  /*1ca0*/  SHF.R.S32.HI R8, RZ, 0x1f, R8 ;  /* 0x0000001fff087819 */ /* 0x000fe40000011408 */
[----:B------:R-:W-:Y:S01]  /*1cb0*/  ISETP.GE.AND.EX P0, PT, R4, UR11, PT, P0 ;  /* 0x0000000b04007c0c */ /* 0x000fe2000bf06300 */
[C---:B------:R-:W-:Y:S01]  /*1cc0*/  VIADD R4, R2.reuse, 0x4 ;  /* 0x0000000402047836 */ /* 0x040fe20000000000 */
[----:B------:R-:W-:Y:S01]  /*1cd0*/  ISETP.GE.AND.EX P4, PT, R5, UR11, PT, P4 ;  /* 0x0000000b05007c0c */ /* 0x000fe2000bf86340 */
[----:B------:R-:W-:Y:S01]  /*1ce0*/  VIADD R5, R2, 0x5 ;  /* 0x0000000502057836 */ /* 0x000fe20000000000 */
[----:B------:R-:W-:Y:S01]  /*1cf0*/  ISETP.GE.AND.EX P3, PT, R8, UR11, PT, P3 ;  /* 0x0000000b08007c0c */ /* 0x000fe2000bf66330 */
[C---:B------:R-:W-:Y:S01]  /*1d00*/  VIADD R8, R2.reuse, 0x6 ;  /* 0x0000000602087836 */ /* 0x040fe20000000000 */
[----:B------:R-:W-:Y:S01]  /*1d10*/  ISETP.GE.AND.EX P1, PT, R9, UR11, PT, P1 ;  /* 0x0000000b09007c0c */ /* 0x000fe2000bf26310 */
[----:B------:R-:W-:Y:S01]  /*1d20*/  VIADD R2, R2, 0x7 ;  /* 0x0000000702027836 */ /* 0x000fe20000000000 */
[----:B------:R-:W-:-:S02]  /*1d30*/  ISETP.GE.U32.AND P2, PT, R4, UR10, PT ;  /* 0x0000000a04007c0c */ /* 0x000fc4000bf46070 */
[----:B------:R-:W-:Y:S02]  /*1d40*/  ISETP.GE.U32.AND P6, PT, R5, UR10, PT ;  /* 0x0000000a05007c0c */ /* 0x000fe4000bfc6070 */
[----:B------:R-:W-:Y:S02]  /*1d50*/  ISETP.GE.U32.AND P5, PT, R8, UR10, PT ;  /* 0x0000000a08007c0c */ /* 0x000fe4000bfa6070 */
[----:B------:R-:W-:Y:S02]  /*1d60*/  SHF.R.S32.HI R4, RZ, 0x1f, R4 ;  /* 0x0000001fff047819 */ /* 0x000fe40000011404 */
[----:B------:R-:W-:Y:S02]  /*1d70*/  SHF.R.S32.HI R5, RZ, 0x1f, R5 ;  /* 0x0000001fff057819 */ /* 0x000fe40000011405 */
[----:B------:R-:W-:Y:S02]  /*1d80*/  SHF.R.S32.HI R8, RZ, 0x1f, R8 ;  /* 0x0000001fff087819 */ /* 0x000fe40000011408 */
[----:B-----5:R-:W-:-:S02]  /*1d90*/  SEL R6, R6, RZ, P1 ;  /* 0x000000ff06067207 */ /* 0x020fc40000800000 */
[----:B------:R-:W-:Y:S02]  /*1da0*/  ISETP.GE.U32.AND P1, PT, R2, UR10, PT ;  /* 0x0000000a02007c0c */ /* 0x000fe4000bf26070 */
[----:B------:R-:W-:Y:S02]  /*1db0*/  SHF.R.S32.HI R2, RZ, 0x1f, R2 ;  /* 0x0000001fff027819 */ /* 0x000fe40000011402 */
[----:B------:R-:W-:Y:S02]  /*1dc0*/  ISETP.GE.AND.EX P2, PT, R4, UR11, PT, P2 ;  /* 0x0000000b04007c0c */ /* 0x000fe4000bf46320 */
[----:B------:R-:W-:Y:S02]  /*1dd0*/  ISETP.GE.AND.EX P6, PT, R5, UR11, PT, P6 ;  /* 0x0000000b05007c0c */ /* 0x000fe4000bfc6360 */
[----:B------:R-:W-:Y:S02]  /*1de0*/  ISETP.GE.AND.EX P5, PT, R8, UR11, PT, P5 ;  /* 0x0000000b08007c0c */ /* 0x000fe4000bfa6350 */
[----:B------:R-:W-:-:S02]  /*1df0*/  ISETP.GE.AND.EX P1, PT, R2, UR11, PT, P1 ;  /* 0x0000000b02007c0c */ /* 0x000fc4000bf26310 */
[----:B------:R-:W-:Y:S02]  /*1e00*/  SEL R7, R7, RZ, P0 ;  /* 0x000000ff07077207 */ /* 0x000fe40000000000 */
[----:B------:R-:W-:Y:S02]  /*1e10*/  SEL R2, R12, RZ, P3 ;  /* 0x000000ff0c027207 */ /* 0x000fe40001800000 */
[----:B------:R-:W-:Y:S02]  /*1e20*/  SEL R11, R11, RZ, P2 ;  /* 0x000000ff0b0b7207 */ /* 0x000fe40001000000 */
[----:B------:R-:W-:Y:S02]  /*1e30*/  SEL R13, R13, RZ, P6 ;  /* 0x000000ff0d0d7207 */ /* 0x000fe40003000000 */
[----:B------:R-:W-:Y:S02]  /*1e40*/  SEL R14, R14, RZ, P5 ;  /* 0x000000ff0e0e7207 */ /* 0x000fe40002800000 */
[----:B------:R-:W-:-:S02]  /*1e50*/  SEL R9, R10, RZ, P4 ;  /* 0x000000ff0a097207 */ /* 0x000fc40002000000 */
[----:B------:R-:W-:Y:S02]  /*1e60*/  PRMT R10, R6, 0x7610, R10 ;  /* 0x00007610060a7816 */ /* 0x000fe4000000000a */
[----:B------:R-:W-:Y:S02]  /*1e70*/  PRMT R12, R7, 0x7610, R12 ;  /* 0x00007610070c7816 */ /* 0x000fe4000000000c */
[----:B------:R-:W-:Y:S02]  /*1e80*/  PRMT R6, R2, 0x7610, R6 ;  /* 0x0000761002067816 */ /* 0x000fe40000000006 */
[----:B------:R-:W-:Y:S02]  /*1e90*/  SEL R0, R0, RZ, P1 ;  /* 0x000000ff00007207 */ /* 0x000fe40000800000 */
[----:B------:R-:W-:Y:S02]  /*1ea0*/  PRMT R8, R11, 0x7610, R8 ;  /* 0x000076100b087816 */ /* 0x000fe40000000008 */
[----:B------:R-:W-:-:S02]  /*1eb0*/  PRMT R7, R13, 0x7610, R7 ;  /* 0x000076100d077816 */ /* 0x000fc40000000007 */
[----:B------:R-:W-:Y:S01]  /*1ec0*/  PRMT R2, R14, 0x7610, R2 ;  /* 0x000076100e027816 */ /* 0x000fe20000000002 */
[----:B------:R-:W-:Y:S06]  /*1ed0*/  BRA `(.L_x_88) ;  /* 0x0000000000207947 */ /* 0x000fec0003800000 */
.L_x_85:
[----:B------:R-:W-:Y:S02]  /*1ee0*/  PRMT R0, RZ, 0x7610, R0 ;  /* 0x00007610ff007816 */ /* 0x000fe40000000000 */
[----:B------:R-:W-:Y:S02]  /*1ef0*/  PRMT R2, RZ, 0x7610, R2 ;  /* 0x00007610ff027816 */ /* 0x000fe40000000002 */
[----:B------:R-:W-:Y:S02]  /*1f00*/  PRMT R7, RZ, 0x7610, R7 ;  /* 0x00007610ff077816 */ /* 0x000fe40000000007 */
[----:B------:R-:W-:Y:S02]  /*1f10*/  PRMT R8, RZ, 0x7610, R8 ;  /* 0x00007610ff087816 */ /* 0x000fe40000000008 */
[----:B------:R-:W-:Y:S02]  /*1f20*/  PRMT R6, RZ, 0x7610, R6 ;  /* 0x00007610ff067816 */ /* 0x000fe40000000006 */
[----:B------:R-:W-:-:S02]  /*1f30*/  PRMT R9, RZ, 0x7610, R9 ;  /* 0x00007610ff097816 */ /* 0x000fc40000000009 */
[----:B------:R-:W-:Y:S02]  /*1f40*/  PRMT R12, RZ, 0x7610, R12 ;  /* 0x00007610ff0c7816 */ /* 0x000fe4000000000c */
[----:B------:R-:W-:-:S07]  /*1f50*/  PRMT R10, RZ, 0x7610, R10 ;  /* 0x00007610ff0a7816 */ /* 0x000fce000000000a */
.L_x_88:
[----:B------:R-:W-:Y:S05]  /*1f60*/  BSYNC B0 ;  /* 0x0000000000007941 */ /* 0x000fea0003800000 */
.L_x_84:
[----:B------:R-:W-:Y:S02]  /*1f70*/  ULDC UR8, c[0x0][UR4+0x21c] ;  /* 0x0000870004087abb */ /* 0x000fe40008000800 */
[----:B------:R-:W-:-:S13]  /*1f80*/  ISETP.LT.AND P0, PT, R3, UR8, PT ;  /* 0x0000000803007c0c */ /* 0x000fda000bf01270 */
[----:B------:R-:W-:Y:S05]  /*1f90*/  @!P0 EXIT ;  /* 0x000000000000894d */ /* 0x000fea0003800000 */
[----:B------:R-:W-:Y:S01]  /*1fa0*/  ULDC.64 UR4, c[0x0][0x210] ;  /* 0x0000840000047ab9 */ /* 0x000fe20000000a00 */
[----:B------:R-:W-:Y:S02]  /*1fb0*/  IADD3 R11, R3, 0x1, RZ ;  /* 0x00000001030b7810 */ /* 0x000fe40007ffe0ff */
[----:B------:R-:W-:-:S04]  /*1fc0*/  IADD3 R4, P0, R22, UR4, RZ ;  /* 0x0000000416047c10 */ /* 0x000fc8000ff1e0ff */
[----:B------:R-:W-:Y:S02]  /*1fd0*/  LEA.HI.X.SX32 R5, R22, UR5, 0x1, P0 ;  /* 0x0000000516057c11 */ /* 0x000fe400080f0eff */
[----:B------:R-:W-:-:S03]  /*1fe0*/  ISETP.GE.AND P0, PT, R11, UR8, PT ;  /* 0x000000080b007c0c */ /* 0x000fc6000bf06270 */
[----:B------:R0:W-:Y:S10]  /*1ff0*/  STG.E.U8 desc[UR6][R4.64], R10 ;  /* 0x0000000a04007986 */ /* 0x0001f4000c101106 */
[----:B------:R-:W-:Y:S05]  /*2000*/  @P0 EXIT ;  /* 0x000000000000094d */ /* 0x000fea0003800000 */
[----:B------:R-:W-:Y:S01]  /*2010*/  UMOV UR4, 0x6c ;  /* 0x0000006c00047882 */ /* 0x000fe20000000000 */
[----:B------:R-:W-:Y:S01]  /*2020*/  VIADD R13, R3, 0x2 ;  /* 0x00000002030d7836 */ /* 0x000fe20000000000 */
[----:B------:R-:W-:-:S12]  /*2030*/  ULEA UR4, UR9, UR4, 0x2 ;  /* 0x0000000409047291 */ /* 0x000fd8000f8e103f */
[----:B------:R-:W-:Y:S02]  /*2040*/  ULDC UR4, c[0x0][UR4+0x210] ;  /* 0x0000840004047abb */ /* 0x000fe40008000800 */
[----:B------:R-:W-:Y:S01]  /*2050*/  IMAD.U32 R11, RZ, RZ, UR4 ;  /* 0x00000004ff0b7e24 */ /* 0x000fe2000f8e00ff */
[----:B0-----:R-:W-:-:S04]  /*2060*/  IADD3 R10, P0, R4, UR4, RZ ;  /* 0x00000004040a7c10 */ /* 0x001fc8000ff1e0ff */
[----:B------:R-:W-:Y:S02]  /*2070*/  LEA.HI.X.SX32 R11, R11, R5, 0x1, P0 ;  /* 0x000000050b0b7211 */ /* 0x000fe400000f0eff */
[----:B------:R-:W-:-:S03]  /*2080*/  ISETP.GE.AND P0, PT, R13, UR8, PT ;  /* 0x000000080d007c0c */ /* 0x000fc6000bf06270 */
[----:B------:R0:W-:Y:S10]  /*2090*/  STG.E.U8 desc[UR6][R10.64], R12 ;  /* 0x0000000c0a007986 */ /* 0x0001f4000c101106 */
[----:B------:R-:W-:Y:S05]  /*20a0*/  @P0 EXIT ;  /* 0x000000000000094d */ /* 0x000fea0003800000 */
[----:B------:R-:W-:Y:S01]  /*20b0*/  USHF.L.U32 UR5, UR4, 0x1, URZ ;  /* 0x0000000104057899 */ /* 0x000fe2000800063f */
[----:B0-----:R-:W-:-:S05]  /*20c0*/  VIADD R12, R3, 0x3 ;  /* 0x00000003030c7836 */ /* 0x001fca0000000000 */
[----:B------:R-:W-:Y:S01]  /*20d0*/  IMAD.U32 R11, RZ, RZ, UR5 ;  /* 0x00000005ff0b7e24 */ /* 0x000fe2000f8e00ff */
[----:B------:R-:W-:-:S04]  /*20e0*/  IADD3 R10, P0, R4, UR5, RZ ;  /* 0x00000005040a7c10 */ /* 0x000fc8000ff1e0ff */
[----:B------:R-:W-:Y:S02]  /*20f0*/  LEA.HI.X.SX32 R11, R11, R5, 0x1, P0 ;  /* 0x000000050b0b7211 */ /* 0x000fe400000f0eff */
[----:B------:R-:W-:-:S03]  /*2100*/  ISETP.GE.AND P0, PT, R12, UR8, PT ;  /* 0x000000080c007c0c */ /* 0x000fc6000bf06270 */
[----:B------:R0:W-:Y:S10]  /*2110*/  STG.E.U8 desc[UR6][R10.64], R9 ;  /* 0x000000090a007986 */ /* 0x0001f4000c101106 */
[----:B------:R-:W-:Y:S05]  /*2120*/  @P0 EXIT ;  /* 0x000000000000094d */ /* 0x000fea0003800000 */
[----:B------:R-:W-:Y:S01]  /*2130*/  UIMAD UR5, UR4, 0x3, URZ ;  /* 0x00000003040578a4 */ /* 0x000fe2000f8e023f */
[----:B------:R-:W-:-:S05]  /*2140*/  VIADD R12, R3, 0x4 ;  /* 0x00000004030c7836 */ /* 0x000fca0000000000 */
[----:B0-----:R-:W-:Y:S01]  /*2150*/  IMAD.U32 R9, RZ, RZ, UR5 ;  /* 0x00000005ff097e24 */ /* 0x001fe2000f8e00ff */
[----:B------:R-:W-:-:S04]  /*2160*/  IADD3 R10, P0, R4, UR5, RZ ;  /* 0x00000005040a7c10 */ /* 0x000fc8000ff1e0ff */
[----:B------:R-:W-:Y:S02]  /*2170*/  LEA.HI.X.SX32 R11, R9, R5, 0x1, P0 ;  /* 0x00000005090b7211 */ /* 0x000fe400000f0eff */
[----:B------:R-:W-:-:S03]  /*2180*/  ISETP.GE.AND P0, PT, R12, UR8, PT ;  /* 0x000000080c007c0c */ /* 0x000fc6000bf06270 */
[----:B------:R0:W-:Y:S10]  /*2190*/  STG.E.U8 desc[UR6][R10.64], R6 ;  /* 0x000000060a007986 */ /* 0x0001f4000c101106 */
[----:B------:R-:W-:Y:S05]  /*21a0*/  @P0 EXIT ;  /* 0x000000000000094d */ /* 0x000fea0003800000 */
[----:B------:R-:W-:Y:S01]  /*21b0*/  USHF.L.U32 UR5, UR4, 0x2, URZ ;  /* 0x0000000204057899 */ /* 0x000fe2000800063f */
[----:B0-----:R-:W-:-:S05]  /*21c0*/  IADD3 R6, R3, 0x5, RZ ;  /* 0x0000000503067810 */ /* 0x001fca0007ffe0ff */
        /* <DEDUP_REMOVED lines=8> */
[----:B------:R-:W-:Y:S01]  /*2250*/  IMAD.U32 R9, RZ, RZ, UR5 ;  /* 0x00000005ff097e24 */ /* 0x000fe2000f8e00ff */
[----:B0-----:R-:W-:-:S04]  /*2260*/  IADD3 R8, P0, R4, UR5, RZ ;  /* 0x0000000504087c10 */ /* 0x001fc8000ff1e0ff */
        /* <DEDUP_REMOVED lines=12> */
[----:B------:R-:W-:-:S06]  /*2330*/  UIMAD UR5, UR4, 0x7, URZ ;  /* 0x00000007040578a4 */ /* 0x000fcc000f8e023f */
[----:B------:R-:W-:Y:S01]  /*2340*/  IMAD.U32 R3, RZ, RZ, UR5 ;  /* 0x00000005ff037e24 */ /* 0x000fe2000f8e00ff */
[----:B0-----:R-:W-:-:S04]  /*2350*/  IADD3 R2, P0, R4, UR5, RZ ;  /* 0x0000000504027c10 */ /* 0x001fc8000ff1e0ff */
[----:B------:R-:W-:-:S05]  /*2360*/  LEA.HI.X.SX32 R3, R3, R5, 0x1, P0 ;  /* 0x0000000503037211 */ /* 0x000fca00000f0eff */
[----:B------:R-:W-:Y:S01]  /*2370*/  STG.E.U8 desc[UR6][R2.64], R0 ;  /* 0x0000000002007986 */ /* 0x000fe2000c101106 */
[----:B------:R-:W-:Y:S05]  /*2380*/  EXIT ;  /* 0x000000000000794d */ /* 0x000fea0003800000 */
        .weak           $__internal_3_$__cuda_sm20_div_s64
        .type           $__internal_3_$__cuda_sm20_div_s64,@function
        .size           $__internal_3_$__cuda_sm20_div_s64,(.L_x_3151 - $__internal_3_$__cuda_sm20_div_s64)
$__internal_3_$__cuda_sm20_div_s64:
[-C--:B------:R-:W-:Y:S02]  /*2390*/  IADD3 R13, P1, RZ, -R4.reuse, RZ ;  /* 0x80000004ff0d7210 */ /* 0x080fe40007f3e0ff */
[----:B------:R-:W-:Y:S02]  /*23a0*/  ISETP.GE.AND P0, PT, R5, RZ, PT ;  /* 0x000000ff0500720c */ /* 0x000fe40003f06270 */
[----:B------:R-:W-:Y:S01]  /*23b0*/  ISETP.GE.AND P3, PT, R7, RZ, PT ;  /* 0x000000ff0700720c */ /* 0x000fe20003f66270 */
[----:B------:R-:W-:Y:S01]  /*23c0*/  IMAD.X R8, RZ, RZ, ~R5, P1 ;  /* 0x000000ffff087224 */ /* 0x000fe200008e0e05 */
[----:B------:R-:W-:Y:S02]  /*23d0*/  SEL R12, R13, R4, !P0 ;  /* 0x000000040d0c7207 */ /* 0x000fe40004000000 */
[----:B------:R-:W-:Y:S02]  /*23e0*/  IADD3 R21, P4, RZ, -R18, RZ ;  /* 0x80000012ff157210 */ /* 0x000fe40007f9e0ff */
[----:B------:R-:W-:-:S02]  /*23f0*/  SEL R13, R8, R5, !P0 ;  /* 0x00000005080d7207 */ /* 0x000fc40004000000 */
[----:B------:R-:W-:Y:S01]  /*2400*/  SEL R21, R21, R18, !P3 ;  /* 0x0000001215157207 */ /* 0x000fe20005800000 */
[----:B------:R-:W-:Y:S01]  /*2410*/  IMAD.X R18, RZ, RZ, ~R7, P4 ;  /* 0x000000ffff127224 */ /* 0x000fe200020e0e07 */
[----:B------:R-:W0:Y:S04]  /*2420*/  I2F.U64.RP R8, R12 ;  /* 0x0000000c00087312 */ /* 0x000e280000309000 */
[-C--:B------:R-:W-:Y:S02]  /*2430*/  SEL R19, R18, R7.reuse, !P3 ;  /* 0x0000000712137207 */ /* 0x080fe40005800000 */
[----:B------:R-:W-:Y:S02]  /*2440*/  LOP3.LUT R7, R5, R7, RZ, 0x3c, !PT ;  /* 0x0000000705077212 */ /* 0x000fe400078e3cff */
        /* <DEDUP_REMOVED lines=14> */
[----:B------:R-:W-:-:S03]  /*2530*/  IADD3 R25, P2, R8, R11, RZ ;  /* 0x0000000b08197210 */ /* 0x000fc60007f5e0ff */
[----:B------:R-:W-:Y:S02]  /*2540*/  IMAD.X R9, R9, 0x1, R27, P0 ;  /* 0x0000000109097824 */ /* 0x000fe400000e061b */
[----:B------:R-:W-:-:S03]  /*2550*/  IMAD.WIDE.U32 R26, R25, R12, RZ ;  /* 0x0000000c191a7225 */ /* 0x000fc600078e00ff */
[----:B------:R-:W-:Y:S01]  /*2560*/  IADD3.X R9, RZ, RZ, R9, P2, P1 ;  /* 0x000000ffff097210 */ /* 0x000fe200017e2409 */
[----:B------:R-:W-:Y:S01]  /*2570*/  IMAD R10, R25, R13, R27 ;  /* 0x0000000d190a7224 */ /* 0x000fe200078e021b */
[----:B------:R-:W-:-:S03]  /*2580*/  IADD3 R8, P0, RZ, -R26, RZ ;  /* 0x8000001aff087210 */ /* 0x000fc60007f1e0ff */
[----:B------:R-:W-:Y:S02]  /*2590*/  IMAD R10, R9, R12, R10 ;  /* 0x0000000c090a7224 */ /* 0x000fe400078e020a */
[----:B------:R-:W-:-:S04]  /*25a0*/  IMAD.HI.U32 R24, R25, R8, RZ ;  /* 0x0000000819187227 */ /* 0x000fc800078e00ff */
[----:B------:R-:W-:-:S04]  /*25b0*/  IMAD.X R10, RZ, RZ, ~R10, P0 ;  /* 0x000000ffff0a7224 */ /* 0x000fc800000e0e0a */
[----:B------:R-:W-:-:S04]  /*25c0*/  IMAD.WIDE.U32 R24, P0, R25, R10, R24 ;  /* 0x0000000a19187225 */ /* 0x000fc80007800018 */
[----:B------:R-:W-:-:S04]  /*25d0*/  IMAD.HI.U32 R11, P1, R9, R8, R24 ;  /* 0x00000008090b7227 */ /* 0x000fc80007820018 */
[CC--:B------:R-:W-:Y:S02]  /*25e0*/  IMAD R8, R9.reuse, R10.reuse, RZ ;  /* 0x0000000a09087224 */ /* 0x0c0fe400078e02ff */
[----:B------:R-:W-:-:S03]  /*25f0*/  IMAD.HI.U32 R10, R9, R10, RZ ;  /* 0x0000000a090a7227 */ /* 0x000fc600078e00ff */
[----:B------:R-:W-:Y:S01]  /*2600*/  IADD3 R8, P2, R8, R11, RZ ;  /* 0x0000000b08087210 */ /* 0x000fe20007f5e0ff */
[----:B------:R-:W-:Y:S02]  /*2610*/  IMAD.X R10, R10, 0x1, R9, P0 ;  /* 0x000000010a0a7824 */ /* 0x000fe400000e0609 */
[----:B------:R-:W-:Y:S02]  /*2620*/  IMAD.MOV.U32 R25, RZ, RZ, RZ ;  /* 0x000000ffff197224 */ /* 0x000fe400078e00ff */
[----:B------:R-:W-:Y:S01]  /*2630*/  IMAD.HI.U32 R24, R8, R21, RZ ;  /* 0x0000001508187227 */ /* 0x000fe200078e00ff */
[----:B------:R-:W-:-:S03]  /*2640*/  IADD3.X R10, RZ, RZ, R10, P2, P1 ;  /* 0x000000ffff0a7210 */ /* 0x000fc600017e240a */
[----:B------:R-:W-:-:S04]  /*2650*/  IMAD.WIDE.U32 R24, R8, R19, R24 ;  /* 0x0000001308187225 */ /* 0x000fc800078e0018 */
[C---:B------:R-:W-:Y:S02]  /*2660*/  IMAD R8, R10.reuse, R19, RZ ;  /* 0x000000130a087224 */ /* 0x040fe400078e02ff */
[----:B------:R-:W-:-:S04]  /*2670*/  IMAD.HI.U32 R11, P0, R10, R21, R24 ;  /* 0x000000150a0b7227 */ /* 0x000fc80007800018 */
[----:B------:R-:W-:Y:S01]  /*2680*/  IMAD.HI.U32 R9, R10, R19, RZ ;  /* 0x000000130a097227 */ /* 0x000fe200078e00ff */
[----:B------:R-:W-:-:S03]  /*2690*/  IADD3 R8, P1, R8, R11, RZ ;  /* 0x0000000b08087210 */ /* 0x000fc60007f3e0ff */
[----:B------:R-:W-:Y:S01]  /*26a0*/  IMAD.X R9, RZ, RZ, R9, P0 ;  /* 0x000000ffff097224 */ /* 0x000fe200000e0609 */
[C---:B------:R-:W-:Y:S01]  /*26b0*/  IADD3 R11, P2, R8.reuse, 0x1, RZ ;  /* 0x00000001080b7810 */ /* 0x040fe20007f5e0ff */
[----:B------:R-:W-:-:S03]  /*26c0*/  IMAD.WIDE.U32 R24, R8, R12, RZ ;  /* 0x0000000c08187225 */ /* 0x000fc600078e00ff */
[----:B------:R-:W-:Y:S01]  /*26d0*/  IADD3.X R9, RZ, R9, RZ, P1, !PT ;  /* 0x00000009ff097210 */ /* 0x000fe20000ffe4ff */
[----:B------:R-:W-:Y:S01]  /*26e0*/  IMAD R10, R8, R13, R25 ;  /* 0x0000000d080a7224 */ /* 0x000fe200078e0219 */
[----:B------:R-:W-:-:S03]  /*26f0*/  IADD3 R21, P1, -R24, R21, RZ ;  /* 0x0000001518157210 */ /* 0x000fc60007f3e1ff */
[-C--:B------:R-:W-:Y:S01]  /*2700*/  IMAD R10, R9, R12.reuse, R10 ;  /* 0x0000000c090a7224 */ /* 0x080fe200078e020a */
[----:B------:R-:W-:-:S03]  /*2710*/  ISETP.GE.U32.AND P0, PT, R21, R12, PT ;  /* 0x0000000c1500720c */ /* 0x000fc60003f06070 */
[----:B------:R-:W-:Y:S01]  /*2720*/  IMAD.X R19, R19, 0x1, ~R10, P1 ;  /* 0x0000000113137824 */ /* 0x000fe200008e0e0a */
[----:B------:R-:W-:-:S04]  /*2730*/  IADD3 R18, P1, R21, -R12, RZ ;  /* 0x8000000c15127210 */ /* 0x000fc80007f3e0ff */
[C---:B------:R-:W-:Y:S01]  /*2740*/  ISETP.GE.U32.AND.EX P0, PT, R19.reuse, R13, PT, P0 ;  /* 0x0000000d1300720c */ /* 0x040fe20003f06100 */
[----:B------:R-:W-:-:S03]  /*2750*/  IMAD.X R10, R19, 0x1, ~R13, P1 ;  /* 0x00000001130a7824 */ /* 0x000fc600008e0e0d */
[----:B------:R-:W-:Y:S01]  /*2760*/  SEL R21, R18, R21, P0 ;  /* 0x0000001512157207 */ /* 0x000fe20000000000 */
[----:B------:R-:W-:Y:S01]  /*2770*/  IMAD.X R18, RZ, RZ, R9, P2 ;  /* 0x000000ffff127224 */ /* 0x000fe200010e0609 */
[----:B------:R-:W-:Y:S02]  /*2780*/  SEL R11, R11, R8, P0 ;  /* 0x000000080b0b7207 */ /* 0x000fe40000000000 */
[----:B------:R-:W-:Y:S02]  /*2790*/  SEL R19, R10, R19, P0 ;  /* 0x000000130a137207 */ /* 0x000fe40000000000 */
[----:B------:R-:W-:Y:S02]  /*27a0*/  ISETP.GE.U32.AND P1, PT, R21, R12, PT ;  /* 0x0000000c1500720c */ /* 0x000fe40003f26070 */
[----:B------:R-:W-:Y:S02]  /*27b0*/  SEL R18, R18, R9, P0 ;  /* 0x0000000912127207 */ /* 0x000fe40000000000 */
[----:B------:R-:W-:-:S02]  /*27c0*/  IADD3 R8, P2, R11, 0x1, RZ ;  /* 0x000000010b087810 */ /* 0x000fc40007f5e0ff */
[----:B------:R-:W-:Y:S02]  /*27d0*/  ISETP.GE.U32.AND.EX P0, PT, R19, R13, PT, P1 ;  /* 0x0000000d1300720c */ /* 0x000fe40003f06110 */
[----:B------:R-:W-:Y:S01]  /*27e0*/  ISETP.GE.AND P1, PT, R7, RZ, PT ;  /* 0x000000ff0700720c */ /* 0x000fe20003f26270 */
[----:B------:R-:W-:Y:S01]  /*27f0*/  IMAD.X R9, RZ, RZ, R18, P2 ;  /* 0x000000ffff097224 */ /* 0x000fe200010e0612 */
[----:B------:R-:W-:Y:S01]  /*2800*/  SEL R8, R8, R11, P0 ;  /* 0x0000000b08087207 */ /* 0x000fe20000000000 */
[----:B------:R-:W-:-:S03]  /*2810*/  IMAD.MOV.U32 R7, RZ, RZ, 0x0 ;  /* 0x00000000ff077424 */ /* 0x000fc600078e00ff */
[----:B------:R-:W-:Y:S02]  /*2820*/  SEL R9, R9, R18, P0 ;  /* 0x0000001209097207 */ /* 0x000fe40000000000 */
[-C--:B------:R-:W-:Y:S02]  /*2830*/  IADD3 R11, P2, RZ, -R8.reuse, RZ ;  /* 0x80000008ff0b7210 */ /* 0x080fe40007f5e0ff */
[----:B------:R-:W-:Y:S02]  /*2840*/  ISETP.NE.U32.AND P0, PT, R4, RZ, PT ;  /* 0x000000ff0400720c */ /* 0x000fe40003f05070 */
[----:B------:R-:W-:Y:S01]  /*2850*/  SEL R8, R11, R8, !P1 ;  /* 0x000000080b087207 */ /* 0x000fe20004800000 */
[----:B------:R-:W-:Y:S01]  /*2860*/  IMAD.X R4, RZ, RZ, ~R9, P2 ;  /* 0x000000ffff047224 */ /* 0x000fe200010e0e09 */
[----:B------:R-:W-:-:S04]  /*2870*/  ISETP.NE.AND.EX P0, PT, R5, RZ, PT, P0 ;  /* 0x000000ff0500720c */ /* 0x000fc80003f05300 */
[----:B------:R-:W-:Y:S02]  /*2880*/  SEL R9, R4, R9, !P1 ;  /* 0x0000000904097207 */ /* 0x000fe40004800000 */
[----:B------:R-:W-:Y:S02]  /*2890*/  SEL R8, R8, 0xffffffff, P0 ;  /* 0xffffffff08087807 */ /* 0x000fe40000000000 */
[----:B------:R-:W-:Y:S01]  /*28a0*/  SEL R9, R9, 0xffffffff, P0 ;  /* 0xffffffff09097807 */ /* 0x000fe20000000000 */
[----:B------:R-:W-:Y:S06]  /*28b0*/  RET.REL.NODEC R6 `(_ZN2at6native16triu_tril_kernelIbiLb1ELi8ELb0EEEvNS_4cuda6detail10TensorInfoIT_T0_EENS4_IKS5_S6_EEllS6_) ;  /* 0xffffffd406d07950 */ /* 0x000fec0003c3ffff */
.L_x_89:
        /* <DEDUP_REMOVED lines=12> */
.L_x_3151:


//--------------------- .text._ZN2at6native16triu_tril_kernelIbiLb1ELi8ELb1EEEvNS_4cuda6detail10TensorInfoIT_T0_EENS4_IKS5_S6_EEllS6_ --------------------------
	.section	.text._ZN2at6native16triu_tril_kernelIbiLb1ELi8ELb1EEEvNS_4cuda6detail10TensorInfoIT_T0_EENS4_IKS5_S6_EEllS6_,"ax",@progbits
	.align	128
        .global         _ZN2at6native16triu_tril_kernelIbiLb1ELi8ELb1EEEvNS_4cuda6detail10TensorInfoIT_T0_EENS4_IKS5_S6_EEllS6_
        .type           _ZN2at6native16triu_tril_kernelIbiLb1ELi8ELb1EEEvNS_4cuda6detail10TensorInfoIT_T0_EENS4_IKS5_S6_EEllS6_,@function
        .size           _ZN2at6native16triu_tril_kernelIbiLb1ELi8ELb1EEEvNS_4cuda6detail10TensorInfoIT_T0_EENS4_IKS5_S6_EEllS6_,(.L_x_3153 - _ZN2at6native16triu_tril_kernelIbiLb1ELi8ELb1EEEvNS_4cuda6detail10TensorInfoIT_T0_EENS4_IKS5_S6_EEllS6_)
        .other          _ZN2at6native16triu_tril_kernelIbiLb1ELi8ELb1EEEvNS_4cuda6detail10TensorInfoIT_T0_EENS4_IKS5_S6_EEllS6_,@"STO_CUDA_ENTRY STV_DEFAULT"
_ZN2at6native16triu_tril_kernelIbiLb1ELi8ELb1EEEvNS_4cuda6detail10TensorInfoIT_T0_EENS4_IKS5_S6_EEllS6_:
.text._ZN2at6native16triu_tril_kernelIbiLb1ELi8ELb1EEEvNS_4cuda6detail10TensorInfoIT_T0_EENS4_IKS5_S6_EEllS6_:
        /* <DEDUP_REMOVED lines=20> */
[----:B------:R-:W-:Y:S01]  /*0140*/  MOV R5, UR4 ;  /* 0x0000000400057c02 */ /* 0x000fe20008000f00 */
[----:B------:R-:W-:Y:S01]  /*0150*/  IMAD.U32 R10, RZ, RZ, UR6 ;  /* 0x00000006ff0a7e24 */ /* 0x000fe2000f8e00ff */
[----:B------:R-:W-:-:S07]  /*0160*/  MOV R6, 0x180 ;  /* 0x0000018000067802 */ /* 0x000fce0000000f00 */
[----:B------:R-:W-:Y:S05]  /*0170*/  CALL.REL.NOINC `($__internal_4_$__cuda_sm20_div_s64) ;  /* 0x0000001c00087944 */ /* 0x000fea0003c00000 */
[----:B------:R-:W-:Y:S01]  /*0180*/  IMAD.MOV R3, RZ, RZ, -R8 ;  /* 0x000000ffff037224 */ /* 0x000fe200078e0a08 */
[----:B------:R-:W-:-:S03]  /*0190*/  ULDC UR6, c[0x0][0x3d0] ;  /* 0x0000f40000067ab9 */ /* 0x000fc60000000800 */
[----:B------:R-:W-:Y:S01]  /*01a0*/  IMAD R4, R3, UR6, R4 ;  /* 0x0000000603047c24 */ /* 0x000fe2000f8e0204 */
[----:B------:R-:W-:Y:S06]  /*01b0*/  BRA `(.L_x_92) ;  /* 0x0000000000547947 */ /* 0x000fec0003800000 */
.L_x_91:
        /* <DEDUP_REMOVED lines=20> */
[----:B------:R-:W-:-:S07]  /*0300*/  IMAD R4, R3, UR5, R4 ;  /* 0x0000000503047c24 */ /* 0x000fce000f8e0204 */
.L_x_92:
[----:B------:R-:W-:Y:S05]  /*0310*/  BSYNC B0 ;  /* 0x0000000000007941 */ /* 0x000fea0003800000 */
.L_x_90:
        /* <DEDUP_REMOVED lines=12> */
[----:B------:R-:W-:-:S07]  /*03e0*/  MOV R0, 0x400 ;  /* 0x0000040000007802 */ /* 0x000fce0000000f00 */
[----:B------:R-:W-:Y:S05]  /*03f0*/  CALL.REL.NOINC `($__internal_5_$__cuda_sm20_rem_s64) ;  /* 0x0000001c00b47944 */ /* 0x000fea0003c00000 */
[----:B------:R-:W-:Y:S01]  /*0400*/  IMAD.MOV.U32 R3, RZ, RZ, R5 ;  /* 0x000000ffff037224 */ /* 0x000fe200078e0005 */
[----:B------:R-:W-:Y:S06]  /*0410*/  BRA `(.L_x_95) ;  /* 0x0000000000447947 */ /* 0x000fec0003800000 */
.L_x_94:
[----:B------:R-:W0:Y:S01]  /*0420*/  I2F.U32.RP R0, UR7 ;  /* 0x0000000700007d06 */ /* 0x000e220008209000 */
[----:B------:R-:W-:Y:S01]  /*0430*/  IMAD R5, RZ, RZ, -UR7 ;  /* 0x80000007ff057e24 */ /* 0x000fe2000f8e02ff */
[----:B------:R-:W-:-:S06]  /*0440*/  ISETP.NE.U32.AND P2, PT, RZ, UR7, PT ;  /* 0x00000007ff007c0c */ /* 0x000fcc000bf45070 */
        /* <DEDUP_REMOVED lines=14> */
.L_x_95:
[----:B------:R-:W-:Y:S05]  /*0530*/  BSYNC B0 ;  /* 0x0000000000007941 */ /* 0x000fea0003800000 */
.L_x_93:
[----:B------:R-:W-:Y:S01]  /*0540*/  IADD3 R0, R4, -R3, RZ ;  /* 0x8000000304007210 */ /* 0x000fe20007ffe0ff */
[----:B------:R-:W-:-:S03]  /*0550*/  ULDC.64 UR4, c[0x0][0x3c0] ;  /* 0x0000f00000047ab9 */ /* 0x000fc60000000a00 */
[----:B------:R-:W-:Y:S02]  /*0560*/  ISETP.GE.U32.AND P0, PT, R0, UR4, PT ;  /* 0x0000000400007c0c */ /* 0x000fe4000bf06070 */
[----:B------:R-:W-:-:S04]  /*0570*/  SHF.R.S32.HI R0, RZ, 0x1f, R0 ;  /* 0x0000001fff007819 */ /* 0x000fc80000011400 */
[----:B------:R-:W-:-:S13]  /*0580*/  ISETP.GE.AND.EX P0, PT, R0, UR5, PT, P0 ;  /* 0x0000000500007c0c */ /* 0x000fda000bf06300 */
[----:B------:R-:W-:Y:S05]  /*0590*/  @P0 EXIT ;  /* 0x000000000000094d */ /* 0x000fea0003800000 */
[----:B------:R-:W0:Y:S01]  /*05a0*/  LDC R2, c[0x0][0x3b8] ;  /* 0x0000ee00ff027b82 */ /* 0x000e220000000800 */
[----:B------:R-:W-:Y:S01]  /*05b0*/  BSSY B0, `(.L_x_96) ;  /* 0x0000021000007945 */ /* 0x000fe20003800000 */
[----:B0-----:R-:W-:-:S04]  /*05c0*/  VIADD R2, R2, 0xffffffff ;  /* 0xffffffff02027836 */ /* 0x001fc80000000000 */
[----:B------:R-:W-:-:S06]  /*05d0*/  IMAD.SHL.U32 R21, R2, 0x4, RZ ;  /* 0x0000000402157824 */ /* 0x000fcc00078e00ff */
[----:B------:R-:W0:Y:S01]  /*05e0*/  LDC R21, c[0x0][R21+0x27c] ;  /* 0x00009f0015157b82 */ /* 0x000e220000000800 */
[----:B------:R-:W-:Y:S05]  /*05f0*/  @!P1 BRA `(.L_x_97) ;  /* 0x0000000000249947 */ /* 0x000fea0003800000 */
[----:B------:R-:W-:Y:S01]  /*0600*/  MOV R18, R8 ;  /* 0x0000000800127202 */ /* 0x000fe20000000f00 */
[----:B------:R-:W-:Y:S01]  /*0610*/  IMAD.MOV.U32 R7, RZ, RZ, R9 ;  /* 0x000000ffff077224 */ /* 0x000fe200078e0009 */
[----:B------:R-:W-:Y:S01]  /*0620*/  MOV R5, UR8 ;  /* 0x0000000800057c02 */ /* 0x000fe20008000f00 */
[----:B------:R-:W-:Y:S01]  /*0630*/  IMAD.U32 R10, RZ, RZ, UR7 ;  /* 0x00000007ff0a7e24 */ /* 0x000fe2000f8e00ff */
[----:B------:R-:W-:-:S07]  /*0640*/  MOV R6, 0x660 ;  /* 0x0000066000067802 */ /* 0x000fce0000000f00 */
[----:B0-----:R-:W-:Y:S05]  /*0650*/  CALL.REL.NOINC `($__internal_4_$__cuda_sm20_div_s64) ;  /* 0x0000001400d07944 */ /* 0x001fea0003c00000 */
[----:B------:R-:W-:Y:S02]  /*0660*/  IMAD.MOV.U32 R14, RZ, RZ, R8 ;  /* 0x000000ffff0e7224 */ /* 0x000fe400078e0008 */
[----:B------:R-:W-:Y:S01]  /*0670*/  IMAD.MOV.U32 R15, RZ, RZ, R9 ;  /* 0x000000ffff0f7224 */ /* 0x000fe200078e0009 */
[----:B------:R-:W-:Y:S06]  /*0680*/  BRA `(.L_x_98) ;  /* 0x00000000004c7947 */ /* 0x000fec0003800000 */
.L_x_97:
[----:B------:R-:W1:Y:S01]  /*0690*/  I2F.U32.RP R0, UR7 ;  /* 0x0000000700007d06 */ /* 0x000e620008209000 */
[----:B------:R-:W-:Y:S01]  /*06a0*/  IMAD R5, RZ, RZ, -UR7 ;  /* 0x80000007ff057e24 */ /* 0x000fe2000f8e02ff */
[----:B------:R-:W-:Y:S01]  /*06b0*/  ISETP.NE.U32.AND P2, PT, RZ, UR7, PT ;  /* 0x00000007ff007c0c */ /* 0x000fe2000bf45070 */
[----:B------:R-:W-:-:S05]  /*06c0*/  IMAD.MOV.U32 R15, RZ, RZ, RZ ;  /* 0x000000ffff0f7224 */ /* 0x000fca00078e00ff */
[----:B-1----:R-:W1:Y:S02]  /*06d0*/  MUFU.RCP R0, R0 ;  /* 0x0000000000007308 */ /* 0x002e640000001000 */
[----:B-1----:R-:W-:-:S06]  /*06e0*/  IADD3 R6, R0, 0xffffffe, RZ ;  /* 0x0ffffffe00067810 */ /* 0x002fcc0007ffe0ff */
[----:B------:R1:W2:Y:S02]  /*06f0*/  F2I.FTZ.U32.TRUNC.NTZ R7, R6 ;  /* 0x0000000600077305 */ /* 0x0002a4000021f000 */
[----:B-1----:R-:W-:Y:S02]  /*0700*/  IMAD.MOV.U32 R6, RZ, RZ, RZ ;  /* 0x000000ffff067224 */ /* 0x002fe400078e00ff */
[----:B--2---:R-:W-:-:S04]  /*0710*/  IMAD R5, R5, R7, RZ ;  /* 0x0000000705057224 */ /* 0x004fc800078e02ff */
        /* <DEDUP_REMOVED lines=10> */
.L_x_98:
[----:B------:R-:W-:Y:S05]  /*07c0*/  BSYNC B0 ;  /* 0x0000000000007941 */ /* 0x000fea0003800000 */
.L_x_96:
[----:B------:R-:W1:Y:S01]  /*07d0*/  LDC R6, c[0x0][0x3b8] ;  /* 0x0000ee00ff067b82 */ /* 0x000e620000000800 */
[----:B------:R-:W-:Y:S02]  /*07e0*/  IMAD.MOV.U32 R5, RZ, RZ, 0x68 ;  /* 0x00000068ff057424 */ /* 0x000fe400078e00ff */
[----:B0-----:R-:W-:-:S03]  /*07f0*/  IMAD R21, R21, R4, RZ ;  /* 0x0000000415157224 */ /* 0x001fc600078e02ff */
[----:B------:R-:W-:-:S04]  /*0800*/  LEA R5, R2, R5, 0x2 ;  /* 0x0000000502057211 */ /* 0x000fc800078e10ff */
[----:B------:R-:W0:Y:S01]  /*0810*/  LDC R0, c[0x0][R5+0x210] ;  /* 0x0000840005007b82 */ /* 0x000e220000000800 */
[----:B-1----:R-:W-:Y:S01]  /*0820*/  ISETP.GE.AND P0, PT, R6, 0x3, PT ;  /* 0x000000030600780c */ /* 0x002fe20003f06270 */
[----:B0-----:R-:W-:-:S12]  /*0830*/  IMAD R0, R0, R3, R21 ;  /* 0x0000000300007224 */ /* 0x001fd800078e0215 */
[----:B------:R-:W-:Y:S05]  /*0840*/  @!P0 BRA `(.L_x_99) ;  /* 0x0000000c00a48947 */ /* 0x000fea0003800000 */
[C---:B------:R-:W-:Y:S02]  /*0850*/  VIADD R5, R6.reuse, 0x2 ;  /* 0x0000000206057836 */ /* 0x040fe40000000000 */
[----:B------:R-:W-:-:S03]  /*0860*/  VIADD R21, R6, 0xfffffffd ;  /* 0xfffffffd06157836 */ /* 0x000fc60000000000 */
[----:B------:R-:W-:Y:S02]  /*0870*/  LOP3.LUT P0, R22, R5, 0x3, RZ, 0xc0, !PT ;  /* 0x0000000305167812 */ /* 0x000fe4000780c0ff */
[----:B------:R-:W-:-:S11]  /*0880*/  MOV R20, R21 ;  /* 0x0000001500147202 */ /* 0x000fd60000000f00 */
[----:B------:R-:W-:Y:S05]  /*0890*/  @!P0 BRA `(.L_x_100) ;  /* 0x0000000000d08947 */ /* 0x000fea0003800000 */
[----:B------:R-:W-:Y:S01]  /*08a0*/  IMAD.SHL.U32 R23, R21, 0x4, RZ ;  /* 0x0000000415177824 */ /* 0x000fe200078e00ff */
[----:B------:R-:W-:Y:S01]  /*08b0*/  MOV R20, R21 ;  /* 0x0000001500147202 */ /* 0x000fe20000000f00 */
[----:B------:R-:W-:Y:S02]  /*08c0*/  IMAD.MOV.U32 R24, RZ, RZ, 0x6c ;  /* 0x0000006cff187424 */ /* 0x000fe400078e00ff */
[----:B------:R-:W-:Y:S02]  /*08d0*/  VIADD R23, R23, 0xe0 ;  /* 0x000000e017177836 */ /* 0x000fe40000000000 */
[----:B------:R-:W-:-:S07]  /*08e0*/  IMAD R24, R21, 0x4, R24 ;  /* 0x0000000415187824 */ /* 0x000fce00078e0218 */
.L_x_104:
[----:B------:R-:W0:Y:S01]  /*08f0*/  LDC R10, c[0x0][R23+0x210] ;  /* 0x00008400170a7b82 */ /* 0x000e220000000800 */
[----:B------:R-:W-:Y:S01]  /*0900*/  BSSY B0, `(.L_x_101) ;  /* 0x0000025000007945 */ /* 0x000fe20003800000 */
[----:B0-----:R-:W-:-:S04]  /*0910*/  SHF.R.S32.HI R7, RZ, 0x1f, R10 ;  /* 0x0000001fff077819 */ /* 0x001fc8000001140a */
[----:B------:R-:W-:-:S04]  /*0920*/  LOP3.LUT R5, R15, R7, RZ, 0xfc, !PT ;  /* 0x000000070f057212 */ /* 0x000fc800078efcff */
[----:B------:R-:W-:-:S13]  /*0930*/  ISETP.NE.U32.AND P0, PT, R5, RZ, PT ;  /* 0x000000ff0500720c */ /* 0x000fda0003f05070 */
[----:B------:R-:W-:Y:S05]  /*0940*/  @!P0 BRA `(.L_x_102) ;  /* 0x0000000000288947 */ /* 0x000fea0003800000 */
[----:B------:R-:W-:Y:S01]  /*0950*/  IMAD.MOV.U32 R5, RZ, RZ, R7 ;  /* 0x000000ffff057224 */ /* 0x000fe200078e0007 */
[----:B------:R-:W-:Y:S01]  /*0960*/  MOV R18, R14 ;  /* 0x0000000e00127202 */ /* 0x000fe20000000f00 */
[----:B------:R-:W-:Y:S01]  /*0970*/  IMAD.MOV.U32 R7, RZ, RZ, R15 ;  /* 0x000000ffff077224 */ /* 0x000fe200078e000f */
[----:B------:R-:W-:-:S07]  /*0980*/  MOV R6, 0x9a0 ;  /* 0x000009a000067802 */ /* 0x000fce0000000f00 */
[----:B------:R-:W-:Y:S05]  /*0990*/  CALL.REL.NOINC `($__internal_4_$__cuda_sm20_div_s64) ;  /* 0x0000001400007944 */ /* 0x000fea0003c00000 */
[----:B------:R-:W-:Y:S02]  /*09a0*/  IMAD.MOV R5, RZ, RZ, -R8 ;  /* 0x000000ffff057224 */ /* 0x000fe400078e0a08 */
[----:B------:R-:W-:Y:S02]  /*09b0*/  IMAD.MOV.U32 R15, RZ, RZ, R9 ;  /* 0x000000ffff0f7224 */ /* 0x000fe400078e0009 */
[----:B------:R-:W-:Y:S01]  /*09c0*/  IMAD R10, R10, R5, R14 ;  /* 0x000000050a0a7224 */ /* 0x000fe200078e020e */
[----:B------:R-:W-:Y:S01]  /*09d0*/  MOV R14, R8 ;  /* 0x00000008000e7202 */ /* 0x000fe20000000f00 */
[----:B------:R-:W-:Y:S06]  /*09e0*/  BRA `(.L_x_103) ;  /* 0x0000000000587947 */ /* 0x000fec0003800000 */
.L_x_102:
[----:B------:R-:W0:Y:S01]  /*09f0*/  I2F.U32.RP R5, R10 ;  /* 0x0000000a00057306 */ /* 0x000e220000209000 */
[----:B------:R-:W-:Y:S01]  /*0a00*/  IADD3 R9, RZ, -R10, RZ ;  /* 0x8000000aff097210 */ /* 0x000fe20007ffe0ff */
[----:B------:R-:W-:Y:S01]  /*0a10*/  IMAD.MOV.U32 R15, RZ, RZ, RZ ;  /* 0x000000ffff0f7224 */ /* 0x000fe200078e00ff */
[----:B------:R-:W-:-:S05]  /*0a20*/  ISETP.NE.U32.AND P2, PT, R10, RZ, PT ;  /* 0x000000ff0a00720c */ /* 0x000fca0003f45070 */
        /* <DEDUP_REMOVED lines=8> */
[----:B------:R-:W-:-:S05]  /*0ab0*/  IMAD R9, R10, R9, R14 ;  /* 0x000000090a097224 */ /* 0x000fca00078e020e */
[----:B------:R-:W-:-:S13]  /*0ac0*/  ISETP.GE.U32.AND P0, PT, R9, R10, PT ;  /* 0x0000000a0900720c */ /* 0x000fda0003f06070 */
[----:B------:R-:W-:Y:S01]  /*0ad0*/  @P0 IADD3 R9, -R10, R9, RZ ;  /* 0x000000090a090210 */ /* 0x000fe20007ffe1ff */
[----:B------:R-:W-:-:S03]  /*0ae0*/  @P0 VIADD R7, R7, 0x1 ;  /* 0x0000000107070836 */ /* 0x000fc60000000000 */
[----:B------:R-:W-:-:S13]  /*0af0*/  ISETP.GE.U32.AND P1, PT, R9, R10, PT ;  /* 0x0000000a0900720c */ /* 0x000fda0003f26070 */
[----:B------:R-:W-:Y:S01]  /*0b00*/  @P1 VIADD R7, R7, 0x1 ;  /* 0x0000000107071836 */ /* 0x000fe20000000000 */
[----:B------:R-:W-:-:S04]  /*0b10*/  @!P2 LOP3.LUT R7, RZ, R10, RZ, 0x33, !PT ;  /* 0x0000000aff07a212 */ /* 0x000fc800078e33ff */
[----:B------:R-:W-:-:S05]  /*0b20*/  IADD3 R5, -R7, RZ, RZ ;  /* 0x000000ff07057210 */ /* 0x000fca0007ffe1ff */
[----:B------:R-:W-:Y:S02]  /*0b30*/  IMAD R10, R10, R5, R14 ;  /* 0x000000050a0a7224 */ /* 0x000fe400078e020e */
[----:B------:R-:W-:-:S07]  /*0b40*/  IMAD.MOV.U32 R14, RZ, RZ, R7 ;  /* 0x000000ffff0e7224 */ /* 0x000fce00078e0007 */
.L_x_103:
[----:B------:R-:W-:Y:S05]  /*0b50*/  BSYNC B0 ;  /* 0x0000000000007941 */ /* 0x000fea0003800000 */
.L_x_101:
[----:B------:R0:W1:Y:S01]  /*0b60*/  LDC R5, c[0x0][R24+0x210] ;  /* 0x0000840018057b82 */ /* 0x0000620000000800 */
[----:B------:R-:W-:Y:S01]  /*0b70*/  IADD3 R22, R22, -0x1, RZ ;  /* 0xffffffff16167810 */ /* 0x000fe20007ffe0ff */
[----:B------:R-:W-:Y:S02]  /*0b80*/  VIADD R20, R20, 0xffffffff ;  /* 0xffffffff14147836 */ /* 0x000fe40000000000 */
[----:B------:R-:W-:Y:S01]  /*0b90*/  VIADD R23, R23, 0xfffffffc ;  /* 0xfffffffc17177836 */ /* 0x000fe20000000000 */
[----:B------:R-:W-:Y:S02]  /*0ba0*/  ISETP.NE.AND P0, PT, R22, RZ, PT ;  /* 0x000000ff1600720c */ /* 0x000fe40003f05270 */
[----:B0-----:R-:W-:Y:S01]  /*0bb0*/  IADD3 R24, R24, -0x4, RZ ;  /* 0xfffffffc18187810 */ /* 0x001fe20007ffe0ff */
[----:B-1----:R-:W-:-:S10]  /*0bc0*/  IMAD R0, R5, R10, R0 ;  /* 0x0000000a05007224 */ /* 0x002fd400078e0200 */
[----:B------:R-:W-:Y:S05]  /*0bd0*/  @P0 BRA `(.L_x_104) ;  /* 0xfffffffc00440947 */ /* 0x000fea000383ffff */
.L_x_100:
[----:B------:R-:W-:-:S13]  /*0be0*/  ISETP.GE.U32.AND P0, PT, R21, 0x3, PT ;  /* 0x000000031500780c */ /* 0x000fda0003f06070 */
[----:B------:R-:W-:Y:S05]  /*0bf0*/  @!P0 BRA `(.L_x_99) ;  /* 0x0000000800b88947 */ /* 0x000fea0003800000 */
[----:B------:R-:W-:Y:S01]  /*0c00*/  IMAD.MOV.U32 R5, RZ, RZ, 0x6c ;  /* 0x0000006cff057424 */ /* 0x000fe200078e00ff */
[C---:B------:R-:W-:Y:S01]  /*0c10*/  IADD3 R21, R20.reuse, 0x4, RZ ;  /* 0x0000000414157810 */ /* 0x040fe20007ffe0ff */
[C---:B------:R-:W-:Y:S02]  /*0c20*/  IMAD.SHL.U32 R22, R20.reuse, 0x4, RZ ;  /* 0x0000000414167824 */ /* 0x040fe400078e00ff */
[----:B------:R-:W-:Y:S02]  /*0c30*/  IMAD R20, R20, 0x4, R5 ;  /* 0x0000000414147824 */ /* 0x000fe400078e0205 */
[----:B------:R-:W-:-:S07]  /*0c40*/  VIADD R22, R22, 0xe0 ;  /* 0x000000e016167836 */ /* 0x000fce0000000000 */
.L_x_117:
        /* <DEDUP_REMOVED lines=16> */
.L_x_106:
        /* <DEDUP_REMOVED lines=22> */
.L_x_107:
[----:B------:R-:W-:Y:S05]  /*0eb0*/  BSYNC B0 ;  /* 0x0000000000007941 */ /* 0x000fea0003800000 */
.L_x_105:
[----:B------:R-:W0:Y:S01]  /*0ec0*/  LDC R10, c[0x0][R22+0x20c] ;  /* 0x00008300160a7b82 */ /* 0x000e220000000800 */
[----:B------:R-:W-:Y:S07]  /*0ed0*/  BSSY B0, `(.L_x_108) ;  /* 0x0000027000007945 */ /* 0x000fee0003800000 */
[----:B------:R-:W1:Y:S01]  /*0ee0*/  LDC R5, c[0x0][R20+0x210] ;  /* 0x0000840014057b82 */ /* 0x000e620000000800 */
[----:B0-----:R-:W-:-:S04]  /*0ef0*/  SHF.R.S32.HI R7, RZ, 0x1f, R10 ;  /* 0x0000001fff077819 */ /* 0x001fc8000001140a */
[----:B------:R-:W-:-:S04]  /*0f00*/  LOP3.LUT R6, R15, R7, RZ, 0xfc, !PT ;  /* 0x000000070f067212 */ /* 0x000fc800078efcff */
[----:B------:R-:W-:Y:S01]  /*0f10*/  ISETP.NE.U32.AND P0, PT, R6, RZ, PT ;  /* 0x000000ff0600720c */ /* 0x000fe20003f05070 */
[----:B-1----:R-:W-:-:S12]  /*0f20*/  IMAD R0, R5, R11, R0 ;  /* 0x0000000b05007224 */ /* 0x002fd800078e0200 */
[----:B------:R-:W-:Y:S05]  /*0f30*/  @!P0 BRA `(.L_x_109) ;  /* 0x0000000000288947 */ /* 0x000fea0003800000 */
[----:B------:R-:W-:Y:S01]  /*0f40*/  MOV R5, R7 ;  /* 0x0000000700057202 */ /* 0x000fe20000000f00 */
[----:B------:R-:W-:Y:S01]  /*0f50*/  IMAD.MOV.U32 R18, RZ, RZ, R14 ;  /* 0x000000ffff127224 */ /* 0x000fe200078e000e */
[----:B------:R-:W-:Y:S01]  /*0f60*/  MOV R6, 0xf90 ;  /* 0x00000f9000067802 */ /* 0x000fe20000000f00 */
[----:B------:R-:W-:-:S07]  /*0f70*/  IMAD.MOV.U32 R7, RZ, RZ, R15 ;  /* 0x000000ffff077224 */ /* 0x000fce00078e000f */
[----:B------:R-:W-:Y:S05]  /*0f80*/  CALL.REL.NOINC `($__internal_4_$__cuda_sm20_div_s64) ;  /* 0x0000000c00847944 */ /* 0x000fea0003c00000 */
[----:B------:R-:W-:Y:S01]  /*0f90*/  IADD3 R11, -R8, RZ, RZ ;  /* 0x000000ff080b7210 */ /* 0x000fe20007ffe1ff */
[----:B------:R-:W-:-:S04]  /*0fa0*/  IMAD.MOV.U32 R15, RZ, RZ, R9 ;  /* 0x000000ffff0f7224 */ /* 0x000fc800078e0009 */
[----:B------:R-:W-:Y:S02]  /*0fb0*/  IMAD R11, R10, R11, R14 ;  /* 0x0000000b0a0b7224 */ /* 0x000fe400078e020e */
[----:B------:R-:W-:Y:S01]  /*0fc0*/  IMAD.MOV.U32 R14, RZ, RZ, R8 ;  /* 0x000000ffff0e7224 */ /* 0x000fe200078e0008 */
[----:B------:R-:W-:Y:S06]  /*0fd0*/  BRA `(.L_x_110) ;  /* 0x0000000000587947 */ /* 0x000fec0003800000 */
.L_x_109:
[----:B------:R-:W0:Y:S01]  /*0fe0*/  I2F.U32.RP R5, R10 ;  /* 0x0000000a00057306 */ /* 0x000e220000209000 */
[----:B------:R-:W-:Y:S01]  /*0ff0*/  IMAD.MOV R9, RZ, RZ, -R10 ;  /* 0x000000ffff097224 */ /* 0x000fe200078e0a0a */
[----:B------:R-:W-:Y:S01]  /*1000*/  ISETP.NE.U32.AND P2, PT, R10, RZ, PT ;  /* 0x000000ff0a00720c */ /* 0x000fe20003f45070 */
        /* <DEDUP_REMOVED lines=9> */
[----:B------:R-:W-:-:S05]  /*10a0*/  IMAD R9, R10, R9, R14 ;  /* 0x000000090a097224 */ /* 0x000fca00078e020e */
[----:B------:R-:W-:-:S13]  /*10b0*/  ISETP.GE.U32.AND P0, PT, R9, R10, PT ;  /* 0x0000000a0900720c */ /* 0x000fda0003f06070 */
[----:B------:R-:W-:Y:S02]  /*10c0*/  @P0 IMAD.IADD R9, R9, 0x1, -R10 ;  /* 0x0000000109090824 */ /* 0x000fe400078e0a0a */
[----:B------:R-:W-:-:S03]  /*10d0*/  @P0 VIADD R7, R7, 0x1 ;  /* 0x0000000107070836 */ /* 0x000fc60000000000 */
[----:B------:R-:W-:-:S13]  /*10e0*/  ISETP.GE.U32.AND P1, PT, R9, R10, PT ;  /* 0x0000000a0900720c */ /* 0x000fda0003f26070 */
[----:B------:R-:W-:Y:S02]  /*10f0*/  @P1 IADD3 R7, R7, 0x1, RZ ;  /* 0x0000000107071810 */ /* 0x000fe40007ffe0ff */
[----:B------:R-:W-:-:S05]  /*1100*/  @!P2 LOP3.LUT R7, RZ, R10, RZ, 0x33, !PT ;  /* 0x0000000aff07a212 */ /* 0x000fca00078e33ff */
[----:B------:R-:W-:-:S04]  /*1110*/  IMAD.MOV R11, RZ, RZ, -R7 ;  /* 0x000000ffff0b7224 */ /* 0x000fc800078e0a07 */
[----:B------:R-:W-:Y:S02]  /*1120*/  IMAD R11, R10, R11, R14 ;  /* 0x0000000b0a0b7224 */ /* 0x000fe400078e020e */
[----:B------:R-:W-:-:S07]  /*1130*/  IMAD.MOV.U32 R14, RZ, RZ, R7 ;  /* 0x000000ffff0e7224 */ /* 0x000fce00078e0007 */
.L_x_110:
[----:B------:R-:W-:Y:S05]  /*1140*/  BSYNC B0 ;  /* 0x0000000000007941 */ /* 0x000fea0003800000 */
.L_x_108:
        /* <DEDUP_REMOVED lines=8> */
[----:B------:R-:W-:Y:S01]  /*11d0*/  IMAD.MOV.U32 R5, RZ, RZ, R7 ;  /* 0x000000ffff057224 */ /* 0x000fe200078e0007 */
[----:B------:R-:W-:Y:S01]  /*11e0*/  MOV R7, R15 ;  /* 0x0000000f00077202 */ /* 0x000fe20000000f00 */
[----:B------:R-:W-:Y:S01]  /*11f0*/  IMAD.MOV.U32 R18, RZ, RZ, R14 ;  /* 0x000000ffff127224 */ /* 0x000fe200078e000e */
[----:B------:R-:W-:-:S07]  /*1200*/  MOV R6, 0x1220 ;  /* 0x0000122000067802 */ /* 0x000fce0000000f00 */
[----:B------:R-:W-:Y:S05]  /*1210*/  CALL.REL.NOINC `($__internal_4_$__cuda_sm20_div_s64) ;  /* 0x0000000800e07944 */ /* 0x000fea0003c00000 */
[----:B------:R-:W-:Y:S01]  /*1220*/  IMAD.MOV R11, RZ, RZ, -R8 ;  /* 0x000000ffff0b7224 */ /* 0x000fe200078e0a08 */
[----:B------:R-:W-:-:S03]  /*1230*/  MOV R15, R9 ;  /* 0x00000009000f7202 */ /* 0x000fc60000000f00 */
[----:B------:R-:W-:Y:S02]  /*1240*/  IMAD R11, R10, R11, R14 ;  /* 0x0000000b0a0b7224 */ /* 0x000fe400078e020e */
[----:B------:R-:W-:Y:S01]  /*1250*/  IMAD.MOV.U32 R14, RZ, RZ, R8 ;  /* 0x000000ffff0e7224 */ /* 0x000fe200078e0008 */
[----:B------:R-:W-:Y:S06]  /*1260*/  BRA `(.L_x_113) ;  /* 0x0000000000587947 */ /* 0x000fec0003800000 */
.L_x_112:
[----:B------:R-:W0:Y:S01]  /*1270*/  I2F.U32.RP R5, R10 ;  /* 0x0000000a00057306 */ /* 0x000e220000209000 */
[----:B------:R-:W-:Y:S01]  /*1280*/  IMAD.MOV R9, RZ, RZ, -R10 ;  /* 0x000000ffff097224 */ /* 0x000fe200078e0a0a */
[----:B------:R-:W-:Y:S01]  /*1290*/  ISETP.NE.U32.AND P2, PT, R10, RZ, PT ;  /* 0x000000ff0a00720c */ /* 0x000fe20003f45070 */
        /* <DEDUP_REMOVED lines=9> */
[----:B------:R-:W-:-:S05]  /*1330*/  IMAD R9, R10, R9, R14 ;  /* 0x000000090a097224 */ /* 0x000fca00078e020e */
[----:B------:R-:W-:-:S13]  /*1340*/  ISETP.GE.U32.AND P0, PT, R9, R10, PT ;  /* 0x0000000a0900720c */ /* 0x000fda0003f06070 */
[----:B------:R-:W-:Y:S01]  /*1350*/  @P0 IMAD.IADD R9, R9, 0x1, -R10 ;  /* 0x0000000109090824 */ /* 0x000fe200078e0a0a */
[----:B------:R-:W-:-:S04]  /*1360*/  @P0 IADD3 R7, R7, 0x1, RZ ;  /* 0x0000000107070810 */ /* 0x000fc80007ffe0ff */
[----:B------:R-:W-:-:S13]  /*1370*/  ISETP.GE.U32.AND P1, PT, R9, R10, PT ;  /* 0x0000000a0900720c */ /* 0x000fda0003f26070 */
[----:B------:R-:W-:Y:S01]  /*1380*/  @P1 VIADD R7, R7, 0x1 ;  /* 0x0000000107071836 */ /* 0x000fe20000000000 */
[----:B------:R-:W-:-:S05]  /*1390*/  @!P2 LOP3.LUT R7, RZ, R10, RZ, 0x33, !PT ;  /* 0x0000000aff07a212 */ /* 0x000fca00078e33ff */
[----:B------:R-:W-:-:S04]  /*13a0*/  IMAD.MOV R11, RZ, RZ, -R7 ;  /* 0x000000ffff0b7224 */ /* 0x000fc800078e0a07 */
[----:B------:R-:W-:Y:S01]  /*13b0*/  IMAD R11, R10, R11, R14 ;  /* 0x0000000b0a0b7224 */ /* 0x000fe200078e020e */
[----:B------:R-:W-:-:S07]  /*13c0*/  MOV R14, R7 ;  /* 0x00000007000e7202 */ /* 0x000fce0000000f00 */
.L_x_113:
[----:B------:R-:W-:Y:S05]  /*13d0*/  BSYNC B0 ;  /* 0x0000000000007941 */ /* 0x000fea0003800000 */
.L_x_111:
        /* <DEDUP_REMOVED lines=18> */
.L_x_115:
        /* <DEDUP_REMOVED lines=22> */
.L_x_116:
[----:B------:R-:W-:Y:S05]  /*1660*/  BSYNC B0 ;  /* 0x0000000000007941 */ /* 0x000fea0003800000 */
.L_x_114:
[----:B------:R0:W1:Y:S01]  /*1670*/  LDC R5, c[0x0][R20+0x204] ;  /* 0x0000810014057b82 */ /* 0x0000620000000800 */
[----:B------:R-:W-:Y:S01]  /*1680*/  IADD3 R21, R21, -0x4, RZ ;  /* 0xfffffffc15157810 */ /* 0x000fe20007ffe0ff */
[----:B------:R-:W-:-:S03]  /*1690*/  VIADD R22, R22, 0xfffffff0 ;  /* 0xfffffff016167836 */ /* 0x000fc60000000000 */
[----:B------:R-:W-:Y:S01]  /*16a0*/  ISETP.GT.AND P0, PT, R21, 0x3, PT ;  /* 0x000000031500780c */ /* 0x000fe20003f04270 */
[----:B0-----:R-:W-:Y:S02]  /*16b0*/  VIADD R20, R20, 0xfffffff0 ;  /* 0xfffffff014147836 */ /* 0x001fe40000000000 */
[----:B-1----:R-:W-:-:S10]  /*16c0*/  IMAD R0, R5, R10, R0 ;  /* 0x0000000a05007224 */ /* 0x002fd400078e0200 */
[----:B------:R-:W-:Y:S05]  /*16d0*/  @P0 BRA `(.L_x_117) ;  /* 0xfffffff4005c0947 */ /* 0x000fea000383ffff */
.L_x_99:
[----:B------:R-:W-:Y:S02]  /*16e0*/  ULDC UR4, c[0x0][UR6+0x21c] ;  /* 0x0000870006047abb */ /* 0x000fe40008000800 */
[----:B------:R-:W-:-:S13]  /*16f0*/  ISETP.LT.AND P0, PT, R4, UR4, PT ;  /* 0x0000000404007c0c */ /* 0x000fda000bf01270 */
[----:B------:R-:W-:Y:S05]  /*1700*/  @!P0 EXIT ;  /* 0x000000000000894d */ /* 0x000fea0003800000 */
[----:B------:R-:W-:Y:S01]  /*1710*/  IADD3 R8, R4, 0x1, RZ ;  /* 0x0000000104087810 */ /* 0x000fe20007ffe0ff */
[----:B------:R-:W-:Y:S02]  /*1720*/  ULDC.64 UR6, c[0x0][0x210] ;  /* 0x0000840000067ab9 */ /* 0x000fe40000000a00 */
[----:B------:R-:W-:Y:S02]  /*1730*/  IADD3 R6, P1, R0, UR6, RZ ;  /* 0x0000000600067c10 */ /* 0x000fe4000ff3e0ff */
[----:B------:R-:W-:Y:S02]  /*1740*/  ISETP.GE.AND P0, PT, R8, UR4, PT ;  /* 0x0000000408007c0c */ /* 0x000fe4000bf06270 */
[----:B------:R-:W-:Y:S01]  /*1750*/  LEA.HI.X.SX32 R7, R0, UR7, 0x1, P1 ;  /* 0x0000000700077c11 */ /* 0x000fe200088f0eff */
[----:B------:R-:W-:-:S04]  /*1760*/  ULDC.64 UR6, c[0x0][0x208] ;  /* 0x0000820000067ab9 */ /* 0x000fc80000000a00 */
[----:B------:R0:W-:Y:S06]  /*1770*/  STG.E.U8 desc[UR6][R6.64], RZ ;  /* 0x000000ff06007986 */ /* 0x0001ec000c101106 */
[----:B------:R-:W-:Y:S05]  /*1780*/  @P0 EXIT ;  /* 0x000000000000094d */ /* 0x000fea0003800000 */
[----:B------:R-:W-:Y:S01]  /*1790*/  IMAD.IADD R0, R8, 0x1, -R3 ;  /* 0x0000000108007824 */ /* 0x000fe200078e0a03 */
[----:B------:R-:W-:Y:S01]  /*17a0*/  ULDC.64 UR8, c[0x0][0x3c0] ;  /* 0x0000f00000087ab9 */ /* 0x000fe20000000a00 */
[----:B------:R-:W-:-:S03]  /*17b0*/  VIADD R10, R4, 0x2 ;  /* 0x00000002040a7836 */ /* 0x000fc60000000000 */
[----:B------:R-:W-:Y:S02]  /*17c0*/  ISETP.GE.U32.AND P0, PT, R0, UR8, PT ;  /* 0x0000000800007c0c */ /* 0x000fe4000bf06070 */
[----:B------:R-:W-:Y:S02]  /*17d0*/  SHF.R.S32.HI R0, RZ, 0x1f, R0 ;  /* 0x0000001fff007819 */ /* 0x000fe40000011400 */
[----:B------:R-:W-:Y:S02]  /*17e0*/  ISETP.GE.AND P1, PT, R10, UR4, PT ;  /* 0x000000040a007c0c */ /* 0x000fe4000bf26270 */
[----:B------:R-:W-:-:S13]  /*17f0*/  ISETP.GE.AND.EX P0, PT, R0, UR9, PT, P0 ;  /* 0x0000000900007c0c */ /* 0x000fda000bf06300 */
[----:B------:R-:W-:-:S05]  /*1800*/  @!P0 IMAD.MOV.U32 R5, RZ, RZ, 0x6c ;  /* 0x0000006cff058424 */ /* 0x000fca00078e00ff */
[----:B------:R-:W-:-:S04]  /*1810*/  @!P0 LEA R0, R2, R5, 0x2 ;  /* 0x0000000502008211 */ /* 0x000fc800078e10ff */
[----:B------:R-:W1:Y:S02]  /*1820*/  @!P0 LDC R5, c[0x0][R0+0x210] ;  /* 0x0000840000058b82 */ /* 0x000e640000000800 */
[----:B-1----:R-:W-:-:S04]  /*1830*/  @!P0 IADD3 R8, P2, R5, R6, RZ ;  /* 0x0000000605088210 */ /* 0x002fc80007f5e0ff */
[----:B------:R-:W-:-:S05]  /*1840*/  @!P0 LEA.HI.X.SX32 R9, R5, R7, 0x1, P2 ;  /* 0x0000000705098211 */ /* 0x000fca00010f0eff */
[----:B------:R1:W-:Y:S01]  /*1850*/  @!P0 STG.E.U8 desc[UR6][R8.64], RZ ;  /* 0x000000ff08008986 */ /* 0x0003e2000c101106 */
[----:B------:R-:W-:Y:S05]  /*1860*/  @P1 EXIT ;  /* 0x000000000000194d */ /* 0x000fea0003800000 */
[----:B------:R-:W-:-:S05]  /*1870*/  IMAD.IADD R0, R10, 0x1, -R3 ;  /* 0x000000010a007824 */ /* 0x000fca00078e0a03 */
[----:B------:R-:W-:Y:S02]  /*1880*/  ISETP.GE.U32.AND P0, PT, R0, UR8, PT ;  /* 0x0000000800007c0c */ /* 0x000fe4000bf06070 */
[----:B------:R-:W-:-:S04]  /*1890*/  SHF.R.S32.HI R0, RZ, 0x1f, R0 ;  /* 0x0000001fff007819 */ /* 0x000fc80000011400 */
[----:B------:R-:W-:Y:S02]  /*18a0*/  ISETP.GE.AND.EX P0, PT, R0, UR9, PT, P0 ;  /* 0x0000000900007c0c */ /* 0x000fe4000bf06300 */
[----:B------:R-:W-:-:S11]  /*18b0*/  IADD3 R0, R4, 0x3, RZ ;  /* 0x0000000304007810 */ /* 0x000fd60007ffe0ff */
[----:B------:R-:W-:-:S05]  /*18c0*/  @!P0 MOV R5, 0x6c ;  /* 0x0000006c00058802 */ /* 0x000fca0000000f00 */
[----:B------:R-:W-:-:S04]  /*18d0*/  @!P0 IMAD R10, R2, 0x4, R5 ;  /* 0x00000004020a8824 */ /* 0x000fc800078e0205 */
[----:B------:R-:W2:Y:S02]  /*18e0*/  @!P0 LDC R5, c[0x0][R10+0x210] ;  /* 0x000084000a058b82 */ /* 0x000ea40000000800 */
[----:B--2---:R-:W-:-:S05]  /*18f0*/  @!P0 IMAD.SHL.U32 R5, R5, 0x2, RZ ;  /* 0x0000000205058824 */ /* 0x004fca00078e00ff */
[----:B-1----:R-:W-:-:S04]  /*1900*/  @!P0 IADD3 R8, P1, R5, R6, RZ ;  /* 0x0000000605088210 */ /* 0x002fc80007f3e0ff */
[----:B------:R-:W-:Y:S02]  /*1910*/  @!P0 LEA.HI.X.SX32 R9, R5, R7, 0x1, P1 ;  /* 0x0000000705098211 */ /* 0x000fe400008f0eff */
[----:B------:R-:W-:-:S03]  /*1920*/  ISETP.GE.AND P1, PT, R0, UR4, PT ;  /* 0x0000000400007c0c */ /* 0x000fc6000bf26270 */
[----:B------:R1:W-:Y:S10]  /*1930*/  @!P0 STG.E.U8 desc[UR6][R8.64], RZ ;  /* 0x000000ff08008986 */ /* 0x0003f4000c101106 */
[----:B-1----:R-:W-:Y:S05]  /*1940*/  @P1 EXIT ;  /* 0x000000000000194d */ /* 0x002fea0003800000 */
[----:B------:R-:W-:-:S05]  /*1950*/  IMAD.IADD R0, R0, 0x1, -R3 ;  /* 0x0000000100007824 */ /* 0x000fca00078e0a03 */
[----:B------:R-:W-:Y:S02]  /*1960*/  ISETP.GE.U32.AND P0, PT, R0, UR8, PT ;  /* 0x0000000800007c0c */ /* 0x000fe4000bf06070 */
[----:B------:R-:W-:-:S04]  /*1970*/  SHF.R.S32.HI R0, RZ, 0x1f, R0 ;  /* 0x0000001fff007819 */ /* 0x000fc80000011400 */
[----:B------:R-:W-:Y:S01]  /*1980*/  ISETP.GE.AND.EX P0, PT, R0, UR9, PT, P0 ;  /* 0x0000000900007c0c */ /* 0x000fe2000bf06300 */
[----:B------:R-:W-:-:S12]  /*1990*/  VIADD R0, R4, 0x4 ;  /* 0x0000000404007836 */ /* 0x000fd80000000000 */
[----:B------:R-:W-:-:S05]  /*19a0*/  @!P0 IMAD.MOV.U32 R5, RZ, RZ, 0x6c ;  /* 0x0000006cff058424 */ /* 0x000fca00078e00ff */
[----:B------:R-:W-:-:S04]  /*19b0*/  @!P0 LEA R10, R2, R5, 0x2 ;  /* 0x00000005020a8211 */ /* 0x000fc800078e10ff */
[----:B------:R-:W1:Y:S02]  /*19c0*/  @!P0 LDC R5, c[0x0][R10+0x210] ;  /* 0x000084000a058b82 */ /* 0x000e640000000800 */
[----:B-1----:R-:W-:-:S05]  /*19d0*/  @!P0 IMAD R5, R5, 0x3, RZ ;  /* 0x0000000305058824 */ /* 0x002fca00078e02ff */
[----:B------:R-:W-:-:S04]  /*19e0*/  @!P0 IADD3 R8, P1, R5, R6, RZ ;  /* 0x0000000605088210 */ /* 0x000fc80007f3e0ff */
[----:B------:R-:W-:Y:S02]  /*19f0*/  @!P0 LEA.HI.X.SX32 R9, R5, R7, 0x1, P1 ;  /* 0x0000000705098211 */ /* 0x000fe400008f0eff */
[----:B------:R-:W-:-:S03]  /*1a00*/  ISETP.GE.AND P1, PT, R0, UR4, PT ;  /* 0x0000000400007c0c */ /* 0x000fc6000bf26270 */
[----:B------:R1:W-:Y:S10]  /*1a10*/  @!P0 STG.E.U8 desc[UR6][R8.64], RZ ;  /* 0x000000ff08008986 */ /* 0x0003f4000c101106 */
[----:B-1----:R-:W-:Y:S05]  /*1a20*/  @P1 EXIT ;  /* 0x000000000000194d */ /* 0x002fea0003800000 */
[----:B------:R-:W-:-:S05]  /*1a30*/  IMAD.IADD R0, R0, 0x1, -R3 ;  /* 0x0000000100007824 */ /* 0x000fca00078e0a03 */
[----:B------:R-:W-:Y:S02]  /*1a40*/  ISETP.GE.U32.AND P0, PT, R0, UR8, PT ;  /* 0x0000000800007c0c */ /* 0x000fe4000bf06070 */
[----:B------:R-:W-:-:S04]  /*1a50*/  SHF.R.S32.HI R0, RZ, 0x1f, R0 ;  /* 0x0000001fff007819 */ /* 0x000fc80000011400 */
[----:B------:R-:W-:Y:S02]  /*1a60*/  ISETP.GE.AND.EX P0, PT, R0, UR9, PT, P0 ;  /* 0x0000000900007c0c */ /* 0x000fe4000bf06300 */
[----:B------:R-:W-:-:S11]  /*1a70*/  IADD3 R0, R4, 0x5, RZ ;  /* 0x0000000504007810 */ /* 0x000fd60007ffe0ff */
[----:B------:R-:W-:-:S05]  /*1a80*/  @!P0 MOV R5, 0x6c ;  /* 0x0000006c00058802 */ /* 0x000fca0000000f00 */
[----:B------:R-:W-:-:S04]  /*1a90*/  @!P0 IMAD R10, R2, 0x4, R5 ;  /* 0x00000004020a8824 */ /* 0x000fc800078e0205 */
[----:B------:R-:W1:Y:S02]  /*1aa0*/  @!P0 LDC R5, c[0x0][R10+0x210] ;  /* 0x000084000a058b82 */ /* 0x000e640000000800 */
[----:B-1----:R-:W-:-:S05]  /*1ab0*/  @!P0 IMAD.SHL.U32 R5, R5, 0x4, RZ ;  /* 0x0000000405058824 */ /* 0x002fca00078e00ff */
        /* <DEDUP_REMOVED lines=19> */
[----:B------:R-:W-:Y:S02]  /*1bf0*/  IMAD.IADD R0, R0, 0x1, -R3 ;  /* 0x0000000100007824 */ /* 0x000fe400078e0a03 */
[----:B------:R-:W-:-:S03]  /*1c00*/  VIADD R4, R4, 0x7 ;  /* 0x0000000704047836 */ /* 0x000fc60000000000 */
[----:B------:R-:W-:Y:S02]  /*1c10*/  ISETP.GE.U32.AND P0, PT, R0, UR8, PT ;  /* 0x0000000800007c0c */ /* 0x000fe4000bf06070 */
[----:B------:R-:W-:-:S04]  /*1c20*/  SHF.R.S32.HI R0, RZ, 0x1f, R0 ;  /* 0x0000001fff007819 */ /* 0x000fc80000011400 */
[----:B------:R-:W-:-:S13]  /*1c30*/  ISETP.GE.AND.EX P0, PT, R0, UR9, PT, P0 ;  /* 0x0000000900007c0c */ /* 0x000fda000bf06300 */
[----:B------:R-:W-:-:S05]  /*1c40*/  @!P0 MOV R5, 0x6c ;  /* 0x0000006c00058802 */ /* 0x000fca0000000f00 */
[----:B------:R-:W-:-:S06]  /*1c50*/  @!P0 IMAD R0, R2, 0x4, R5 ;  /* 0x0000000402008824 */ /* 0x000fcc00078e0205 */
[----:B------:R-:W1:Y:S02]  /*1c60*/  @!P0 LDC R0, c[0x0][R0+0x210] ;  /* 0x0000840000008b82 */ /* 0x000e640000000800 */
[----:B-1----:R-:W-:-:S05]  /*1c70*/  @!P0 IMAD R5, R0, 0x6, RZ ;  /* 0x0000000600058824 */ /* 0x002fca00078e02ff */
[----:B------:R-:W-:-:S04]  /*1c80*/  @!P0 IADD3 R8, P1, R5, R6, RZ ;  /* 0x0000000605088210 */ /* 0x000fc80007f3e0ff */
[----:B------:R-:W-:Y:S02]  /*1c90*/  @!P0 LEA.HI.X.SX32 R9, R5, R7, 0x1, P1 ;  /* 0x0000000705098211 */ /* 0x000fe400008f0eff */
[----:B------:R-:W-:-:S03]  /*1ca0*/  ISETP.GE.AND P1, PT, R4, UR4, PT ;  /* 0x0000000404007c0c */ /* 0x000fc6000bf26270 */
[----:B------:R1:W-:Y:S10]  /*1cb0*/  @!P0 STG.E.U8 desc[UR6][R8.64], RZ ;  /* 0x000000ff08008986 */ /* 0x0003f4000c101106 */
[----:B-1----:R-:W-:Y:S05]  /*1cc0*/  @P1 EXIT ;  /* 0x000000000000194d */ /* 0x002fea0003800000 */
[----:B------:R-:W-:-:S04]  /*1cd0*/  IADD3 R3, R4, -R3, RZ ;  /* 0x8000000304037210 */ /* 0x000fc80007ffe0ff */
[----:B------:R-:W-:Y:S02]  /*1ce0*/  ISETP.GE.U32.AND P0, PT, R3, UR8, PT ;  /* 0x0000000803007c0c */ /* 0x000fe4000bf06070 */
[----:B------:R-:W-:-:S04]  /*1cf0*/  SHF.R.S32.HI R3, RZ, 0x1f, R3 ;  /* 0x0000001fff037819 */ /* 0x000fc80000011403 */
[----:B------:R-:W-:-:S13]  /*1d00*/  ISETP.GE.AND.EX P0, PT, R3, UR9, PT, P0 ;  /* 0x0000000903007c0c */ /* 0x000fda000bf06300 */
[----:B------:R-:W-:Y:S05]  /*1d10*/  @P0 EXIT ;  /* 0x000000000000094d */ /* 0x000fea0003800000 */
[----:B------:R-:W-:-:S04]  /*1d20*/  IMAD.MOV.U32 R3, RZ, RZ, 0x6c ;  /* 0x0000006cff037424 */ /* 0x000fc800078e00ff */
[----:B------:R-:W-:-:S06]  /*1d30*/  IMAD R0, R2, 0x4, R3 ;  /* 0x0000000402007824 */ /* 0x000fcc00078e0203 */
[----:B------:R-:W1:Y:S02]  /*1d40*/  LDC R0, c[0x0][R0+0x210] ;  /* 0x0000840000007b82 */ /* 0x000e640000000800 */
[----:B-1----:R-:W-:-:S05]  /*1d50*/  IMAD R3, R0, 0x7, RZ ;  /* 0x0000000700037824 */ /* 0x002fca00078e02ff */
[----:B------:R-:W-:-:S04]  /*1d60*/  IADD3 R2, P0, R3, R6, RZ ;  /* 0x0000000603027210 */ /* 0x000fc80007f1e0ff */
[----:B------:R-:W-:-:S05]  /*1d70*/  LEA.HI.X.SX32 R3, R3, R7, 0x1, P0 ;  /* 0x0000000703037211 */ /* 0x000fca00000f0eff */
[----:B------:R-:W-:Y:S01]  /*1d80*/  STG.E.U8 desc[UR6][R2.64], RZ ;  /* 0x000000ff02007986 */ /* 0x000fe2000c101106 */
[----:B------:R-:W-:Y:S05]  /*1d90*/  EXIT ;  /* 0x000000000000794d */ /* 0x000fea0003800000 */
        .weak           $__internal_4_$__cuda_sm20_div_s64
        .type           $__internal_4_$__cuda_sm20_div_s64,@function
        .size           $__internal_4_$__cuda_sm20_div_s64,($__internal_5_$__cuda_sm20_rem_s64 - $__internal_4_$__cuda_sm20_div_s64)
$__internal_4_$__cuda_sm20_div_s64:
[-C--:B------:R-:W-:Y:S02]  /*1da0*/  IADD3 R17, P1, RZ, -R10.reuse, RZ ;  /* 0x8000000aff117210 */ /* 0x080fe40007f3e0ff */
[----:B------:R-:W-:Y:S02]  /*1db0*/  ISETP.GE.AND P0, PT, R5, RZ, PT ;  /* 0x000000ff0500720c */ /* 0x000fe40003f06270 */
[-C--:B------:R-:W-:Y:S02]  /*1dc0*/  IADD3.X R8, RZ, ~R5.reuse, RZ, P1, !PT ;  /* 0x80000005ff087210 */ /* 0x080fe40000ffe4ff */
[----:B------:R-:W-:Y:S02]  /*1dd0*/  SEL R16, R17, R10, !P0 ;  /* 0x0000000a11107207 */ /* 0x000fe40004000000 */
[----:B------:R-:W-:Y:S02]  /*1de0*/  SEL R17, R8, R5, !P0 ;  /* 0x0000000508117207 */ /* 0x000fe40004000000 */
[----:B------:R-:W-:-:S02]  /*1df0*/  ISETP.GE.AND P3, PT, R7, RZ, PT ;  /* 0x000000ff0700720c */ /* 0x000fc40003f66270 */
[----:B------:R-:W0:Y:S01]  /*1e00*/  I2F.U64.RP R8, R16 ;  /* 0x0000001000087312 */ /* 0x000e220000309000 */
[----:B------:R-:W-:-:S04]  /*1e10*/  IADD3 R19, P4, RZ, -R18, RZ ;  /* 0x80000012ff137210 */ /* 0x000fc80007f9e0ff */
[----:B------:R-:W-:-:S03]  /*1e20*/  SEL R19, R19, R18, !P3 ;  /* 0x0000001213137207 */ /* 0x000fc60005800000 */
[----:B0-----:R-:W0:Y:S02]  /*1e30*/  MUFU.RCP R12, R8 ;  /* 0x00000008000c7308 */ /* 0x001e240000001000 */
[----:B0-----:R-:W-:-:S06]  /*1e40*/  VIADD R12, R12, 0x1ffffffe ;  /* 0x1ffffffe0c0c7836 */ /* 0x001fcc0000000000 */
[----:B------:R-:W0:Y:S02]  /*1e50*/  F2I.U64.TRUNC R12, R12 ;  /* 0x0000000c000c7311 */ /* 0x000e24000020d800 */
[----:B0-----:R-:W-:-:S04]  /*1e60*/  IMAD.WIDE.U32 R26, R12, R16, RZ ;  /* 0x000000100c1a7225 */ /* 0x001fc800078e00ff */
[C---:B------:R-:W-:Y:S01]  /*1e70*/  IMAD R9, R12.reuse, R17, R27 ;  /* 0x000000110c097224 */ /* 0x040fe200078e021b */
[----:B------:R-:W-:Y:S02]  /*1e80*/  IADD3 R11, P0, RZ, -R26, RZ ;  /* 0x8000001aff0b7210 */ /* 0x000fe40007f1e0ff */
[----:B------:R-:W-:Y:S01]  /*1e90*/  MOV R27, R12 ;  /* 0x0000000c001b7202 */ /* 0x000fe20000000f00 */
        /* <DEDUP_REMOVED lines=21> */
[----:B------:R-:W-:Y:S01]  /*1ff0*/  IMAD.X R9, R8, 0x1, R9, P0 ;  /* 0x0000000108097824 */ /* 0x000fe200000e0609 */
[----:B------:R-:W-:Y:S01]  /*2000*/  IADD3.X R12, RZ, ~R7, RZ, P4, !PT ;  /* 0x80000007ff0c7210 */ /* 0x000fe200027fe4ff */
[----:B------:R-:W-:Y:S02]  /*2010*/  IMAD.MOV.U32 R27, RZ, RZ, RZ ;  /* 0x000000ffff1b7224 */ /* 0x000fe400078e00ff */
        /* <DEDUP_REMOVED lines=8> */
[----:B------:R-:W-:-:S04]  /*20a0*/  IADD3 R8, P1, R8, R11, RZ ;  /* 0x0000000b08087210 */ /* 0x000fc80007f3e0ff */
[----:B------:R-:W-:Y:S01]  /*20b0*/  IADD3.X R9, R9, RZ, RZ, P0, !PT ;  /* 0x000000ff09097210 */ /* 0x000fe200007fe4ff */
[----:B------:R-:W-:-:S04]  /*20c0*/  IMAD.WIDE.U32 R26, R8, R16, RZ ;  /* 0x00000010081a7225 */ /* 0x000fc800078e00ff */
[----:B------:R-:W-:Y:S01]  /*20d0*/  IMAD.X R9, RZ, RZ, R9, P1 ;  /* 0x000000ffff097224 */ /* 0x000fe200008e0609 */
[----:B------:R-:W-:Y:S01]  /*20e0*/  IADD3 R19, P1, -R26, R19, RZ ;  /* 0x000000131a137210 */ /* 0x000fe20007f3e1ff */
[----:B------:R-:W-:-:S03]  /*20f0*/  IMAD R11, R8, R17, R27 ;  /* 0x00000011080b7224 */ /* 0x000fc600078e021b */
[-C--:B------:R-:W-:Y:S01]  /*2100*/  ISETP.GE.U32.AND P0, PT, R19, R16.reuse, PT ;  /* 0x000000101300720c */ /* 0x080fe20003f06070 */
[----:B------:R-:W-:-:S04]  /*2110*/  IMAD R11, R9, R16, R11 ;  /* 0x00000010090b7224 */ /* 0x000fc800078e020b */
        /* <DEDUP_REMOVED lines=13> */
[----:B------:R-:W-:Y:S01]  /*21f0*/  ISETP.GE.AND P1, PT, R7, RZ, PT ;  /* 0x000000ff0700720c */ /* 0x000fe20003f26270 */
[----:B------:R-:W-:Y:S01]  /*2200*/  IMAD.X R9, RZ, RZ, R18, P2 ;  /* 0x000000ffff097224 */ /* 0x000fe200010e0612 */
[----:B------:R-:W-:-:S04]  /*2210*/  SEL R8, R8, R11, P0 ;  /* 0x0000000b08087207 */ /* 0x000fc80000000000 */
[----:B------:R-:W-:Y:S02]  /*2220*/  SEL R18, R9, R18, P0 ;  /* 0x0000001209127207 */ /* 0x000fe40000000000 */
[----:B------:R-:W-:Y:S02]  /*2230*/  IADD3 R9, P2, RZ, -R8, RZ ;  /* 0x80000008ff097210 */ /* 0x000fe40007f5e0ff */
[----:B------:R-:W-:Y:S02]  /*2240*/  ISETP.NE.U32.AND P0, PT, R10, RZ, PT ;  /* 0x000000ff0a00720c */ /* 0x000fe40003f05070 */
[----:B------:R-:W-:Y:S02]  /*2250*/  IADD3.X R7, RZ, ~R18, RZ, P2, !PT ;  /* 0x80000012ff077210 */ /* 0x000fe400017fe4ff */
[----:B------:R-:W-:Y:S02]  /*2260*/  ISETP.NE.AND.EX P0, PT, R5, RZ, PT, P0 ;  /* 0x000000ff0500720c */ /* 0x000fe40003f05300 */
[----:B------:R-:W-:-:S02]  /*2270*/  SEL R9, R9, R8, !P1 ;  /* 0x0000000809097207 */ /* 0x000fc40004800000 */
[----:B------:R-:W-:Y:S02]  /*2280*/  SEL R7, R7, R18, !P1 ;  /* 0x0000001207077207 */ /* 0x000fe40004800000 */
[----:B------:R-:W-:Y:S02]  /*2290*/  SEL R8, R9, 0xffffffff, P0 ;  /* 0xffffffff09087807 */ /* 0x000fe40000000000 */
[----:B------:R-:W-:Y:S01]  /*22a0*/  SEL R9, R7, 0xffffffff, P0 ;  /* 0xffffffff07097807 */ /* 0x000fe20000000000 */
[----:B------:R-:W-:-:S04]  /*22b0*/  IMAD.MOV.U32 R7, RZ, RZ, 0x0 ;  /* 0x00000000ff077424 */ /* 0x000fc800078e00ff */
[----:B------:R-:W-:Y:S05]  /*22c0*/  RET.REL.NODEC R6 `(_ZN2at6native16triu_tril_kernelIbiLb1ELi8ELb1EEEvNS_4cuda6detail10TensorInfoIT_T0_EENS4_IKS5_S6_EEllS6_) ;  /* 0xffffffdc064c7950 */ /* 0x000fea0003c3ffff */
        .weak           $__internal_5_$__cuda_sm20_rem_s64
        .type           $__internal_5_$__cuda_sm20_rem_s64,@function
        .size           $__internal_5_$__cuda_sm20_rem_s64,(.L_x_3153 - $__internal_5_$__cuda_sm20_rem_s64)
$__internal_5_$__cuda_sm20_rem_s64:
        /* <DEDUP_REMOVED lines=20> */
[----:B------:R-:W-:-:S03]  /*2410*/  IADD3 R11, P3, R17, R10, RZ ;  /* 0x0000000a110b7210 */ /* 0x000fc60007f7e0ff */
[----:B------:R-:W-:Y:S02]  /*2420*/  IMAD.X R5, R5, 0x1, R7, P0 ;  /* 0x0000000105057824 */ /* 0x000fe400000e0607 */
[----:B------:R-:W-:-:S03]  /*2430*/  IMAD.WIDE.U32 R6, R11, UR4, RZ ;  /* 0x000000040b067c25 */ /* 0x000fc6000f8e00ff */
[----:B------:R-:W-:Y:S01]  /*2440*/  IADD3.X R5, RZ, RZ, R5, P3, P2 ;  /* 0x000000ffff057210 */ /* 0x000fe20001fe4405 */
[----:B------:R-:W-:Y:S01]  /*2450*/  IMAD R10, R11, UR5, R7 ;  /* 0x000000050b0a7c24 */ /* 0x000fe2000f8e0207 */
[----:B------:R-:W-:Y:S02]  /*2460*/  IADD3 R7, P0, RZ, -R6, RZ ;  /* 0x80000006ff077210 */ /* 0x000fe40007f1e0ff */
[----:B------:R-:W-:Y:S01]  /*2470*/  ISETP.GE.AND P2, PT, R2, RZ, PT ;  /* 0x000000ff0200720c */ /* 0x000fe20003f46270 */
[----:B------:R-:W-:Y:S02]  /*2480*/  IMAD R6, R5, UR4, R10 ;  /* 0x0000000405067c24 */ /* 0x000fe4000f8e020a */
[----:B------:R-:W-:-:S03]  /*2490*/  IMAD.HI.U32 R10, R11, R7, RZ ;  /* 0x000000070b0a7227 */ /* 0x000fc600078e00ff */
[----:B------:R-:W-:Y:S02]  /*24a0*/  IADD3.X R12, RZ, ~R6, RZ, P0, !PT ;  /* 0x80000006ff0c7210 */ /* 0x000fe400007fe4ff */
[----:B------:R-:W-:-:S03]  /*24b0*/  IADD3 R6, P5, RZ, -R3, RZ ;  /* 0x80000003ff067210 */ /* 0x000fc60007fbe0ff */
[----:B------:R-:W-:-:S04]  /*24c0*/  IMAD.WIDE.U32 R10, P0, R11, R12, R10 ;  /* 0x0000000c0b0a7225 */ /* 0x000fc8000780000a */
[----:B------:R-:W-:Y:S01]  /*24d0*/  IMAD.HI.U32 R10, P3, R5, R7, R10 ;  /* 0x00000007050a7227 */ /* 0x000fe2000786000a */
[----:B------:R-:W-:-:S03]  /*24e0*/  SEL R11, R6, R3, !P2 ;  /* 0x00000003060b7207 */ /* 0x000fc60005000000 */
[CC--:B------:R-:W-:Y:S02]  /*24f0*/  IMAD R7, R5.reuse, R12.reuse, RZ ;  /* 0x0000000c05077224 */ /* 0x0c0fe400078e02ff */
[----:B------:R-:W-:-:S03]  /*2500*/  IMAD.HI.U32 R12, R5, R12, RZ ;  /* 0x0000000c050c7227 */ /* 0x000fc600078e00ff */
[----:B------:R-:W-:Y:S01]  /*2510*/  IADD3 R3, P4, R7, R10, RZ ;  /* 0x0000000a07037210 */ /* 0x000fe20007f9e0ff */
[----:B------:R-:W-:Y:S02]  /*2520*/  IMAD.X R7, RZ, RZ, ~R2, P5 ;  /* 0x000000ffff077224 */ /* 0x000fe400028e0e02 */
[----:B------:R-:W-:Y:S02]  /*2530*/  IMAD.X R5, R12, 0x1, R5, P0 ;  /* 0x000000010c057824 */ /* 0x000fe400000e0605 */
[----:B------:R-:W-:Y:S01]  /*2540*/  IMAD.HI.U32 R6, R3, R11, RZ ;  /* 0x0000000b03067227 */ /* 0x000fe200078e00ff */
[----:B------:R-:W-:Y:S01]  /*2550*/  SEL R10, R7, R2, !P2 ;  /* 0x00000002070a7207 */ /* 0x000fe20005000000 */
[----:B------:R-:W-:Y:S01]  /*2560*/  HFMA2.MMA R7, -RZ, RZ, 0, 0 ;  /* 0x00000000ff077435 */ /* 0x000fe200000001ff */
[----:B------:R-:W-:-:S05]  /*2570*/  IADD3.X R5, RZ, RZ, R5, P4, P3 ;  /* 0x000000ffff057210 */ /* 0x000fca00027e6405 */
[-C--:B------:R-:W-:Y:S02]  /*2580*/  IMAD R2, R5, R10.reuse, RZ ;  /* 0x0000000a05027224 */ /* 0x080fe400078e02ff */
[----:B------:R-:W-:-:S04]  /*2590*/  IMAD.WIDE.U32 R6, R3, R10, R6 ;  /* 0x0000000a03067225 */ /* 0x000fc800078e0006 */
[----:B------:R-:W-:-:S04]  /*25a0*/  IMAD.HI.U32 R7, P0, R5, R11, R6 ;  /* 0x0000000b05077227 */ /* 0x000fc80007800006 */
[----:B------:R-:W-:Y:S01]  /*25b0*/  IMAD.HI.U32 R5, R5, R10, RZ ;  /* 0x0000000a05057227 */ /* 0x000fe200078e00ff */
[----:B------:R-:W-:-:S03]  /*25c0*/  IADD3 R7, P3, R2, R7, RZ ;  /* 0x0000000702077210 */ /* 0x000fc60007f7e0ff */
[----:B------:R-:W-:Y:S02]  /*25d0*/  IMAD.X R5, RZ, RZ, R5, P0 ;  /* 0x000000ffff057224 */ /* 0x000fe400000e0605 */
[----:B------:R-:W-:-:S04]  /*25e0*/  IMAD.WIDE.U32 R2, R7, UR4, RZ ;  /* 0x0000000407027c25 */ /* 0x000fc8000f8e00ff */
[----:B------:R-:W-:Y:S02]  /*25f0*/  IMAD.X R5, RZ, RZ, R5, P3 ;  /* 0x000000ffff057224 */ /* 0x000fe400018e0605 */
[----:B------:R-:W-:Y:S01]  /*2600*/  IMAD R6, R7, UR5, R3 ;  /* 0x0000000507067c24 */ /* 0x000fe2000f8e0203 */
[----:B------:R-:W-:-:S03]  /*2610*/  IADD3 R7, P3, -R2, R11, RZ ;  /* 0x0000000b02077210 */ /* 0x000fc60007f7e1ff */
[----:B------:R-:W-:Y:S01]  /*2620*/  IMAD R5, R5, UR4, R6 ;  /* 0x0000000405057c24 */ /* 0x000fe2000f8e0206 */
[----:B------:R-:W-:-:S04]  /*2630*/  ISETP.GE.U32.AND P0, PT, R7, UR4, PT ;  /* 0x0000000407007c0c */ /* 0x000fc8000bf06070 */
[----:B------:R-:W-:Y:S02]  /*2640*/  IADD3.X R6, ~R5, R10, RZ, P3, !PT ;  /* 0x0000000a05067210 */ /* 0x000fe40001ffe5ff */
[----:B------:R-:W-:Y:S02]  /*2650*/  IADD3 R2, P3, R7, -UR4, RZ ;  /* 0x8000000407027c10 */ /* 0x000fe4000ff7e0ff */
[C---:B------:R-:W-:Y:S02]  /*2660*/  ISETP.GE.U32.AND.EX P0, PT, R6.reuse, UR5, PT, P0 ;  /* 0x0000000506007c0c */ /* 0x040fe4000bf06100 */
[----:B------:R-:W-:Y:S02]  /*2670*/  IADD3.X R3, R6, ~UR5, RZ, P3, !PT ;  /* 0x8000000506037c10 */ /* 0x000fe40009ffe4ff */
[----:B------:R-:W-:Y:S02]  /*2680*/  SEL R2, R2, R7, P0 ;  /* 0x0000000702027207 */ /* 0x000fe40000000000 */
[----:B------:R-:W-:-:S02]  /*2690*/  SEL R3, R3, R6, P0 ;  /* 0x0000000603037207 */ /* 0x000fc40000000000 */
[C---:B------:R-:W-:Y:S01]  /*26a0*/  ISETP.GE.U32.AND P0, PT, R2.reuse, UR4, PT ;  /* 0x0000000402007c0c */ /* 0x040fe2000bf06070 */
[----:B------:R-:W-:-:S03]  /*26b0*/  VIADD R5, R2, -UR4 ;  /* 0x8000000402057c36 */ /* 0x000fc60008000000 */
[----:B------:R-:W-:Y:S01]  /*26c0*/  ISETP.GE.U32.AND.EX P0, PT, R3, UR5, PT, P0 ;  /* 0x0000000503007c0c */ /* 0x000fe2000bf06100 */
[----:B------:R-:W-:-:S03]  /*26d0*/  IMAD.MOV.U32 R3, RZ, RZ, 0x0 ;  /* 0x00000000ff037424 */ /* 0x000fc600078e00ff */
[----:B------:R-:W-:Y:S02]  /*26e0*/  SEL R5, R5, R2, P0 ;  /* 0x0000000205057207 */ /* 0x000fe40000000000 */
[----:B------:R-:W-:-:S03]  /*26f0*/  ISETP.NE.U32.AND P0, PT, RZ, UR7, PT ;  /* 0x00000007ff007c0c */ /* 0x000fc6000bf05070 */
[----:B------:R-:W-:Y:S01]  /*2700*/  IMAD.MOV R2, RZ, RZ, -R5 ;  /* 0x000000ffff027224 */ /* 0x000fe200078e0a05 */
[----:B------:R-:W-:-:S04]  /*2710*/  ISETP.NE.AND.EX P0, PT, RZ, UR8, PT, P0 ;  /* 0x00000008ff007c0c */ /* 0x000fc8000bf05300 */
[----:B------:R-:W-:Y:S02]  /*2720*/  SEL R5, R2, R5, !P2 ;  /* 0x0000000502057207 */ /* 0x000fe40005000000 */
[----:B------:R-:W-:Y:S02]  /*2730*/  MOV R2, R0 ;  /* 0x0000000000027202 */ /* 0x000fe40000000f00 */
[----:B------:R-:W-:Y:S02]  /*2740*/  SEL R5, R5, 0xffffffff, P0 ;  /* 0xffffffff05057807 */ /* 0x000fe40000000000 */
[----:B------:R-:W-:Y:S05]  /*2750*/  RET.REL.NODEC R2 `(_ZN2at6native16triu_tril_kernelIbiLb1ELi8ELb1EEEvNS_4cuda6detail10TensorInfoIT_T0_EENS4_IKS5_S6_EEllS6_) ;  /* 0xffffffd802287950 */ /* 0x000fea0003c3ffff */
.L_x_118:
        /* <DEDUP_REMOVED lines=10> */
.L_x_3153:


//--------------------- .text._ZN2at6native16triu_tril_kernelIN3c108BFloat16ElLb1ELi4ELb0EEEvNS_4cuda6detail10TensorInfoIT_T0_EENS6_IKS7_S8_EEllS8_ --------------------------
	.section	.text._ZN2at6native16triu_tril_kernelIN3c108BFloat16ElLb1ELi4ELb0EEEvNS_4cuda6detail10TensorInfoIT_T0_EENS6_IKS7_S8_EEllS8_,"ax",@progbits
	.align	128
        .global         _ZN2at6native16triu_tril_kernelIN3c108BFloat16ElLb1ELi4ELb0EEEvNS_4cuda6detail10TensorInfoIT_T0_EENS6_IKS7_S8_EEllS8_
        .type           _ZN2at6native16triu_tril_kernelIN3c108BFloat16ElLb1ELi4ELb0EEEvNS_4cuda6detail10TensorInfoIT_T0_EENS6_IKS7_S8_EEllS8_,@function
        .size           _ZN2at6native16triu_tril_kernelIN3c108BFloat16ElLb1ELi4ELb0EEEvNS_4cuda6detail10TensorInfoIT_T0_EENS6_IKS7_S8_EEllS8_,(.L_x_3154 - _ZN2at6native16triu_tril_kernelIN3c108BFloat16ElLb1ELi4ELb0EEEvNS_4cuda6detail10TensorInfoIT_T0_EENS6_IKS7_S8_EEllS8_)
        .other          _ZN2at6native16triu_tril_kernelIN3c108BFloat16ElLb1ELi4ELb0EEEvNS_4cuda6detail10TensorInfoIT_T0_EENS6_IKS7_S8_EEllS8_,@"STO_CUDA_ENTRY STV_DEFAULT"
_ZN2at6native16triu_tril_kernelIN3c108BFloat16ElLb1ELi4ELb0EEEvNS_4cuda6detail10TensorInfoIT_T0_EENS6_IKS7_S8_EEllS8_:
.text._ZN2at6native16triu_tril_kernelIN3c108BFloat16ElLb1ELi4ELb0EEEvNS_4cuda6detail10TensorInfoIT_T0_EENS6_IKS7_S8_EEllS8_:
        /* <DEDUP_REMOVED lines=23> */
[----:B------:R-:W-:Y:S05]  /*0170*/  CALL.REL.NOINC `($__internal_6_$__cuda_sm20_div_s64) ;  /* 0x0000002400407944 */ /* 0x000fea0003c00000 */
[-C--:B------:R-:W-:Y:S01]  /*0180*/  IADD3 R5, P0, RZ, -R19.reuse, RZ ;  /* 0x80000013ff057210 */ /* 0x080fe20007f1e0ff */
[----:B------:R-:W-:Y:S01]  /*0190*/  ULDC.64 UR4, c[0x0][0x560] ;  /* 0x0001580000047ab9 */ /* 0x000fe20000000a00 */
[----:B------:R-:W-:-:S03]  /*01a0*/  MOV R4, R19 ;  /* 0x0000001300047202 */ /* 0x000fc60000000f00 */
[----:B------:R-:W-:Y:S02]  /*01b0*/  IMAD.X R0, RZ, RZ, ~R11, P0 ;  /* 0x000000ffff007224 */ /* 0x000fe400000e0e0b */
[----:B------:R-:W-:-:S04]  /*01c0*/  IMAD.WIDE.U32 R2, R5, UR4, R2 ;  /* 0x0000000405027c25 */ /* 0x000fc8000f8e0002 */
[----:B------:R-:W-:-:S04]  /*01d0*/  IMAD R0, R0, UR4, RZ ;  /* 0x0000000400007c24 */ /* 0x000fc8000f8e02ff */
[----:B------:R-:W-:-:S04]  /*01e0*/  IMAD R5, R5, UR5, R0 ;  /* 0x0000000505057c24 */ /* 0x000fc8000f8e0200 */
[----:B------:R-:W-:Y:S02]  /*01f0*/  IMAD.IADD R3, R3, 0x1, R5 ;  /* 0x0000000103037824 */ /* 0x000fe400078e0205 */
[----:B------:R-:W-:Y:S01]  /*0200*/  IMAD.MOV.U32 R5, RZ, RZ, R11 ;  /* 0x000000ffff057224 */ /* 0x000fe200078e000b */
[----:B------:R-:W-:Y:S06]  /*0210*/  BRA `(.L_x_121) ;  /* 0x00000000005c7947 */ /* 0x000fec0003800000 */
.L_x_120:
        /* <DEDUP_REMOVED lines=14> */
[----:B------:R-:W-:Y:S01]  /*0300*/  @P0 IADD3 R3, R3, -UR4, RZ ;  /* 0x8000000403030c10 */ /* 0x000fe2000fffe0ff */
[----:B------:R-:W-:-:S03]  /*0310*/  @P0 VIADD R4, R4, 0x1 ;  /* 0x0000000104040836 */ /* 0x000fc60000000000 */
[----:B------:R-:W-:Y:S01]  /*0320*/  ISETP.GE.U32.AND P1, PT, R3, UR4, PT ;  /* 0x0000000403007c0c */ /* 0x000fe2000bf26070 */
[----:B------:R-:W-:-:S12]  /*0330*/  IMAD.MOV.U32 R3, RZ, RZ, RZ ;  /* 0x000000ffff037224 */ /* 0x000fd800078e00ff */
[----:B------:R-:W-:Y:S01]  /*0340*/  @P1 VIADD R4, R4, 0x1 ;  /* 0x0000000104041836 */ /* 0x000fe20000000000 */
[----:B------:R-:W-:-:S04]  /*0350*/  @!P2 LOP3.LUT R4, RZ, UR4, RZ, 0x33, !PT ;  /* 0x00000004ff04ac12 */ /* 0x000fc8000f8e33ff */
[----:B------:R-:W-:-:S05]  /*0360*/  IADD3 R5, -R4, RZ, RZ ;  /* 0x000000ff04057210 */ /* 0x000fca0007ffe1ff */
[----:B------:R-:W-:Y:S02]  /*0370*/  IMAD R2, R5, UR4, R2 ;  /* 0x0000000405027c24 */ /* 0x000fe4000f8e0202 */
[----:B------:R-:W-:-:S07]  /*0380*/  IMAD.MOV.U32 R5, RZ, RZ, RZ ;  /* 0x000000ffff057224 */ /* 0x000fce00078e00ff */
.L_x_121:
[----:B------:R-:W-:Y:S05]  /*0390*/  BSYNC B0 ;  /* 0x0000000000007941 */ /* 0x000fea0003800000 */
.L_x_119:
        /* <DEDUP_REMOVED lines=18> */
[----:B------:R-:W-:Y:S05]  /*04c0*/  CALL.REL.NOINC `($__internal_6_$__cuda_sm20_div_s64) ;  /* 0x00000020006c7944 */ /* 0x000fea0003c00000 */
        /* <DEDUP_REMOVED lines=9> */
.L_x_123:
        /* <DEDUP_REMOVED lines=22> */
.L_x_124:
[----:B------:R-:W-:Y:S05]  /*06c0*/  BSYNC B0 ;  /* 0x0000000000007941 */ /* 0x000fea0003800000 */
.L_x_122:
[----:B------:R-:W-:Y:S01]  /*06d0*/  ULDC UR5, c[0x0][0x548] ;  /* 0x0001520000057ab9 */ /* 0x000fe20000000800 */
[----:B------:R-:W-:Y:S01]  /*06e0*/  ULDC.64 UR8, c[0x0][UR4+0x2e8] ;  /* 0x0000ba0004087abb */ /* 0x000fe20008000a00 */
[----:B------:R-:W-:Y:S01]  /*06f0*/  UIADD3 UR13, UR5, -0x1, URZ ;  /* 0xffffffff050d7890 */ /* 0x000fe2000fffe03f */
[C---:B------:R-:W-:Y:S01]  /*0700*/  IMAD R0, R2.reuse, UR9, RZ ;  /* 0x0000000902007c24 */ /* 0x040fe2000f8e02ff */
[----:B------:R-:W-:Y:S01]  /*0710*/  ULDC.64 UR10, c[0x0][UR4+0x2e0] ;  /* 0x0000b800040a7abb */ /* 0x000fe20008000a00 */
[----:B------:R-:W-:Y:S01]  /*0720*/  IMAD.WIDE.U32 R8, R2, UR8, RZ ;  /* 0x0000000802087c25 */ /* 0x000fe2000f8e00ff */
[----:B------:R-:W-:Y:S02]  /*0730*/  USHF.L.U32 UR6, UR13, 0x3, URZ ;  /* 0x000000030d067899 */ /* 0x000fe4000800063f */
[----:B------:R-:W-:Y:S01]  /*0740*/  UISETP.GE.AND UP0, UPT, UR5, 0x3, UPT ;  /* 0x000000030500788c */ /* 0x000fe2000bf06270 */
[----:B------:R-:W-:-:S04]  /*0750*/  IMAD.WIDE.U32 R6, R4, UR10, RZ ;  /* 0x0000000a04067c25 */ /* 0x000fc8000f8e00ff */
[----:B------:R-:W-:Y:S01]  /*0760*/  IMAD R11, R3, UR8, R0 ;  /* 0x00000008030b7c24 */ /* 0x000fe2000f8e0200 */
[----:B------:R-:W-:Y:S01]  /*0770*/  IADD3 R0, P0, R8, R6, RZ ;  /* 0x0000000608007210 */ /* 0x000fe20007f1e0ff */
[----:B------:R-:W-:Y:S02]  /*0780*/  IMAD R10, R4, UR11, RZ ;  /* 0x0000000b040a7c24 */ /* 0x000fe4000f8e02ff */
[----:B------:R-:W-:Y:S01]  /*0790*/  IMAD.IADD R16, R9, 0x1, R11 ;  /* 0x0000000109107824 */ /* 0x000fe200078e020b */
[----:B------:R-:W-:Y:S01]  /*07a0*/  ULDC.64 UR8, c[0x0][UR6+0x2e0] ;  /* 0x0000b80006087abb */ /* 0x000fe20008000a00 */
[----:B------:R-:W-:Y:S01]  /*07b0*/  IMAD R17, R5, UR10, R10 ;  /* 0x0000000a05117c24 */ /* 0x000fe2000f8e020a */
[----:B------:R-:W-:Y:S01]  /*07c0*/  ULDC.64 UR6, c[0x0][UR6+0x2d8] ;  /* 0x0000b60006067abb */ /* 0x000fe20008000a00 */
[C---:B------:R-:W-:Y:S02]  /*07d0*/  IMAD R6, R2.reuse, UR9, RZ ;  /* 0x0000000902067c24 */ /* 0x040fe4000f8e02ff */
[----:B------:R-:W-:-:S04]  /*07e0*/  IMAD.WIDE.U32 R8, R2, UR8, RZ ;  /* 0x0000000802087c25 */ /* 0x000fc8000f8e00ff */
[----:B------:R-:W-:Y:S02]  /*07f0*/  IMAD R15, R3, UR8, R6 ;  /* 0x00000008030f7c24 */ /* 0x000fe4000f8e0206 */
[----:B------:R-:W-:Y:S02]  /*0800*/  IMAD.IADD R17, R7, 0x1, R17 ;  /* 0x0000000107117824 */ /* 0x000fe400078e0211 */
[C---:B------:R-:W-:Y:S01]  /*0810*/  IMAD R14, R4.reuse, UR7, RZ ;  /* 0x00000007040e7c24 */ /* 0x040fe2000f8e02ff */
[----:B------:R-:W-:Y:S01]  /*0820*/  IADD3 R15, R9, R15, RZ ;  /* 0x0000000f090f7210 */ /* 0x000fe20007ffe0ff */
        /* <DEDUP_REMOVED lines=26> */
[----:B------:R-:W-:Y:S01]  /*09d0*/  MOV R8, R0 ;  /* 0x0000000000087202 */ /* 0x000fe20000000f00 */
        /* <DEDUP_REMOVED lines=8> */
.L_x_130:
        /* <DEDUP_REMOVED lines=14> */
[----:B------:R-:W-:Y:S05]  /*0b40*/  CALL.REL.NOINC `($__internal_6_$__cuda_sm20_div_s64) ;  /* 0x0000001800cc7944 */ /* 0x000fea0003c00000 */
[----:B------:R-:W-:Y:S01]  /*0b50*/  IADD3 R17, P0, RZ, -R19, RZ ;  /* 0x80000013ff117210 */ /* 0x000fe20007f1e0ff */
[----:B------:R-:W-:Y:S02]  /*0b60*/  IMAD.MOV.U32 R6, RZ, RZ, R12 ;  /* 0x000000ffff067224 */ /* 0x000fe400078e000c */
[----:B------:R-:W-:Y:S01]  /*0b70*/  IMAD.MOV.U32 R7, RZ, RZ, R13 ;  /* 0x000000ffff077224 */ /* 0x000fe200078e000d */
[----:B------:R-:W-:Y:S01]  /*0b80*/  IADD3.X R0, RZ, ~R11, RZ, P0, !PT ;  /* 0x8000000bff007210 */ /* 0x000fe200007fe4ff */
[----:B------:R-:W-:Y:S02]  /*0b90*/  IMAD.MOV.U32 R12, RZ, RZ, R19 ;  /* 0x000000ffff0c7224 */ /* 0x000fe400078e0013 */
[----:B------:R-:W-:-:S04]  /*0ba0*/  IMAD.WIDE.U32 R6, R17, UR14, R6 ;  /* 0x0000000e11067c25 */ /* 0x000fc8000f8e0006 */
[----:B------:R-:W-:-:S04]  /*0bb0*/  IMAD R0, R0, UR14, RZ ;  /* 0x0000000e00007c24 */ /* 0x000fc8000f8e02ff */
[----:B------:R-:W-:-:S05]  /*0bc0*/  IMAD R13, R17, UR15, R0 ;  /* 0x0000000f110d7c24 */ /* 0x000fca000f8e0200 */
[----:B------:R-:W-:Y:S01]  /*0bd0*/  IADD3 R0, R7, R13, RZ ;  /* 0x0000000d07007210 */ /* 0x000fe20007ffe0ff */
[----:B------:R-:W-:Y:S01]  /*0be0*/  IMAD.MOV.U32 R13, RZ, RZ, R11 ;  /* 0x000000ffff0d7224 */ /* 0x000fe200078e000b */
[----:B------:R-:W-:Y:S06]  /*0bf0*/  BRA `(.L_x_129) ;  /* 0x00000000005c7947 */ /* 0x000fec0003800000 */
.L_x_128:
[----:B------:R-:W0:Y:S01]  /*0c00*/  I2F.U32.RP R0, UR14 ;  /* 0x0000000e00007d06 */ /* 0x000e220008209000 */
[----:B------:R-:W-:Y:S01]  /*0c10*/  IMAD R11, RZ, RZ, -UR14 ;  /* 0x8000000eff0b7e24 */ /* 0x000fe2000f8e02ff */
[----:B------:R-:W-:Y:S01]  /*0c20*/  ISETP.NE.U32.AND P2, PT, RZ, UR14, PT ;  /* 0x0000000eff007c0c */ /* 0x000fe2000bf45070 */
[----:B------:R-:W-:-:S05]  /*0c30*/  IMAD.MOV.U32 R13, RZ, RZ, RZ ;  /* 0x000000ffff0d7224 */ /* 0x000fca00078e00ff */
[----:B0-----:R-:W0:Y:S02]  /*0c40*/  MUFU.RCP R0, R0 ;  /* 0x0000000000007308 */ /* 0x001e240000001000 */
[----:B0-----:R-:W-:Y:S01]  /*0c50*/  IADD3 R6, R0, 0xffffffe, RZ ;  /* 0x0ffffffe00067810 */ /* 0x001fe20007ffe0ff */
[----:B------:R-:W-:-:S05]  /*0c60*/  IMAD.MOV.U32 R0, RZ, RZ, RZ ;  /* 0x000000ffff007224 */ /* 0x000fca00078e00ff */
        /* <DEDUP_REMOVED lines=14> */
[----:B------:R-:W-:Y:S01]  /*0d50*/  IMAD R6, R11, UR14, R12 ;  /* 0x0000000e0b067c24 */ /* 0x000fe2000f8e020c */
[----:B------:R-:W-:-:S07]  /*0d60*/  MOV R12, R7 ;  /* 0x00000007000c7202 */ /* 0x000fce0000000f00 */
.L_x_129:
[----:B------:R-:W-:Y:S05]  /*0d70*/  BSYNC B0 ;  /* 0x0000000000007941 */ /* 0x000fea0003800000 */
.L_x_127:
        /* <DEDUP_REMOVED lines=11> */
[----:B------:R-:W-:Y:S01]  /*0e30*/  IMAD R11, R0, UR16, R11 ;  /* 0x00000010000b7c24 */ /* 0x000fe2000f8e020b */
[----:B------:R-:W-:Y:S01]  /*0e40*/  UIADD3.X UR10, UR10, -0x1, URZ, UP0, !UPT ;  /* 0xffffffff0a0a7890 */ /* 0x000fe200087fe43f */
[----:B------:R-:W-:Y:S01]  /*0e50*/  IMAD.WIDE.U32 R8, R6, UR14, R8 ;  /* 0x0000000e06087c25 */ /* 0x000fe2000f8e0008 */
[----:B------:R-:W-:Y:S02]  /*0e60*/  UIADD3 UR8, UR8, -0x8, URZ ;  /* 0xfffffff808087890 */ /* 0x000fe4000fffe03f */
[----:B------:R-:W-:Y:S01]  /*0e70*/  IADD3 R15, R15, R11, RZ ;  /* 0x0000000b0f0f7210 */ /* 0x000fe20007ffe0ff */
[----:B------:R-:W-:-:S04]  /*0e80*/  IMAD R7, R0, UR14, R7 ;  /* 0x0000000e00077c24 */ /* 0x000fc8000f8e0207 */
[----:B------:R-:W-:Y:S01]  /*0e90*/  IMAD.IADD R9, R9, 0x1, R7 ;  /* 0x0000000109097824 */ /* 0x000fe200078e0207 */
[----:B------:R-:W-:Y:S06]  /*0ea0*/  @P0 BRA `(.L_x_130) ;  /* 0xfffffff800ec0947 */ /* 0x000fec000383ffff */
.L_x_126:
        /* <DEDUP_REMOVED lines=13> */
.L_x_143:
        /* <DEDUP_REMOVED lines=15> */
[----:B------:R-:W-:-:S05]  /*1070*/  IADD3 R17, P0, RZ, -R19, RZ ;  /* 0x80000013ff117210 */ /* 0x000fca0007f1e0ff */
[----:B------:R-:W-:Y:S02]  /*1080*/  IMAD.X R0, RZ, RZ, ~R11, P0 ;  /* 0x000000ffff007224 */ /* 0x000fe400000e0e0b */
[----:B------:R-:W-:-:S04]  /*1090*/  IMAD.WIDE.U32 R12, R17, UR8, R12 ;  /* 0x00000008110c7c25 */ /* 0x000fc8000f8e000c */
[----:B------:R-:W-:Y:S01]  /*10a0*/  IMAD R0, R0, UR8, RZ ;  /* 0x0000000800007c24 */ /* 0x000fe2000f8e02ff */
[----:B------:R-:W-:Y:S01]  /*10b0*/  MOV R21, R12 ;  /* 0x0000000c00157202 */ /* 0x000fe20000000f00 */
[----:B------:R-:W-:Y:S02]  /*10c0*/  IMAD.MOV.U32 R12, RZ, RZ, R19 ;  /* 0x000000ffff0c7224 */ /* 0x000fe400078e0013 */
[----:B------:R-:W-:-:S04]  /*10d0*/  IMAD R17, R17, UR9, R0 ;  /* 0x0000000911117c24 */ /* 0x000fc8000f8e0200 */
[----:B------:R-:W-:Y:S01]  /*10e0*/  IMAD.IADD R0, R13, 0x1, R17 ;  /* 0x000000010d007824 */ /* 0x000fe200078e0211 */
[----:B------:R-:W-:Y:S01]  /*10f0*/  MOV R13, R11 ;  /* 0x0000000b000d7202 */ /* 0x000fe20000000f00 */
[----:B------:R-:W-:Y:S06]  /*1100*/  BRA `(.L_x_133) ;  /* 0x00000000005c7947 */ /* 0x000fec0003800000 */
.L_x_132:
[----:B------:R-:W0:Y:S01]  /*1110*/  I2F.U32.RP R0, UR8 ;  /* 0x0000000800007d06 */ /* 0x000e220008209000 */
[----:B------:R-:W-:Y:S01]  /*1120*/  IMAD R13, RZ, RZ, -UR8 ;  /* 0x80000008ff0d7e24 */ /* 0x000fe2000f8e02ff */
[----:B------:R-:W-:-:S06]  /*1130*/  ISETP.NE.U32.AND P2, PT, RZ, UR8, PT ;  /* 0x00000008ff007c0c */ /* 0x000fcc000bf45070 */
        /* <DEDUP_REMOVED lines=18> */
[----:B------:R-:W-:Y:S02]  /*1260*/  IMAD R21, R21, UR8, R12 ;  /* 0x0000000815157c24 */ /* 0x000fe4000f8e020c */
[----:B------:R-:W-:-:S07]  /*1270*/  IMAD.MOV.U32 R12, RZ, RZ, R11 ;  /* 0x000000ffff0c7224 */ /* 0x000fce00078e000b */
.L_x_133:
[----:B------:R-:W-:Y:S05]  /*1280*/  BSYNC B0 ;  /* 0x0000000000007941 */ /* 0x000fea0003800000 */
.L_x_131:
        /* <DEDUP_REMOVED lines=8> */
[----:B------:R-:W-:Y:S02]  /*1310*/  IMAD R11, R21, UR11, RZ ;  /* 0x0000000b150b7c24 */ /* 0x000fe4000f8e02ff */
[----:B------:R-:W-:-:S02]  /*1320*/  IMAD R9, R0, UR8, R9 ;  /* 0x0000000800097c24 */ /* 0x000fc4000f8e0209 */
[----:B------:R-:W-:-:S03]  /*1330*/  IMAD.WIDE.U32 R14, R21, UR10, R14 ;  /* 0x0000000a150e7c25 */ /* 0x000fc6000f8e000e */
[----:B------:R-:W-:Y:S01]  /*1340*/  IADD3 R9, R17, R9, RZ ;  /* 0x0000000911097210 */ /* 0x000fe20007ffe0ff */
[----:B------:R-:W-:-:S04]  /*1350*/  IMAD R11, R0, UR10, R11 ;  /* 0x0000000a000b7c24 */ /* 0x000fc8000f8e020b */
[----:B------:R-:W-:Y:S01]  /*1360*/  IMAD.IADD R8, R15, 0x1, R11 ;  /* 0x000000010f087824 */ /* 0x000fe200078e020b */
[----:B------:R-:W-:Y:S06]  /*1370*/  @!P0 BRA `(.L_x_135) ;  /* 0x0000000000508947 */ /* 0x000fec0003800000 */
[----:B------:R-:W-:Y:S01]  /*1380*/  IMAD.U32 R10, RZ, RZ, UR14 ;  /* 0x0000000eff0a7e24 */ /* 0x000fe2000f8e00ff */
[----:B------:R-:W-:Y:S01]  /*1390*/  MOV R11, UR15 ;  /* 0x0000000f000b7c02 */ /* 0x000fe20008000f00 */
[----:B------:R-:W-:Y:S01]  /*13a0*/  IMAD.U32 R19, RZ, RZ, UR15 ;  /* 0x0000000fff137e24 */ /* 0x000fe2000f8e00ff */
[----:B------:R-:W-:Y:S01]  /*13b0*/  MOV R26, R12 ;  /* 0x0000000c001a7202 */ /* 0x000fe20000000f00 */
[----:B------:R-:W-:Y:S01]  /*13c0*/  IMAD.MOV.U32 R11, RZ, RZ, R10 ;  /* 0x000000ffff0b7224 */ /* 0x000fe200078e000a */
[----:B------:R-:W-:Y:S01]  /*13d0*/  MOV R20, R13 ;  /* 0x0000000d00147202 */ /* 0x000fe20000000f00 */
[----:B------:R-:W-:Y:S01]  /*13e0*/  IMAD.U32 R18, RZ, RZ, UR14 ;  /* 0x0000000eff127e24 */ /* 0x000fe2000f8e00ff */
[----:B------:R-:W-:Y:S01]  /*13f0*/  MOV R0, 0x1420 ;  /* 0x0000142000007802 */ /* 0x000fe20000000f00 */
[----:B------:R-:W-:-:S07]  /*1400*/  IMAD.MOV.U32 R10, RZ, RZ, R19 ;  /* 0x000000ffff0a7224 */ /* 0x000fce00078e0013 */
[----:B------:R-:W-:Y:S05]  /*1410*/  CALL.REL.NOINC `($__internal_6_$__cuda_sm20_div_s64) ;  /* 0x0000001000987944 */ /* 0x000fea0003c00000 */
[----:B------:R-:W-:-:S05]  /*1420*/  IADD3 R21, P0, RZ, -R19, RZ ;  /* 0x80000013ff157210 */ /* 0x000fca0007f1e0ff */
[----:B------:R-:W-:Y:S02]  /*1430*/  IMAD.X R0, RZ, RZ, ~R11, P0 ;  /* 0x000000ffff007224 */ /* 0x000fe400000e0e0b */
[----:B------:R-:W-:-:S04]  /*1440*/  IMAD.WIDE.U32 R12, R21, UR14, R12 ;  /* 0x0000000e150c7c25 */ /* 0x000fc8000f8e000c */
[----:B------:R-:W-:Y:S02]  /*1450*/  IMAD R0, R0, UR14, RZ ;  /* 0x0000000e00007c24 */ /* 0x000fe4000f8e02ff */
[----:B------:R-:W-:Y:S02]  /*1460*/  IMAD.MOV.U32 R10, RZ, RZ, R12 ;  /* 0x000000ffff0a7224 */ /* 0x000fe400078e000c */
[----:B------:R-:W-:Y:S02]  /*1470*/  IMAD R21, R21, UR15, R0 ;  /* 0x0000000f15157c24 */ /* 0x000fe4000f8e0200 */
[----:B------:R-:W-:-:S03]  /*1480*/  IMAD.MOV.U32 R12, RZ, RZ, R19 ;  /* 0x000000ffff0c7224 */ /* 0x000fc600078e0013 */
[----:B------:R-:W-:Y:S01]  /*1490*/  IADD3 R0, R13, R21, RZ ;  /* 0x000000150d007210 */ /* 0x000fe20007ffe0ff */
[----:B------:R-:W-:Y:S01]  /*14a0*/  IMAD.MOV.U32 R13, RZ, RZ, R11 ;  /* 0x000000ffff0d7224 */ /* 0x000fe200078e000b */
[----:B------:R-:W-:Y:S06]  /*14b0*/  BRA `(.L_x_136) ;  /* 0x00000000005c7947 */ /* 0x000fec0003800000 */
.L_x_135:
[----:B------:R-:W0:Y:S01]  /*14c0*/  I2F.U32.RP R0, UR14 ;  /* 0x0000000e00007d06 */ /* 0x000e220008209000 */
[----:B------:R-:W-:Y:S01]  /*14d0*/  IMAD R13, RZ, RZ, -UR14 ;  /* 0x8000000eff0d7e24 */ /* 0x000fe2000f8e02ff */
[----:B------:R-:W-:-:S06]  /*14e0*/  ISETP.NE.U32.AND P2, PT, RZ, UR14, PT ;  /* 0x0000000eff007c0c */ /* 0x000fcc000bf45070 */
        /* <DEDUP_REMOVED lines=18> */
[----:B------:R-:W-:Y:S01]  /*1610*/  MOV R12, R11 ;  /* 0x0000000b000c7202 */ /* 0x000fe20000000f00 */
[----:B------:R-:W-:-:S07]  /*1620*/  IMAD.MOV.U32 R13, RZ, RZ, RZ ;  /* 0x000000ffff0d7224 */ /* 0x000fce00078e00ff */
.L_x_136:
[----:B------:R-:W-:Y:S05]  /*1630*/  BSYNC B0 ;  /* 0x0000000000007941 */ /* 0x000fea0003800000 */
.L_x_134:
        /* <DEDUP_REMOVED lines=19> */
[----:B------:R-:W-:Y:S01]  /*1770*/  MOV R18, UR14 ;  /* 0x0000000e00127c02 */ /* 0x000fe20008000f00 */
[----:B------:R-:W-:Y:S01]  /*1780*/  IMAD.U32 R11, RZ, RZ, UR15 ;  /* 0x0000000fff0b7e24 */ /* 0x000fe2000f8e00ff */
[----:B------:R-:W-:Y:S01]  /*1790*/  MOV R26, R12 ;  /* 0x0000000c001a7202 */ /* 0x000fe20000000f00 */
[----:B------:R-:W-:Y:S01]  /*17a0*/  IMAD.MOV.U32 R11, RZ, RZ, R10 ;  /* 0x000000ffff0b7224 */ /* 0x000fe200078e000a */
[----:B------:R-:W-:Y:S01]  /*17b0*/  MOV R10, R19 ;  /* 0x00000013000a7202 */ /* 0x000fe20000000f00 */
[----:B------:R-:W-:Y:S01]  /*17c0*/  IMAD.MOV.U32 R20, RZ, RZ, R13 ;  /* 0x000000ffff147224 */ /* 0x000fe200078e000d */
[----:B------:R-:W-:-:S07]  /*17d0*/  MOV R0, 0x17f0 ;  /* 0x000017f000007802 */ /* 0x000fce0000000f00 */
[----:B------:R-:W-:Y:S05]  /*17e0*/  CALL.REL.NOINC `($__internal_6_$__cuda_sm20_div_s64) ;  /* 0x0000000c00a47944 */ /* 0x000fea0003c00000 */
[----:B------:R-:W-:-:S04]  /*17f0*/  IADD3 R21, P0, RZ, -R19, RZ ;  /* 0x80000013ff157210 */ /* 0x000fc80007f1e0ff */
[----:B------:R-:W-:Y:S01]  /*1800*/  IADD3.X R0, RZ, ~R11, RZ, P0, !PT ;  /* 0x8000000bff007210 */ /* 0x000fe200007fe4ff */
[----:B------:R-:W-:-:S04]  /*1810*/  IMAD.WIDE.U32 R12, R21, UR14, R12 ;  /* 0x0000000e150c7c25 */ /* 0x000fc8000f8e000c */
[----:B------:R-:W-:Y:S02]  /*1820*/  IMAD R0, R0, UR14, RZ ;  /* 0x0000000e00007c24 */ /* 0x000fe4000f8e02ff */
[----:B------:R-:W-:Y:S02]  /*1830*/  IMAD.MOV.U32 R10, RZ, RZ, R12 ;  /* 0x000000ffff0a7224 */ /* 0x000fe400078e000c */
[----:B------:R-:W-:Y:S02]  /*1840*/  IMAD R21, R21, UR15, R0 ;  /* 0x0000000f15157c24 */ /* 0x000fe4000f8e0200 */
[----:B------:R-:W-:-:S03]  /*1850*/  IMAD.MOV.U32 R12, RZ, RZ, R19 ;  /* 0x000000ffff0c7224 */ /* 0x000fc600078e0013 */
[----:B------:R-:W-:Y:S02]  /*1860*/  IADD3 R0, R13, R21, RZ ;  /* 0x000000150d007210 */ /* 0x000fe40007ffe0ff */
[----:B------:R-:W-:Y:S01]  /*1870*/  MOV R13, R11 ;  /* 0x0000000b000d7202 */ /* 0x000fe20000000f00 */
[----:B------:R-:W-:Y:S06]  /*1880*/  BRA `(.L_x_139) ;  /* 0x00000000005c7947 */ /* 0x000fec0003800000 */
.L_x_138:
[----:B------:R-:W0:Y:S01]  /*1890*/  I2F.U32.RP R0, UR14 ;  /* 0x0000000e00007d06 */ /* 0x000e220008209000 */
[----:B------:R-:W-:Y:S02]  /*18a0*/  IADD3 R13, RZ, -UR14, RZ ;  /* 0x8000000eff0d7c10 */ /* 0x000fe4000fffe0ff */
        /* <DEDUP_REMOVED lines=12> */
[----:B------:R-:W-:Y:S01]  /*1970*/  @P0 VIADD R13, R13, -UR14 ;  /* 0x8000000e0d0d0c36 */ /* 0x000fe20008000000 */
[----:B------:R-:W-:-:S04]  /*1980*/  @P0 IADD3 R11, R11, 0x1, RZ ;  /* 0x000000010b0b0810 */ /* 0x000fc80007ffe0ff */
[----:B------:R-:W-:-:S13]  /*1990*/  ISETP.GE.U32.AND P1, PT, R13, UR14, PT ;  /* 0x0000000e0d007c0c */ /* 0x000fda000bf26070 */
[----:B------:R-:W-:Y:S01]  /*19a0*/  @P1 VIADD R11, R11, 0x1 ;  /* 0x000000010b0b1836 */ /* 0x000fe20000000000 */
[----:B------:R-:W-:-:S04]  /*19b0*/  @!P2 LOP3.LUT R11, RZ, UR14, RZ, 0x33, !PT ;  /* 0x0000000eff0bac12 */ /* 0x000fc8000f8e33ff */
[----:B------:R-:W-:-:S05]  /*19c0*/  IADD3 R13, -R11, RZ, RZ ;  /* 0x000000ff0b0d7210 */ /* 0x000fca0007ffe1ff */
[----:B------:R-:W-:Y:S01]  /*19d0*/  IMAD R10, R13, UR14, R12 ;  /* 0x0000000e0d0a7c24 */ /* 0x000fe2000f8e020c */
[----:B------:R-:W-:Y:S01]  /*19e0*/  MOV R12, R11 ;  /* 0x0000000b000c7202 */ /* 0x000fe20000000f00 */
[----:B------:R-:W-:-:S07]  /*19f0*/  IMAD.MOV.U32 R13, RZ, RZ, RZ ;  /* 0x000000ffff0d7224 */ /* 0x000fce00078e00ff */
.L_x_139:
[----:B------:R-:W-:Y:S05]  /*1a00*/  BSYNC B0 ;  /* 0x0000000000007941 */ /* 0x000fea0003800000 */
.L_x_137:
[----:B------:R-:W-:Y:S01]  /*1a10*/  ULDC.64 UR14, c[0x0][UR6+0x1f8] ;  /* 0x00007e00060e7abb */ /* 0x000fe20008000a00 */
[----:B------:R-:W-:Y:S01]  /*1a20*/  MOV R17, R9 ;  /* 0x0000000900117202 */ /* 0x000fe20000000f00 */
[----:B------:R-:W-:Y:S01]  /*1a30*/  IMAD.MOV.U32 R9, RZ, RZ, R8 ;  /* 0x000000ffff097224 */ /* 0x000fe200078e0008 */
[----:B------:R-:W-:Y:S01]  /*1a40*/  LOP3.LUT R18, R13, UR15, RZ, 0xfc, !PT ;  /* 0x0000000f0d127c12 */ /* 0x000fe2000f8efcff */
[----:B------:R-:W-:Y:S01]  /*1a50*/  ULDC.64 UR10, c[0x0][UR5+0x200] ;  /* 0x00008000050a7abb */ /* 0x000fe20008000a00 */
[----:B------:R-:W-:Y:S01]  /*1a60*/  MOV R8, R14 ;  /* 0x0000000e00087202 */ /* 0x000fe20000000f00 */
[----:B------:R-:W-:Y:S01]  /*1a70*/  ULDC.64 UR8, c[0x0][UR6+0x2c8] ;  /* 0x0000b20006087abb */ /* 0x000fe20008000a00 */
[----:B------:R-:W-:Y:S01]  /*1a80*/  ISETP.NE.U32.AND P0, PT, R18, RZ, PT ;  /* 0x000000ff1200720c */ /* 0x000fe20003f05070 */
[C---:B------:R-:W-:Y:S01]  /*1a90*/  IMAD R19, R10.reuse, UR11, RZ ;  /* 0x0000000b0a137c24 */ /* 0x040fe2000f8e02ff */
[----:B------:R-:W-:Y:S01]  /*1aa0*/  BSSY B0, `(.L_x_140) ;  /* 0x0000033000007945 */ /* 0x000fe20003800000 */
[----:B------:R-:W-:-:S02]  /*1ab0*/  IMAD R11, R10, UR9, RZ ;  /* 0x000000090a0b7c24 */ /* 0x000fc4000f8e02ff */
[----:B------:R-:W-:-:S04]  /*1ac0*/  IMAD.WIDE.U32 R14, R10, UR8, R16 ;  /* 0x000000080a0e7c25 */ /* 0x000fc8000f8e0010 */
[----:B------:R-:W-:-:S04]  /*1ad0*/  IMAD.WIDE.U32 R16, R10, UR10, R8 ;  /* 0x0000000a0a107c25 */ /* 0x000fc8000f8e0008 */
[C---:B------:R-:W-:Y:S02]  /*1ae0*/  IMAD R9, R0.reuse, UR10, R19 ;  /* 0x0000000a00097c24 */ /* 0x040fe4000f8e0213 */
[----:B------:R-:W-:-:S03]  /*1af0*/  IMAD R11, R0, UR8, R11 ;  /* 0x00000008000b7c24 */ /* 0x000fc6000f8e020b */
[----:B------:R-:W-:Y:S01]  /*1b00*/  IADD3 R9, R17, R9, RZ ;  /* 0x0000000911097210 */ /* 0x000fe20007ffe0ff */
[----:B------:R-:W-:Y:S01]  /*1b10*/  IMAD.IADD R8, R15, 0x1, R11 ;  /* 0x000000010f087824 */ /* 0x000fe200078e020b */
[----:B------:R-:W-:Y:S06]  /*1b20*/  @!P0 BRA `(.L_x_141) ;  /* 0x0000000000508947 */ /* 0x000fec0003800000 */
[----:B------:R-:W-:Y:S01]  /*1b30*/  IMAD.U32 R10, RZ, RZ, UR14 ;  /* 0x0000000eff0a7e24 */ /* 0x000fe2000f8e00ff */
[----:B------:R-:W-:Y:S01]  /*1b40*/  MOV R19, UR15 ;  /* 0x0000000f00137c02 */ /* 0x000fe20008000f00 */
[----:B------:R-:W-:Y:S01]  /*1b50*/  IMAD.U32 R18, RZ, RZ, UR14 ;  /* 0x0000000eff127e24 */ /* 0x000fe2000f8e00ff */
[----:B------:R-:W-:Y:S01]  /*1b60*/  MOV R11, UR15 ;  /* 0x0000000f000b7c02 */ /* 0x000fe20008000f00 */
[----:B------:R-:W-:Y:S01]  /*1b70*/  IMAD.MOV.U32 R26, RZ, RZ, R12 ;  /* 0x000000ffff1a7224 */ /* 0x000fe200078e000c */
[----:B------:R-:W-:Y:S01]  /*1b80*/  MOV R11, R10 ;  /* 0x0000000a000b7202 */ /* 0x000fe20000000f00 */
[----:B------:R-:W-:Y:S01]  /*1b90*/  IMAD.MOV.U32 R10, RZ, RZ, R19 ;  /* 0x000000ffff0a7224 */ /* 0x000fe200078e0013 */
[----:B------:R-:W-:Y:S02]  /*1ba0*/  MOV R20, R13 ;  /* 0x0000000d00147202 */ /* 0x000fe40000000f00 */
[----:B------:R-:W-:-:S07]  /*1bb0*/  MOV R0, 0x1bd0 ;  /* 0x00001bd000007802 */ /* 0x000fce0000000f00 */
[----:B------:R-:W-:Y:S05]  /*1bc0*/  CALL.REL.NOINC `($__internal_6_$__cuda_sm20_div_s64) ;  /* 0x0000000800ac7944 */ /* 0x000fea0003c00000 */
[----:B------:R-:W-:-:S05]  /*1bd0*/  IADD3 R21, P0, RZ, -R19, RZ ;  /* 0x80000013ff157210 */ /* 0x000fca0007f1e0ff */
[----:B------:R-:W-:Y:S02]  /*1be0*/  IMAD.X R0, RZ, RZ, ~R11, P0 ;  /* 0x000000ffff007224 */ /* 0x000fe400000e0e0b */
[----:B------:R-:W-:-:S04]  /*1bf0*/  IMAD.WIDE.U32 R12, R21, UR14, R12 ;  /* 0x0000000e150c7c25 */ /* 0x000fc8000f8e000c */
[----:B------:R-:W-:-:S04]  /*1c00*/  IMAD R0, R0, UR14, RZ ;  /* 0x0000000e00007c24 */ /* 0x000fc8000f8e02ff */
[----:B------:R-:W-:Y:S01]  /*1c10*/  IMAD R21, R21, UR15, R0 ;  /* 0x0000000f15157c24 */ /* 0x000fe2000f8e0200 */
[----:B------:R-:W-:Y:S02]  /*1c20*/  MOV R0, R12 ;  /* 0x0000000c00007202 */ /* 0x000fe40000000f00 */
[----:B------:R-:W-:Y:S01]  /*1c30*/  MOV R12, R19 ;  /* 0x00000013000c7202 */ /* 0x000fe20000000f00 */
[----:B------:R-:W-:Y:S02]  /*1c40*/  IMAD.IADD R10, R13, 0x1, R21 ;  /* 0x000000010d0a7824 */ /* 0x000fe400078e0215 */
[----:B------:R-:W-:Y:S01]  /*1c50*/  IMAD.MOV.U32 R13, RZ, RZ, R11 ;  /* 0x000000ffff0d7224 */ /* 0x000fe200078e000b */
[----:B------:R-:W-:Y:S06]  /*1c60*/  BRA `(.L_x_142) ;  /* 0x0000000000587947 */ /* 0x000fec0003800000 */
.L_x_141:
[----:B------:R-:W0:Y:S01]  /*1c70*/  I2F.U32.RP R0, UR14 ;  /* 0x0000000e00007d06 */ /* 0x000e220008209000 */
[----:B------:R-:W-:Y:S01]  /*1c80*/  IMAD R13, RZ, RZ, -UR14 ;  /* 0x8000000eff0d7e24 */ /* 0x000fe2000f8e02ff */
[----:B------:R-:W-:-:S06]  /*1c90*/  ISETP.NE.U32.AND P2, PT, RZ, UR14, PT ;  /* 0x0000000eff007c0c */ /* 0x000fcc000bf45070 */
[----:B0-----:R-:W0:Y:S02]  /*1ca0*/  MUFU.RCP R0, R0 ;  /* 0x0000000000007308 */ /* 0x001e240000001000 */
[----:B0-----:R-:W-:-:S06]  /*1cb0*/  IADD3 R10, R0, 0xffffffe, RZ ;  /* 0x0ffffffe000a7810 */ /* 0x001fcc0007ffe0ff */
        /* <DEDUP_REMOVED lines=17> */
.L_x_142:
[----:B------:R-:W-:Y:S05]  /*1dd0*/  BSYNC B0 ;  /* 0x0000000000007941 */ /* 0x000fea0003800000 */
.L_x_140:
        /* <DEDUP_REMOVED lines=19> */
.L_x_125:
[----:B------:R-:W-:Y:S01]  /*1f10*/  IADD3 R0, P1, P2, -R4, 0x4, R2 ;  /* 0x0000000404007810 */ /* 0x000fe20007a3e102 */
[----:B------:R-:W-:Y:S01]  /*1f20*/  ULDC.64 UR8, c[0x0][0x550] ;  /* 0x0001540000087ab9 */ /* 0x000fe20000000a00 */
[----:B------:R-:W-:Y:S01]  /*1f30*/  ULDC.64 UR6, c[0x0][0x208] ;  /* 0x0000820000067ab9 */ /* 0x000fe20000000a00 */
[----:B------:R-:W-:Y:S01]  /*1f40*/  BSSY B0, `(.L_x_144) ;  /* 0x000004c000007945 */ /* 0x000fe20003800000 */
[----:B------:R-:W-:Y:S02]  /*1f50*/  ISETP.GE.U32.AND P0, PT, R0, UR8, PT ;  /* 0x0000000800007c0c */ /* 0x000fe4000bf06070 */
[----:B------:R-:W-:-:S04]  /*1f60*/  IADD3.X R0, ~R5, RZ, R3, P1, P2 ;  /* 0x000000ff05007210 */ /* 0x000fc80000fe4503 */
[----:B------:R-:W-:-:S13]  /*1f70*/  ISETP.GE.AND.EX P0, PT, R0, UR9, PT, P0 ;  /* 0x0000000900007c0c */ /* 0x000fda000bf06300 */
[----:B------:R-:W-:Y:S05]  /*1f80*/  @!P0 BRA `(.L_x_145) ;  /* 0x00000004000c8947 */ /* 0x000fea0003800000 */
[----:B------:R-:W-:Y:S01]  /*1f90*/  MOV R6, UR4 ;  /* 0x0000000400067c02 */ /* 0x000fe20008000f00 */
[----:B------:R-:W-:Y:S01]  /*1fa0*/  BSSY B1, `(.L_x_146) ;  /* 0x000002b000017945 */ /* 0x000fe20003800000 */
[----:B------:R-:W-:Y:S02]  /*1fb0*/  PRMT R0, RZ, 0x7610, R0 ;  /* 0x00007610ff007816 */ /* 0x000fe40000000000 */
[----:B------:R-:W-:Y:S02]  /*1fc0*/  PRMT R12, RZ, 0x7610, R12 ;  /* 0x00007610ff0c7816 */ /* 0x000fe4000000000c */
[----:B------:R-:W0:Y:S01]  /*1fd0*/  LDC.64 R6, c[0x0][R6+0x220] ;  /* 0x0000880006067b82 */ /* 0x000e220000000a00 */
[----:B------:R-:W-:Y:S02]  /*1fe0*/  PRMT R13, RZ, 0x7610, R13 ;  /* 0x00007610ff0d7816 */ /* 0x000fe4000000000d */
[----:B------:R-:W-:Y:S02]  /*1ff0*/  PRMT R16, RZ, 0x7610, R16 ;  /* 0x00007610ff107816 */ /* 0x000fe40000000010 */
[----:B0-----:R-:W-:-:S04]  /*2000*/  ISETP.GE.U32.AND P0, PT, R2, R6, PT ;  /* 0x000000060200720c */ /* 0x001fc80003f06070 */
[----:B------:R-:W-:-:S13]  /*2010*/  ISETP.GE.AND.EX P0, PT, R3, R7, PT, P0 ;  /* 0x000000070300720c */ /* 0x000fda0003f06300 */
[----:B------:R-:W-:Y:S05]  /*2020*/  @P0 BRA `(.L_x_147) ;  /* 0x0000000000880947 */ /* 0x000fea0003800000 */
[----:B------:R-:W-:Y:S02]  /*2030*/  ULDC.64 UR10, c[0x0][0x3b0] ;  /* 0x0000ec00000a7ab9 */ /* 0x000fe40000000a00 */
[----:B------:R-:W-:-:S04]  /*2040*/  LEA R10, P0, R8, UR10, 0x1 ;  /* 0x0000000a080a7c11 */ /* 0x000fc8000f8008ff */
[----:B------:R-:W-:-:S05]  /*2050*/  LEA.HI.X R11, R8, UR11, R9, 0x1, P0 ;  /* 0x0000000b080b7c11 */ /* 0x000fca00080f0c09 */
[----:B------:R0:W5:Y:S01]  /*2060*/  LDG.E.U16 R16, desc[UR6][R10.64] ;  /* 0x000000060a107981 */ /* 0x000162000c1e1500 */
[----:B------:R-:W-:-:S04]  /*2070*/  IADD3 R9, P1, R2, 0x1, RZ ;  /* 0x0000000102097810 */ /* 0x000fc80007f3e0ff */
[----:B------:R-:W-:Y:S01]  /*2080*/  ISETP.GE.U32.AND P0, PT, R9, R6, PT ;  /* 0x000000060900720c */ /* 0x000fe20003f06070 */
[----:B------:R-:W-:-:S05]  /*2090*/  IMAD.X R9, RZ, RZ, R3, P1 ;  /* 0x000000ffff097224 */ /* 0x000fca00008e0603 */
[----:B------:R-:W-:-:S13]  /*20a0*/  ISETP.GE.AND.EX P0, PT, R9, R7, PT, P0 ;  /* 0x000000070900720c */ /* 0x000fda0003f06300 */
[----:B0-----:R-:W-:Y:S05]  /*20b0*/  @P0 BRA `(.L_x_147) ;  /* 0x0000000000640947 */ /* 0x001fea0003800000 */
[----:B------:R-:W-:Y:S02]  /*20c0*/  ULDC.64 UR10, c[0x0][UR4+0x2e8] ;  /* 0x0000ba00040a7abb */ /* 0x000fe40008000a00 */
[----:B------:R-:W-:Y:S01]  /*20d0*/  MOV R8, UR10 ;  /* 0x0000000a00087c02 */ /* 0x000fe20008000f00 */
[----:B------:R-:W-:Y:S01]  /*20e0*/  IMAD.U32 R9, RZ, RZ, UR11 ;  /* 0x0000000bff097e24 */ /* 0x000fe2000f8e00ff */
[----:B------:R-:W-:-:S03]  /*20f0*/  MOV R19, UR10 ;  /* 0x0000000a00137c02 */ /* 0x000fc60008000f00 */
[----:B------:R-:W-:Y:S01]  /*2100*/  IMAD.SHL.U32 R17, R8, 0x2, RZ ;  /* 0x0000000208117824 */ /* 0x000fe200078e00ff */
[----:B------:R-:W-:-:S04]  /*2110*/  SHF.L.U64.HI R19, R19, 0x1, R9 ;  /* 0x0000000113137819 */ /* 0x000fc80000010209 */
[----:B------:R-:W-:-:S04]  /*2120*/  IADD3 R8, P0, R17, R10, RZ ;  /* 0x0000000a11087210 */ /* 0x000fc80007f1e0ff */
[----:B------:R-:W-:-:S05]  /*2130*/  IADD3.X R9, R19, R11, RZ, P0, !PT ;  /* 0x0000000b13097210 */ /* 0x000fca00007fe4ff */
[----:B------:R0:W5:Y:S01]  /*2140*/  LDG.E.U16 R13, desc[UR6][R8.64] ;  /* 0x00000006080d7981 */ /* 0x000162000c1e1500 */
[----:B------:R-:W-:Y:S02]  /*2150*/  IADD3 R11, P1, R2, 0x2, RZ ;  /* 0x00000002020b7810 */ /* 0x000fe40007f3e0ff */
[----:B------:R-:W-:Y:S02]  /*2160*/  PRMT R12, RZ, 0x7610, R12 ;  /* 0x00007610ff0c7816 */ /* 0x000fe4000000000c */
[----:B------:R-:W-:Y:S01]  /*2170*/  ISETP.GE.U32.AND P0, PT, R11, R6, PT ;  /* 0x000000060b00720c */ /* 0x000fe20003f06070 */
[----:B------:R-:W-:-:S05]  /*2180*/  IMAD.X R11, RZ, RZ, R3, P1 ;  /* 0x000000ffff0b7224 */ /* 0x000fca00008e0603 */
[----:B------:R-:W-:-:S13]  /*2190*/  ISETP.GE.AND.EX P0, PT, R11, R7, PT, P0 ;  /* 0x000000070b00720c */ /* 0x000fda0003f06300 */
[----:B0-----:R-:W-:Y:S05]  /*21a0*/  @P0 BRA `(.L_x_147) ;  /* 0x0000000000280947 */ /* 0x001fea0003800000 */
[----:B------:R-:W-:-:S04]  /*21b0*/  IADD3 R11, P1, R2, 0x3, RZ ;  /* 0x00000003020b7810 */ /* 0x000fc80007f3e0ff */
[----:B------:R-:W-:Y:S02]  /*21c0*/  ISETP.GE.U32.AND P0, PT, R11, R6, PT ;  /* 0x000000060b00720c */ /* 0x000fe40003f06070 */
[----:B------:R-:W-:-:S04]  /*21d0*/  IADD3.X R6, RZ, R3, RZ, P1, !PT ;  /* 0x00000003ff067210 */ /* 0x000fc80000ffe4ff */
[----:B------:R-:W-:Y:S02]  /*21e0*/  ISETP.GE.AND.EX P0, PT, R6, R7, PT, P0 ;  /* 0x000000070600720c */ /* 0x000fe40003f06300 */
[----:B------:R-:W-:-:S05]  /*21f0*/  IADD3 R6, P1, R8, R17, RZ ;  /* 0x0000001108067210 */ /* 0x000fca0007f3e0ff */
[----:B------:R-:W-:-:S05]  /*2200*/  IMAD.X R7, R9, 0x1, R19, P1 ;  /* 0x0000000109077824 */ /* 0x000fca00008e0613 */
[----:B------:R0:W5:Y:S01]  /*2210*/  LDG.E.U16 R12, desc[UR6][R6.64] ;  /* 0x00000006060c7981 */ /* 0x000162000c1e1500 */
[----:B------:R-:W-:-:S04]  /*2220*/  @!P0 IADD3 R8, P1, R6, R17, RZ ;  /* 0x0000001106088210 */ /* 0x000fc80007f3e0ff */
[----:B------:R-:W-:-:S05]  /*2230*/  @!P0 IADD3.X R9, R7, R19, RZ, P1, !PT ;  /* 0x0000001307098210 */ /* 0x000fca0000ffe4ff */
[----:B------:R0:W5:Y:S04]  /*2240*/  @!P0 LDG.E.U16 R0, desc[UR6][R8.64] ;  /* 0x0000000608008981 */ /* 0x000168000c1e1500 */
.L_x_147:
[----:B------:R-:W-:Y:S05]  /*2250*/  BSYNC B1 ;  /* 0x0000000000017941 */ /* 0x000fea0003800000 */
.L_x_146:
[----:B------:R-:W-:-:S04]  /*2260*/  IADD3 R4, P0, R2, -R4, RZ ;  /* 0x8000000402047210 */ /* 0x000fc80007f1e0ff */
[C---:B0-----:R-:W-:Y:S01]  /*2270*/  IADD3 R7, P3, R4.reuse, 0x1, RZ ;  /* 0x0000000104077810 */ /* 0x041fe20007f7e0ff */
[----:B------:R-:W-:Y:S01]  /*2280*/  IMAD.X R5, R3, 0x1, ~R5, P0 ;  /* 0x0000000103057824 */ /* 0x000fe200000e0e05 */
[C---:B------:R-:W-:Y:S02]  /*2290*/  IADD3 R6, P4, R4.reuse, 0x2, RZ ;  /* 0x0000000204067810 */ /* 0x040fe40007f9e0ff */
[----:B------:R-:W-:Y:S02]  /*22a0*/  ISETP.GE.U32.AND P2, PT, R7, UR8, PT ;  /* 0x0000000807007c0c */ /* 0x000fe4000bf46070 */
[C---:B------:R-:W-:Y:S02]  /*22b0*/  ISETP.GE.U32.AND P0, PT, R4.reuse, UR8, PT ;  /* 0x0000000804007c0c */ /* 0x040fe4000bf06070 */
[----:B------:R-:W-:Y:S02]  /*22c0*/  IADD3.X R7, RZ, R5, RZ, P3, !PT ;  /* 0x00000005ff077210 */ /* 0x000fe40001ffe4ff */
[----:B------:R-:W-:-:S02]  /*22d0*/  IADD3 R4, P3, R4, 0x3, RZ ;  /* 0x0000000304047810 */ /* 0x000fc40007f7e0ff */
[----:B------:R-:W-:Y:S01]  /*22e0*/  ISETP.GE.U32.AND P1, PT, R6, UR8, PT ;  /* 0x0000000806007c0c */ /* 0x000fe2000bf26070 */
[----:B------:R-:W-:Y:S01]  /*22f0*/  IMAD.X R6, RZ, RZ, R5, P4 ;  /* 0x000000ffff067224 */ /* 0x000fe200020e0605 */
[----:B------:R-:W-:Y:S02]  /*2300*/  ISETP.GE.U32.AND P4, PT, R4, UR8, PT ;  /* 0x0000000804007c0c */ /* 0x000fe4000bf86070 */
[----:B------:R-:W-:Y:S02]  /*2310*/  IADD3.X R4, RZ, R5, RZ, P3, !PT ;  /* 0x00000005ff047210 */ /* 0x000fe40001ffe4ff */
[----:B------:R-:W-:Y:S02]  /*2320*/  ISETP.GE.AND.EX P0, PT, R5, UR9, PT, P0 ;  /* 0x0000000905007c0c */ /* 0x000fe4000bf06300 */
[----:B------:R-:W-:Y:S02]  /*2330*/  ISETP.GE.AND.EX P3, PT, R4, UR9, PT, P4 ;  /* 0x0000000904007c0c */ /* 0x000fe4000bf66340 */
[----:B------:R-:W-:-:S02]  /*2340*/  ISETP.GE.AND.EX P2, PT, R7, UR9, PT, P2 ;  /* 0x0000000907007c0c */ /* 0x000fc4000bf46320 */
[----:B------:R-:W-:-:S07]  /*2350*/  ISETP.GE.AND.EX P1, PT, R6, UR9, PT, P1 ;  /* 0x0000000906007c0c */ /* 0x000fce000bf26310 */
[----:B-----5:R-:W-:-:S04]  /*2360*/  @!P0 PRMT R16, RZ, 0x7610, R16 ;  /* 0x00007610ff108816 */ /* 0x020fc80000000010 */
[----:B------:R-:W-:Y:S02]  /*2370*/  @!P2 PRMT R13, RZ, 0x7610, R13 ;  /* 0x00007610ff0da816 */ /* 0x000fe4000000000d */
[----:B------:R-:W-:Y:S01]  /*2380*/  @!P1 PRMT R12, RZ, 0x7610, R12 ;  /* 0x00007610ff0c9816 */ /* 0x000fe2000000000c */
[----:B------:R-:W-:Y:S06]  /*2390*/  @P3 BRA `(.L_x_148) ;  /* 0x0000000000183947 */ /* 0x000fec0003800000 */
[----:B------:R-:W-:Y:S01]  /*23a0*/  PRMT R0, RZ, 0x7610, R0 ;  /* 0x00007610ff007816 */ /* 0x000fe20000000000 */
[----:B------:R-:W-:Y:S06]  /*23b0*/  BRA `(.L_x_148) ;  /* 0x0000000000107947 */ /* 0x000fec0003800000 */
.L_x_145:
[----:B------:R-:W-:Y:S02]  /*23c0*/  PRMT R0, RZ, 0x7610, R0 ;  /* 0x00007610ff007816 */ /* 0x000fe40000000000 */
[----:B------:R-:W-:Y:S02]  /*23d0*/  PRMT R12, RZ, 0x7610, R12 ;  /* 0x00007610ff0c7816 */ /* 0x000fe4000000000c */
[----:B------:R-:W-:Y:S02]  /*23e0*/  PRMT R13, RZ, 0x7610, R13 ;  /* 0x00007610ff0d7816 */ /* 0x000fe4000000000d */
[----:B------:R-:W-:-:S07]  /*23f0*/  PRMT R16, RZ, 0x7610, R16 ;  /* 0x00007610ff107816 */ /* 0x000fce0000000010 */
.L_x_148:
[----:B------:R-:W-:Y:S05]  /*2400*/  BSYNC B0 ;  /* 0x0000000000007941 */ /* 0x000fea0003800000 */
.L_x_144:
[----:B------:R-:W-:Y:S02]  /*2410*/  ULDC.64 UR10, c[0x0][UR4+0x220] ;  /* 0x00008800040a7abb */ /* 0x000fe40008000a00 */
[----:B------:R-:W-:-:S04]  /*2420*/  ISETP.GE.U32.AND P0, PT, R2, UR10, PT ;  /* 0x0000000a02007c0c */ /* 0x000fc8000bf06070 */
[----:B------:R-:W-:-:S13]  /*2430*/  ISETP.GE.AND.EX P0, PT, R3, UR11, PT, P0 ;  /* 0x0000000b03007c0c */ /* 0x000fda000bf06300 */
[----:B------:R-:W-:Y:S05]  /*2440*/  @P0 EXIT ;  /* 0x000000000000094d */ /* 0x000fea0003800000 */
[----:B------:R-:W-:Y:S01]  /*2450*/  IADD3 R4, P2, R2, 0x1, RZ ;  /* 0x0000000102047810 */ /* 0x000fe20007f5e0ff */
[----:B------:R-:W-:-:S03]  /*2460*/  ULDC.64 UR4, c[0x0][0x210] ;  /* 0x0000840000047ab9 */ /* 0x000fc60000000a00 */
[----:B------:R-:W-:Y:S01]  /*2470*/  ISETP.GE.U32.AND P0, PT, R4, UR10, PT ;  /* 0x0000000a04007c0c */ /* 0x000fe2000bf06070 */
[----:B------:R-:W-:Y:S01]  /*2480*/  IMAD.X R6, RZ, RZ, R3, P2 ;  /* 0x000000ffff067224 */ /* 0x000fe200010e0603 */
[----:B------:R-:W-:-:S04]  /*2490*/  LEA R4, P1, R14, UR4, 0x1 ;  /* 0x000000040e047c11 */ /* 0x000fc8000f8208ff */
[----:B------:R-:W-:Y:S02]  /*24a0*/  ISETP.GE.AND.EX P0, PT, R6, UR11, PT, P0 ;  /* 0x0000000b06007c0c */ /* 0x000fe4000bf06300 */
[----:B------:R-:W-:-:S05]  /*24b0*/  LEA.HI.X R5, R14, UR5, R15, 0x1, P1 ;  /* 0x000000050e057c11 */ /* 0x000fca00088f0c0f */
[----:B------:R0:W-:Y:S06]  /*24c0*/  STG.E.U16 desc[UR6][R4.64], R16 ;  /* 0x0000001004007986 */ /* 0x0001ec000c101506 */
[----:B------:R-:W-:Y:S05]  /*24d0*/  @P0 EXIT ;  /* 0x000000000000094d */ /* 0x000fea0003800000 */
[----:B------:R-:W-:Y:S01]  /*24e0*/  UMOV UR4, 0xd0 ;  /* 0x000000d000047882 */ /* 0x000fe20000000000 */
[----:B------:R-:W-:Y:S01]  /*24f0*/  IADD3 R6, P2, R2, 0x2, RZ ;  /* 0x0000000202067810 */ /* 0x000fe20007f5e0ff */
[----:B------:R-:W-:-:S03]  /*2500*/  ULEA UR4, UR13, UR4, 0x3 ;  /* 0x000000040d047291 */ /* 0x000fc6000f8e183f */
[----:B------:R-:W-:Y:S02]  /*2510*/  ISETP.GE.U32.AND P0, PT, R6, UR10, PT ;  /* 0x0000000a06007c0c */ /* 0x000fe4000bf06070 */
[----:B------:R-:W-:-:S04]  /*2520*/  IADD3.X R10, RZ, R3, RZ, P2, !PT ;  /* 0x00000003ff0a7210 */ /* 0x000fc800017fe4ff */
[----:B------:R-:W-:-:S03]  /*2530*/  ISETP.GE.AND.EX P0, PT, R10, UR11, PT, P0 ;  /* 0x0000000b0a007c0c */ /* 0x000fc6000bf06300 */
[----:B------:R-:W-:Y:S02]  /*2540*/  ULDC.64 UR4, c[0x0][UR4+0x210] ;  /* 0x0000840004047abb */ /* 0x000fe40008000a00 */
[----:B------:R-:W-:Y:S01]  /*2550*/  MOV R8, UR4 ;  /* 0x0000000400087c02 */ /* 0x000fe20008000f00 */
[----:B------:R-:W-:-:S03]  /*2560*/  IMAD.U32 R9, RZ, RZ, UR5 ;  /* 0x00000005ff097e24 */ /* 0x000fc6000f8e00ff */
[----:B------:R-:W-:-:S04]  /*2570*/  LEA R6, P1, R8, R4, 0x1 ;  /* 0x0000000408067211 */ /* 0x000fc800078208ff */
[----:B------:R-:W-:-:S05]  /*2580*/  LEA.HI.X R7, R8, R5, R9, 0x1, P1 ;  /* 0x0000000508077211 */ /* 0x000fca00008f0c09 */
[----:B------:R1:W-:Y:S01]  /*2590*/  STG.E.U16 desc[UR6][R6.64], R13 ;  /* 0x0000000d06007986 */ /* 0x0003e2000c101506 */
[----:B------:R-:W-:Y:S05]  /*25a0*/  @P0 EXIT ;  /* 0x000000000000094d */ /* 0x000fea0003800000 */
[----:B-1----:R-:W-:Y:S02]  /*25b0*/  IADD3 R6, P2, R2, 0x3, RZ ;  /* 0x0000000302067810 */ /* 0x002fe40007f5e0ff */
[----:B------:R-:W-:Y:S02]  /*25c0*/  LEA R2, P1, R8, R4, 0x2 ;  /* 0x0000000408027211 */ /* 0x000fe400078210ff */
[----:B------:R-:W-:Y:S01]  /*25d0*/  ISETP.GE.U32.AND P0, PT, R6, UR10, PT ;  /* 0x0000000a06007c0c */ /* 0x000fe2000bf06070 */
[----:B------:R-:W-:Y:S01]  /*25e0*/  IMAD.X R6, RZ, RZ, R3, P2 ;  /* 0x000000ffff067224 */ /* 0x000fe200010e0603 */
[----:B------:R-:W-:-:S04]  /*25f0*/  LEA.HI.X R3, R8, R5, R9, 0x2, P1 ;  /* 0x0000000508037211 */ /* 0x000fc800008f1409 */
[----:B------:R-:W-:Y:S01]  /*2600*/  ISETP.GE.AND.EX P0, PT, R6, UR11, PT, P0 ;  /* 0x0000000b06007c0c */ /* 0x000fe2000bf06300 */
[----:B------:R1:W-:-:S12]  /*2610*/  STG.E.U16 desc[UR6][R2.64], R12 ;  /* 0x0000000c02007986 */ /* 0x0003d8000c101506 */
[----:B-1----:R-:W-:Y:S05]  /*2620*/  @P0 EXIT ;  /* 0x000000000000094d */ /* 0x002fea0003800000 */
[----:B------:R-:W-:Y:S01]  /*2630*/  UIMAD UR8, UR5, 0x6, URZ ;  /* 0x00000006050878a4 */ /* 0x000fe2000f8e023f */
[----:B0-----:R-:W-:-:S05]  /*2640*/  IMAD.WIDE.U32 R4, R8, 0x6, R4 ;  /* 0x0000000608047825 */ /* 0x001fca00078e0004 */
[----:B------:R-:W-:-:S05]  /*2650*/  IADD3 R5, R5, UR8, RZ ;  /* 0x0000000805057c10 */ /* 0x000fca000fffe0ff */
[----:B------:R-:W-:Y:S01]  /*2660*/  STG.E.U16 desc[UR6][R4.64], R0 ;  /* 0x0000000004007986 */ /* 0x000fe2000c101506 */
[----:B------:R-:W-:Y:S05]  /*2670*/  EXIT ;  /* 0x000000000000794d */ /* 0x000fea0003800000 */
        .weak           $__internal_6_$__cuda_sm20_div_s64
        .type           $__internal_6_$__cuda_sm20_div_s64,@function
        .size           $__internal_6_$__cuda_sm20_div_s64,(.L_x_3154 - $__internal_6_$__cuda_sm20_div_s64)
$__internal_6_$__cuda_sm20_div_s64:
        /* <DEDUP_REMOVED lines=23> */
[----:B------:R-:W-:Y:S01]  /*27f0*/  IMAD.X R21, R22, 0x1, R25, P0 ;  /* 0x0000000116157824 */ /* 0x000fe200000e0619 */
[----:B------:R-:W-:Y:S01]  /*2800*/  IADD3 R25, P4, RZ, -R26, RZ ;  /* 0x8000001aff197210 */ /* 0x000fe20007f9e0ff */
[----:B------:R-:W-:-:S03]  /*2810*/  IMAD.WIDE.U32 R22, R29, R18, RZ ;  /* 0x000000121d167225 */ /* 0x000fc600078e00ff */
[----:B------:R-:W-:Y:S01]  /*2820*/  IADD3.X R21, RZ, RZ, R21, P2, P1 ;  /* 0x000000ffff157210 */ /* 0x000fe200017e2415 */
[----:B------:R-:W-:Y:S01]  /*2830*/  IMAD R24, R29, R19, R23 ;  /* 0x000000131d187224 */ /* 0x000fe200078e0217 */
[----:B------:R-:W-:Y:S02]  /*2840*/  IADD3 R22, P0, RZ, -R22, RZ ;  /* 0x80000016ff167210 */ /* 0x000fe40007f1e0ff */
[----:B------:R-:W-:Y:S01]  /*2850*/  SEL R25, R25, R26, !P3 ;  /* 0x0000001a19197207 */ /* 0x000fe20005800000 */
        /* <DEDUP_REMOVED lines=25> */
[----:B------:R-:W-:-:S05]  /*29f0*/  IMAD R24, R21, R18, R24 ;  /* 0x0000001215187224 */ /* 0x000fca00078e0218 */
[----:B------:R-:W-:Y:S02]  /*2a00*/  IADD3.X R22, ~R24, R22, RZ, P1, !PT ;  /* 0x0000001618167210 */ /* 0x000fe40000ffe5ff */
[----:B------:R-:W-:Y:S02]  /*2a10*/  IADD3 R26, P1, R25, -R18, RZ ;  /* 0x80000012191a7210 */ /* 0x000fe40007f3e0ff */
[----:B------:R-:W-:Y:S02]  /*2a20*/  ISETP.GE.U32.AND.EX P0, PT, R22, R19, PT, P0 ;  /* 0x000000131600720c */ /* 0x000fe40003f06100 */
[----:B------:R-:W-:Y:S02]  /*2a30*/  IADD3 R24, P2, R23, 0x1, RZ ;  /* 0x0000000117187810 */ /* 0x000fe40007f5e0ff */
[----:B------:R-:W-:Y:S01]  /*2a40*/  SEL R25, R26, R25, P0 ;  /* 0x000000191a197207 */ /* 0x000fe20000000000 */
[----:B------:R-:W-:Y:S01]  /*2a50*/  IMAD.X R26, R22, 0x1, ~R19, P1 ;  /* 0x00000001161a7824 */ /* 0x000fe200008e0e13 */
[----:B------:R-:W-:-:S02]  /*2a60*/  SEL R24, R24, R23, P0 ;  /* 0x0000001718187207 */ /* 0x000fc40000000000 */
[-C--:B------:R-:W-:Y:S02]  /*2a70*/  IADD3.X R23, RZ, R21.reuse, RZ, P2, !PT ;  /* 0x00000015ff177210 */ /* 0x080fe400017fe4ff */
[----:B------:R-:W-:Y:S02]  /*2a80*/  SEL R26, R26, R22, P0 ;  /* 0x000000161a1a7207 */ /* 0x000fe40000000000 */
[----:B------:R-:W-:Y:S02]  /*2a90*/  ISETP.GE.U32.AND P1, PT, R25, R18, PT ;  /* 0x000000121900720c */ /* 0x000fe40003f26070 */
[----:B------:R-:W-:Y:S01]  /*2aa0*/  SEL R23, R23, R21, P0 ;  /* 0x0000001517177207 */ /* 0x000fe20000000000 */
[----:B------:R-:W-:Y:S01]  /*2ab0*/  HFMA2.MMA R21, -RZ, RZ, 0, 0 ;  /* 0x00000000ff157435 */ /* 0x000fe200000001ff */
[----:B------:R-:W-:Y:S02]  /*2ac0*/  IADD3 R18, P2, R24, 0x1, RZ ;  /* 0x0000000118127810 */ /* 0x000fe40007f5e0ff */
[----:B------:R-:W-:-:S02]  /*2ad0*/  ISETP.GE.U32.AND.EX P0, PT, R26, R19, PT, P1 ;  /* 0x000000131a00720c */ /* 0x000fc40003f06110 */
[----:B------:R-:W-:Y:S01]  /*2ae0*/  ISETP.GE.AND P1, PT, R20, RZ, PT ;  /* 0x000000ff1400720c */ /* 0x000fe20003f26270 */
[----:B------:R-:W-:Y:S01]  /*2af0*/  IMAD.X R19, RZ, RZ, R23, P2 ;  /* 0x000000ffff137224 */ /* 0x000fe200010e0617 */
[----:B------:R-:W-:Y:S01]  /*2b00*/  SEL R18, R18, R24, P0 ;  /* 0x0000001812127207 */ /* 0x000fe20000000000 */
[----:B------:R-:W-:-:S03]  /*2b10*/  IMAD.MOV.U32 R20, RZ, RZ, R0 ;  /* 0x000000ffff147224 */ /* 0x000fc600078e0000 */
[----:B------:R-:W-:Y:S02]  /*2b20*/  SEL R23, R19, R23, P0 ;  /* 0x0000001713177207 */ /* 0x000fe40000000000 */
[-C--:B------:R-:W-:Y:S02]  /*2b30*/  IADD3 R19, P2, RZ, -R18.reuse, RZ ;  /* 0x80000012ff137210 */ /* 0x080fe40007f5e0ff */
[----:B------:R-:W-:Y:S02]  /*2b40*/  ISETP.NE.U32.AND P0, PT, R11, RZ, PT ;  /* 0x000000ff0b00720c */ /* 0x000fe40003f05070 */
[----:B------:R-:W-:Y:S02]  /*2b50*/  IADD3.X R11, RZ, ~R23, RZ, P2, !PT ;  /* 0x80000017ff0b7210 */ /* 0x000fe400017fe4ff */
[----:B------:R-:W-:Y:S02]  /*2b60*/  ISETP.NE.AND.EX P0, PT, R10, RZ, PT, P0 ;  /* 0x000000ff0a00720c */ /* 0x000fe40003f05300 */
[----:B------:R-:W-:-:S02]  /*2b70*/  SEL R19, R19, R18, !P1 ;  /* 0x0000001213137207 */ /* 0x000fc40004800000 */
[----:B------:R-:W-:Y:S02]  /*2b80*/  SEL R11, R11, R23, !P1 ;  /* 0x000000170b0b7207 */ /* 0x000fe40004800000 */
[----:B------:R-:W-:Y:S02]  /*2b90*/  SEL R19, R19, 0xffffffff, P0 ;  /* 0xffffffff13137807 */ /* 0x000fe40000000000 */
[----:B------:R-:W-:Y:S01]  /*2ba0*/  SEL R11, R11, 0xffffffff, P0 ;  /* 0xffffffff0b0b7807 */ /* 0x000fe20000000000 */
[----:B------:R-:W-:Y:S06]  /*2bb0*/  RET.REL.NODEC R20 `(_ZN2at6native16triu_tril_kernelIN3c108BFloat16ElLb1ELi4ELb0EEEvNS_4cuda6detail10TensorInfoIT_T0_EENS6_IKS7_S8_EEllS8_) ;  /* 0xffffffd414107950 */ /* 0x000fec0003c3ffff */
.L_x_149:
        /* <DEDUP_REMOVED lines=12> */
.L_x_3154:


//--------------------- .text._ZN2at6native16triu_tril_kernelIN3c108BFloat16ElLb1ELi4ELb1EEEvNS_4cuda6detail10TensorInfoIT_T0_EENS6_IKS7_S8_EEllS8_ --------------------------
	.section	.text._ZN2at6native16triu_tril_kernelIN3c108BFloat16ElLb1ELi4ELb1EEEvNS_4cuda6detail10TensorInfoIT_T0_EENS6_IKS7_S8_EEllS8_,"ax",@progbits
	.align	128
        .global         _ZN2at6native16triu_tril_kernelIN3c108BFloat16ElLb1ELi4ELb1EEEvNS_4cuda6detail10TensorInfoIT_T0_EENS6_IKS7_S8_EEllS8_
        .type           _ZN2at6native16triu_tril_kernelIN3c108BFloat16ElLb1ELi4ELb1EEEvNS_4cuda6detail10TensorInfoIT_T0_EENS6_IKS7_S8_EEllS8_,@function
        .size           _ZN2at6native16triu_tril_kernelIN3c108BFloat16ElLb1ELi4ELb1EEEvNS_4cuda6detail10TensorInfoIT_T0_EENS6_IKS7_S8_EEllS8_,(.L_x_3156 - _ZN2at6native16triu_tril_kernelIN3c108BFloat16ElLb1ELi4ELb1EEEvNS_4cuda6detail10TensorInfoIT_T0_EENS6_IKS7_S8_EEllS8_)
        .other          _ZN2at6native16triu_tril_kernelIN3c108BFloat16ElLb1ELi4ELb1EEEvNS_4cuda6detail10TensorInfoIT_T0_EENS6_IKS7_S8_EEllS8_,@"STO_CUDA_ENTRY STV_DEFAULT"
_ZN2at6native16triu_tril_kernelIN3c108BFloat16ElLb1ELi4ELb1EEEvNS_4cuda6detail10TensorInfoIT_T0_EENS6_IKS7_S8_EEllS8_:
.text._ZN2at6native16triu_tril_kernelIN3c108BFloat16ElLb1ELi4ELb1EEEvNS_4cuda6detail10TensorInfoIT_T0_EENS6_IKS7_S8_EEllS8_:
        /* <DEDUP_REMOVED lines=23> */
[----:B------:R-:W-:Y:S05]  /*0170*/  CALL.REL.NOINC `($__internal_7_$__cuda_sm20_div_s64) ;  /* 0x0000002000247944 */ /* 0x000fea0003c00000 */
        /* <DEDUP_REMOVED lines=8> */
.L_x_151:
        /* <DEDUP_REMOVED lines=23> */
.L_x_152:
[----:B------:R-:W-:Y:S05]  /*0370*/  BSYNC B0 ;  /* 0x0000000000007941 */ /* 0x000fea0003800000 */
.L_x_150:
        /* <DEDUP_REMOVED lines=12> */
[----:B------:R-:W-:Y:S05]  /*0440*/  CALL.REL.NOINC `($__internal_8_$__cuda_sm20_rem_s64) ;  /* 0x0000002000bc7944 */ /* 0x000fea0003c00000 */
[----:B------:R-:W-:Y:S05]  /*0450*/  BRA `(.L_x_155) ;  /* 0x0000000000487947 */ /* 0x000fea0003800000 */
.L_x_154:
        /* <DEDUP_REMOVED lines=18> */
.L_x_155:
[----:B------:R-:W-:Y:S05]  /*0580*/  BSYNC B0 ;  /* 0x0000000000007941 */ /* 0x000fea0003800000 */
.L_x_153:
        /* <DEDUP_REMOVED lines=21> */
[----:B------:R-:W-:Y:S05]  /*06e0*/  CALL.REL.NOINC `($__internal_7_$__cuda_sm20_div_s64) ;  /* 0x0000001800c87944 */ /* 0x000fea0003c00000 */
[----:B------:R-:W-:Y:S02]  /*06f0*/  IMAD.MOV.U32 R18, RZ, RZ, R10 ;  /* 0x000000ffff127224 */ /* 0x000fe400078e000a */
[----:B------:R-:W-:Y:S01]  /*0700*/  IMAD.MOV.U32 R19, RZ, RZ, R11 ;  /* 0x000000ffff137224 */ /* 0x000fe200078e000b */
[----:B------:R-:W-:Y:S06]  /*0710*/  BRA `(.L_x_158) ;  /* 0x00000000004c7947 */ /* 0x000fec0003800000 */
.L_x_157:
        /* <DEDUP_REMOVED lines=19> */
.L_x_158:
[----:B------:R-:W-:Y:S05]  /*0850*/  BSYNC B0 ;  /* 0x0000000000007941 */ /* 0x000fea0003800000 */
.L_x_156:
        /* <DEDUP_REMOVED lines=42> */
.L_x_164:
        /* <DEDUP_REMOVED lines=14> */
[----:B------:R-:W-:Y:S05]  /*0be0*/  CALL.REL.NOINC `($__internal_7_$__cuda_sm20_div_s64) ;  /* 0x0000001400887944 */ /* 0x000fea0003c00000 */
        /* <DEDUP_REMOVED lines=11> */
.L_x_162:
        /* <DEDUP_REMOVED lines=23> */
.L_x_163:
[----:B------:R-:W-:Y:S05]  /*0e10*/  BSYNC B0 ;  /* 0x0000000000007941 */ /* 0x000fea0003800000 */
.L_x_161:
        /* <DEDUP_REMOVED lines=14> */
.L_x_160:
        /* <DEDUP_REMOVED lines=13> */
.L_x_177:
        /* <DEDUP_REMOVED lines=14> */
[----:B------:R-:W-:Y:S05]  /*10b0*/  CALL.REL.NOINC `($__internal_7_$__cuda_sm20_div_s64) ;  /* 0x0000001000547944 */ /* 0x000fea0003c00000 */
        /* <DEDUP_REMOVED lines=11> */
.L_x_166:
        /* <DEDUP_REMOVED lines=23> */
.L_x_167:
[----:B------:R-:W-:Y:S05]  /*12e0*/  BSYNC B0 ;  /* 0x0000000000007941 */ /* 0x000fea0003800000 */
.L_x_165:
        /* <DEDUP_REMOVED lines=31> */
.L_x_169:
[----:B------:R-:W0:Y:S01]  /*14e0*/  I2F.U32.RP R5, UR14 ;  /* 0x0000000e00057d06 */ /* 0x000e220008209000 */
[----:B------:R-:W-:Y:S01]  /*14f0*/  IMAD R9, RZ, RZ, -UR14 ;  /* 0x8000000eff097e24 */ /* 0x000fe2000f8e02ff */
[----:B------:R-:W-:Y:S01]  /*1500*/  ISETP.NE.U32.AND P2, PT, RZ, UR14, PT ;  /* 0x0000000eff007c0c */ /* 0x000fe2000bf45070 */
[----:B------:R-:W-:-:S05]  /*1510*/  IMAD.MOV.U32 R19, RZ, RZ, RZ ;  /* 0x000000ffff137224 */ /* 0x000fca00078e00ff */
        /* <DEDUP_REMOVED lines=18> */
[----:B------:R-:W-:-:S07]  /*1640*/  MOV R18, R7 ;  /* 0x0000000700127202 */ /* 0x000fce0000000f00 */
.L_x_170:
[----:B------:R-:W-:Y:S05]  /*1650*/  BSYNC B0 ;  /* 0x0000000000007941 */ /* 0x000fea0003800000 */
.L_x_168:
        /* <DEDUP_REMOVED lines=9> */
[----:B------:R-:W-:-:S05]  /*16f0*/  IMAD.WIDE.U32 R14, R6, UR8, R14 ;  /* 0x00000008060e7c25 */ /* 0x000fca000f8e000e */
[----:B------:R-:W-:-:S05]  /*1700*/  IADD3 R24, R15, R5, RZ ;  /* 0x000000050f187210 */ /* 0x000fca0007ffe0ff */
[----:B------:R-:W-:Y:S05]  /*1710*/  @!P0 BRA `(.L_x_172) ;  /* 0x0000000000548947 */ /* 0x000fea0003800000 */
        /* <DEDUP_REMOVED lines=18> */
[----:B------:R-:W-:-:S05]  /*1840*/  IMAD R5, R8, UR15, R5 ;  /* 0x0000000f08057c24 */ /* 0x000fca000f8e0205 */
[----:B------:R-:W-:Y:S01]  /*1850*/  IADD3 R5, R7, R5, RZ ;  /* 0x0000000507057210 */ /* 0x000fe20007ffe0ff */
[----:B------:R-:W-:Y:S06]  /*1860*/  BRA `(.L_x_173) ;  /* 0x00000000005c7947 */ /* 0x000fec0003800000 */
.L_x_172:
[----:B------:R-:W0:Y:S01]  /*1870*/  I2F.U32.RP R5, UR14 ;  /* 0x0000000e00057d06 */ /* 0x000e220008209000 */
[----:B------:R-:W-:Y:S01]  /*1880*/  IADD3 R9, RZ, -UR14, RZ ;  /* 0x8000000eff097c10 */ /* 0x000fe2000fffe0ff */
[----:B------:R-:W-:Y:S01]  /*1890*/  IMAD.MOV.U32 R19, RZ, RZ, RZ ;  /* 0x000000ffff137224 */ /* 0x000fe200078e00ff */
        /* <DEDUP_REMOVED lines=20> */
.L_x_173:
[----:B------:R-:W-:Y:S05]  /*19e0*/  BSYNC B0 ;  /* 0x0000000000007941 */ /* 0x000fea0003800000 */
.L_x_171:
[----:B------:R-:W-:Y:S01]  /*19f0*/  ULDC.64 UR14, c[0x0][UR7+0x1f8] ;  /* 0x00007e00070e7abb */ /* 0x000fe20008000a00 */
[----:B------:R-:W-:Y:S01]  /*1a00*/  ULDC.64 UR8, c[0x0][UR6+0x200] ;  /* 0x0000800006087abb */ /* 0x000fe20008000a00 */
[----:B------:R-:W-:Y:S01]  /*1a10*/  LOP3.LUT R7, R19, UR15, RZ, 0xfc, !PT ;  /* 0x0000000f13077c12 */ /* 0x000fe2000f8efcff */
[C---:B------:R-:W-:Y:S01]  /*1a20*/  IMAD R8, R6.reuse, UR9, RZ ;  /* 0x0000000906087c24 */ /* 0x040fe2000f8e02ff */
[----:B------:R-:W-:Y:S01]  /*1a30*/  MOV R15, R24 ;  /* 0x00000018000f7202 */ /* 0x000fe20000000f00 */
[----:B------:R-:W-:Y:S01]  /*1a40*/  BSSY B0, `(.L_x_174) ;  /* 0x0000032000007945 */ /* 0x000fe20003800000 */
        /* <DEDUP_REMOVED lines=14> */
[----:B------:R-:W-:Y:S05]  /*1b30*/  CALL.REL.NOINC `($__internal_7_$__cuda_sm20_div_s64) ;  /* 0x0000000400b47944 */ /* 0x000fea0003c00000 */
[-C--:B------:R-:W-:Y:S01]  /*1b40*/  IADD3 R8, P0, RZ, -R10.reuse, RZ ;  /* 0x8000000aff087210 */ /* 0x080fe20007f1e0ff */
[----:B------:R-:W-:Y:S01]  /*1b50*/  IMAD.MOV.U32 R6, RZ, RZ, R18 ;  /* 0x000000ffff067224 */ /* 0x000fe200078e0012 */
[----:B------:R-:W-:Y:S01]  /*1b60*/  MOV R7, R19 ;  /* 0x0000001300077202 */ /* 0x000fe20000000f00 */
[----:B------:R-:W-:Y:S01]  /*1b70*/  IMAD.MOV.U32 R19, RZ, RZ, R11 ;  /* 0x000000ffff137224 */ /* 0x000fe200078e000b */
[----:B------:R-:W-:Y:S02]  /*1b80*/  IADD3.X R5, RZ, ~R11, RZ, P0, !PT ;  /* 0x8000000bff057210 */ /* 0x000fe400007fe4ff */
[----:B------:R-:W-:Y:S01]  /*1b90*/  MOV R18, R10 ;  /* 0x0000000a00127202 */ /* 0x000fe20000000f00 */
[----:B------:R-:W-:-:S04]  /*1ba0*/  IMAD.WIDE.U32 R6, R8, UR14, R6 ;  /* 0x0000000e08067c25 */ /* 0x000fc8000f8e0006 */
[----:B------:R-:W-:-:S04]  /*1bb0*/  IMAD R5, R5, UR14, RZ ;  /* 0x0000000e05057c24 */ /* 0x000fc8000f8e02ff */
[----:B------:R-:W-:-:S04]  /*1bc0*/  IMAD R5, R8, UR15, R5 ;  /* 0x0000000f08057c24 */ /* 0x000fc8000f8e0205 */
[----:B------:R-:W-:Y:S01]  /*1bd0*/  IMAD.IADD R5, R7, 0x1, R5 ;  /* 0x0000000107057824 */ /* 0x000fe200078e0205 */
[----:B------:R-:W-:Y:S06]  /*1be0*/  BRA `(.L_x_176) ;  /* 0x00000000005c7947 */ /* 0x000fec0003800000 */
.L_x_175:
[----:B------:R-:W0:Y:S01]  /*1bf0*/  I2F.U32.RP R5, UR14 ;  /* 0x0000000e00057d06 */ /* 0x000e220008209000 */
[----:B------:R-:W-:Y:S01]  /*1c00*/  IMAD R9, RZ, RZ, -UR14 ;  /* 0x8000000eff097e24 */ /* 0x000fe2000f8e02ff */
[----:B------:R-:W-:Y:S01]  /*1c10*/  ISETP.NE.U32.AND P2, PT, RZ, UR14, PT ;  /* 0x0000000eff007c0c */ /* 0x000fe2000bf45070 */
[----:B------:R-:W-:-:S05]  /*1c20*/  HFMA2.MMA R19, -RZ, RZ, 0, 0 ;  /* 0x00000000ff137435 */ /* 0x000fca00000001ff */
[----:B0-----:R-:W0:Y:S02]  /*1c30*/  MUFU.RCP R5, R5 ;  /* 0x0000000500057308 */ /* 0x001e240000001000 */
[----:B0-----:R-:W-:Y:S02]  /*1c40*/  IADD3 R6, R5, 0xffffffe, RZ ;  /* 0x0ffffffe05067810 */ /* 0x001fe40007ffe0ff */
[----:B------:R-:W-:-:S04]  /*1c50*/  MOV R5, RZ ;  /* 0x000000ff00057202 */ /* 0x000fc80000000f00 */
        /* <DEDUP_REMOVED lines=14> */
[----:B------:R-:W-:Y:S02]  /*1d40*/  IMAD R6, R9, UR14, R18 ;  /* 0x0000000e09067c24 */ /* 0x000fe4000f8e0212 */
[----:B------:R-:W-:-:S07]  /*1d50*/  IMAD.MOV.U32 R18, RZ, RZ, R7 ;  /* 0x000000ffff127224 */ /* 0x000fce00078e0007 */
.L_x_176:
[----:B------:R-:W-:Y:S05]  /*1d60*/  BSYNC B0 ;  /* 0x0000000000007941 */ /* 0x000fea0003800000 */
.L_x_174:
        /* <DEDUP_REMOVED lines=13> */
.L_x_159:
[----:B------:R-:W-:Y:S02]  /*1e40*/  ULDC.64 UR8, c[0x0][UR5+0x220] ;  /* 0x0000880005087abb */ /* 0x000fe40008000a00 */
[----:B------:R-:W-:-:S04]  /*1e50*/  ISETP.GE.U32.AND P0, PT, R4, UR8, PT ;  /* 0x0000000804007c0c */ /* 0x000fc8000bf06070 */
[----:B------:R-:W-:-:S13]  /*1e60*/  ISETP.GE.AND.EX P0, PT, R3, UR9, PT, P0 ;  /* 0x0000000903007c0c */ /* 0x000fda000bf06300 */
[----:B------:R-:W-:Y:S05]  /*1e70*/  @P0 EXIT ;  /* 0x000000000000094d */ /* 0x000fea0003800000 */
[----:B------:R-:W-:Y:S01]  /*1e80*/  IADD3 R5, P2, R4, 0x1, RZ ;  /* 0x0000000104057810 */ /* 0x000fe20007f5e0ff */
[----:B------:R-:W-:Y:S01]  /*1e90*/  ULDC.64 UR6, c[0x0][0x210] ;  /* 0x0000840000067ab9 */ /* 0x000fe20000000a00 */
[----:B------:R-:W-:Y:S01]  /*1ea0*/  ULDC.64 UR10, c[0x0][0x208] ;  /* 0x00008200000a7ab9 */ /* 0x000fe20000000a00 */
[C---:B------:R-:W-:Y:S02]  /*1eb0*/  LEA R6, P1, R14.reuse, UR6, 0x1 ;  /* 0x000000060e067c11 */ /* 0x040fe4000f8208ff */
[----:B------:R-:W-:Y:S01]  /*1ec0*/  IMAD.X R9, RZ, RZ, R3, P2 ;  /* 0x000000ffff097224 */ /* 0x000fe200010e0603 */
[----:B------:R-:W-:Y:S02]  /*1ed0*/  ISETP.GE.U32.AND P0, PT, R5, UR8, PT ;  /* 0x0000000805007c0c */ /* 0x000fe4000bf06070 */
[----:B------:R-:W-:Y:S02]  /*1ee0*/  LEA.HI.X R7, R14, UR7, R15, 0x1, P1 ;  /* 0x000000070e077c11 */ /* 0x000fe400088f0c0f */
[----:B------:R-:W-:-:S03]  /*1ef0*/  ISETP.GE.AND.EX P0, PT, R9, UR9, PT, P0 ;  /* 0x0000000909007c0c */ /* 0x000fc6000bf06300 */
[----:B------:R0:W-:Y:S10]  /*1f00*/  STG.E.U16 desc[UR10][R6.64], RZ ;  /* 0x000000ff06007986 */ /* 0x0001f4000c10150a */
        /* <DEDUP_REMOVED lines=9> */
[----:B------:R-:W-:-:S04]  /*1fa0*/  IADD3 R5, P3, R4, 0x2, RZ ;  /* 0x0000000204057810 */ /* 0x000fc80007f7e0ff */
[----:B------:R-:W-:Y:S01]  /*1fb0*/  ISETP.GE.U32.AND P1, PT, R5, UR8, PT ;  /* 0x0000000805007c0c */ /* 0x000fe2000bf26070 */
[----:B------:R-:W0:Y:S01]  /*1fc0*/  @!P0 LDC.64 R8, c[0x0][R8+0x210] ;  /* 0x0000840008088b82 */ /* 0x000e220000000a00 */
[----:B------:R-:W-:-:S04]  /*1fd0*/  IADD3.X R15, RZ, R3, RZ, P3, !PT ;  /* 0x00000003ff0f7210 */ /* 0x000fc80001ffe4ff */
[----:B------:R-:W-:Y:S02]  /*1fe0*/  ISETP.GE.AND.EX P1, PT, R15, UR9, PT, P1 ;  /* 0x000000090f007c0c */ /* 0x000fe4000bf26310 */
[----:B0-----:R-:W-:-:S04]  /*1ff0*/  @!P0 LEA R10, P2, R8, R6, 0x1 ;  /* 0x00000006080a8211 */ /* 0x001fc800078408ff */
[----:B------:R-:W-:-:S05]  /*2000*/  @!P0 LEA.HI.X R11, R8, R7, R9, 0x1, P2 ;  /* 0x00000007080b8211 */ /* 0x000fca00010f0c09 */
[----:B------:R0:W-:Y:S02]  /*2010*/  @!P0 STG.E.U16 desc[UR10][R10.64], RZ ;  /* 0x000000ff0a008986 */ /* 0x0001e4000c10150a */
        /* <DEDUP_REMOVED lines=8> */
[----:B------:R-:W-:-:S04]  /*20a0*/  IADD3 R5, P1, R4, 0x3, RZ ;  /* 0x0000000304057810 */ /* 0x000fc80007f3e0ff */
[----:B------:R-:W1:Y:S01]  /*20b0*/  @!P0 LDC.64 R8, c[0x0][R8+0x210] ;  /* 0x0000840008088b82 */ /* 0x000e620000000a00 */
[----:B0-----:R-:W-:Y:S01]  /*20c0*/  IMAD.X R11, RZ, RZ, R3, P1 ;  /* 0x000000ffff0b7224 */ /* 0x001fe200008e0603 */
[----:B------:R-:W-:Y:S02]  /*20d0*/  IADD3 R0, P1, -R12, R5, RZ ;  /* 0x000000050c007210 */ /* 0x000fe40007f3e1ff */
[----:B------:R-:W-:Y:S02]  /*20e0*/  ISETP.GE.U32.AND P2, PT, R5, UR8, PT ;  /* 0x0000000805007c0c */ /* 0x000fe4000bf46070 */
[----:B------:R-:W-:Y:S02]  /*20f0*/  IADD3.X R12, ~R13, R11, RZ, P1, !PT ;  /* 0x0000000b0d0c7210 */ /* 0x000fe40000ffe5ff */
[----:B------:R-:W-:-:S04]  /*2100*/  ISETP.GE.U32.AND P1, PT, R0, UR6, PT ;  /* 0x0000000600007c0c */ /* 0x000fc8000bf26070 */
[----:B------:R-:W-:-:S04]  /*2110*/  ISETP.GE.AND.EX P1, PT, R12, UR7, PT, P1 ;  /* 0x000000070c007c0c */ /* 0x000fc8000bf26310 */
[----:B------:R-:W-:Y:S02]  /*2120*/  ISETP.GE.OR.EX P1, PT, R11, UR9, P1, P2 ;  /* 0x000000090b007c0c */ /* 0x000fe40008f26720 */
[----:B-1----:R-:W-:-:S04]  /*2130*/  @!P0 LEA R2, P3, R8, R6, 0x2 ;  /* 0x0000000608028211 */ /* 0x002fc800078610ff */
[----:B------:R-:W-:-:S05]  /*2140*/  @!P0 LEA.HI.X R3, R8, R7, R9, 0x2, P3 ;  /* 0x0000000708038211 */ /* 0x000fca00018f1409 */
[----:B------:R0:W-:Y:S02]  /*2150*/  @!P0 STG.E.U16 desc[UR10][R2.64], RZ ;  /* 0x000000ff02008986 */ /* 0x0001e4000c10150a */
        /* <DEDUP_REMOVED lines=9> */
[----:B------:R-:W-:Y:S01]  /*21f0*/  STG.E.U16 desc[UR10][R6.64], RZ ;  /* 0x000000ff06007986 */ /* 0x000fe2000c10150a */
[----:B------:R-:W-:Y:S05]  /*2200*/  EXIT ;  /* 0x000000000000794d */ /* 0x000fea0003800000 */
        .weak           $__internal_7_$__cuda_sm20_div_s64
        .type           $__internal_7_$__cuda_sm20_div_s64,@function
        .size           $__internal_7_$__cuda_sm20_div_s64,($__internal_8_$__cuda_sm20_rem_s64 - $__internal_7_$__cuda_sm20_div_s64)
$__internal_7_$__cuda_sm20_div_s64:
        /* <DEDUP_REMOVED lines=82> */
[----:B------:R-:W-:Y:S06]  /*2730*/  RET.REL.NODEC R8 `(_ZN2at6native16triu_tril_kernelIN3c108BFloat16ElLb1ELi4ELb1EEEvNS_4cuda6detail10TensorInfoIT_T0_EENS6_IKS7_S8_EEllS8_) ;  /* 0xffffffd808307950 */ /* 0x000fec0003c3ffff */
        .weak           $__internal_8_$__cuda_sm20_rem_s64
        .type           $__internal_8_$__cuda_sm20_rem_s64,@function
        .size           $__internal_8_$__cuda_sm20_rem_s64,(.L_x_3156 - $__internal_8_$__cuda_sm20_rem_s64)
$__internal_8_$__cuda_sm20_rem_s64:
        /* <DEDUP_REMOVED lines=77> */
[----:B------:R-:W-:Y:S06]  /*2c10*/  RET.REL.NODEC R6 `(_ZN2at6native16triu_tril_kernelIN3c108BFloat16ElLb1ELi4ELb1EEEvNS_4cuda6detail10TensorInfoIT_T0_EENS6_IKS7_S8_EEllS8_) ;  /* 0xffffffd006f87950 */ /* 0x000fec0003c3ffff */
.L_x_178:
        /* <DEDUP_REMOVED lines=14> */
.L_x_3156:


//--------------------- .text._ZN2at6native16triu_tril_kernelIN3c108BFloat16EiLb1ELi4ELb0EEEvNS_4cuda6detail10TensorInfoIT_T0_EENS6_IKS7_S8_EEllS8_ --------------------------
	.section	.text._ZN2at6native16triu_tril_kernelIN3c108BFloat16EiLb1ELi4ELb0EEEvNS_4cuda6detail10TensorInfoIT_T0_EENS6_IKS7_S8_EEllS8_,"ax",@progbits
	.align	128
        .global         _ZN2at6native16triu_tril_kernelIN3c108BFloat16EiLb1ELi4ELb0EEEvNS_4cuda6detail10TensorInfoIT_T0_EENS6_IKS7_S8_EEllS8_
        .type           _ZN2at6native16triu_tril_kernelIN3c108BFloat16EiLb1ELi4ELb0EEEvNS_4cuda6detail10TensorInfoIT_T0_EENS6_IKS7_S8_EEllS8_,@function
        .size           _ZN2at6native16triu_tril_kernelIN3c108BFloat16EiLb1ELi4ELb0EEEvNS_4cuda6detail10TensorInfoIT_T0_EENS6_IKS7_S8_EEllS8_,(.L_x_3157 - _ZN2at6native16triu_tril_kernelIN3c108BFloat16EiLb1ELi4ELb0EEEvNS_4cuda6detail10TensorInfoIT_T0_EENS6_IKS7_S8_EEllS8_)
        .other          _ZN2at6native16triu_tril_kernelIN3c108BFloat16EiLb1ELi4ELb0EEEvNS_4cuda6detail10TensorInfoIT_T0_EENS6_IKS7_S8_EEllS8_,@"STO_CUDA_ENTRY STV_DEFAULT"
_ZN2at6native16triu_tril_kernelIN3c108BFloat16EiLb1ELi4ELb0EEEvNS_4cuda6detail10TensorInfoIT_T0_EENS6_IKS7_S8_EEllS8_:
.text._ZN2at6native16triu_tril_kernelIN3c108BFloat16EiLb1ELi4ELb0EEEvNS_4cuda6detail10TensorInfoIT_T0_EENS6_IKS7_S8_EEllS8_:
        /* <DEDUP_REMOVED lines=19> */
[----:B------:R-:W-:Y:S01]  /*0130*/  MOV R18, R3 ;  /* 0x0000000300127202 */ /* 0x000fe20000000f00 */
[----:B------:R-:W-:Y:S01]  /*0140*/  IMAD.U32 R5, RZ, RZ, UR4 ;  /* 0x00000004ff057e24 */ /* 0x000fe2000f8e00ff */
[----:B------:R-:W-:Y:S01]  /*0150*/  MOV R6, 0x180 ;  /* 0x0000018000067802 */ /* 0x000fe20000000f00 */
[----:B------:R-:W-:-:S07]  /*0160*/  IMAD.U32 R4, RZ, RZ, UR6 ;  /* 0x00000006ff047e24 */ /* 0x000fce000f8e00ff */
[----:B------:R-:W-:Y:S05]  /*0170*/  CALL.REL.NOINC `($__internal_9_$__cuda_sm20_div_s64) ;  /* 0x0000001800b07944 */ /* 0x000fea0003c00000 */
[----:B------:R-:W-:Y:S01]  /*0180*/  IADD3 R0, -R8, RZ, RZ ;  /* 0x000000ff08007210 */ /* 0x000fe20007ffe1ff */
[----:B------:R-:W-:Y:S01]  /*0190*/  ULDC UR6, c[0x0][0x3d0] ;  /* 0x0000f40000067ab9 */ /* 0x000fe20000000800 */
[----:B------:R-:W-:Y:S02]  /*01a0*/  IMAD.MOV.U32 R16, RZ, RZ, R8 ;  /* 0x000000ffff107224 */ /* 0x000fe400078e0008 */
[----:B------:R-:W-:Y:S02]  /*01b0*/  IMAD.MOV.U32 R17, RZ, RZ, R9 ;  /* 0x000000ffff117224 */ /* 0x000fe400078e0009 */
[----:B------:R-:W-:Y:S01]  /*01c0*/  IMAD R3, R0, UR6, R3 ;  /* 0x0000000600037c24 */ /* 0x000fe2000f8e0203 */
[----:B------:R-:W-:Y:S06]  /*01d0*/  BRA `(.L_x_181) ;  /* 0x0000000000547947 */ /* 0x000fec0003800000 */
.L_x_180:
        /* <DEDUP_REMOVED lines=21> */
.L_x_181:
[----:B------:R-:W-:Y:S05]  /*0330*/  BSYNC B0 ;  /* 0x0000000000007941 */ /* 0x000fea0003800000 */
.L_x_179:
        /* <DEDUP_REMOVED lines=12> */
[----:B------:R-:W-:Y:S01]  /*0400*/  MOV R5, UR6 ;  /* 0x0000000600057c02 */ /* 0x000fe20008000f00 */
[----:B------:R-:W-:Y:S01]  /*0410*/  IMAD.U32 R4, RZ, RZ, UR5 ;  /* 0x00000005ff047e24 */ /* 0x000fe2000f8e00ff */
[----:B------:R-:W-:-:S07]  /*0420*/  MOV R6, 0x440 ;  /* 0x0000044000067802 */ /* 0x000fce0000000f00 */
[----:B------:R-:W-:Y:S05]  /*0430*/  CALL.REL.NOINC `($__internal_9_$__cuda_sm20_div_s64) ;  /* 0x0000001800007944 */ /* 0x000fea0003c00000 */
[--C-:B------:R-:W-:Y:S01]  /*0440*/  IMAD.MOV R5, RZ, RZ, -R8.reuse ;  /* 0x000000ffff057224 */ /* 0x100fe200078e0a08 */
[----:B------:R-:W-:Y:S01]  /*0450*/  MOV R15, R9 ;  /* 0x00000009000f7202 */ /* 0x000fe20000000f00 */
[----:B------:R-:W-:Y:S02]  /*0460*/  IMAD.MOV.U32 R14, RZ, RZ, R8 ;  /* 0x000000ffff0e7224 */ /* 0x000fe400078e0008 */
[----:B------:R-:W-:Y:S01]  /*0470*/  IMAD R2, R5, UR5, R16 ;  /* 0x0000000505027c24 */ /* 0x000fe2000f8e0210 */
[----:B------:R-:W-:Y:S06]  /*0480*/  BRA `(.L_x_184) ;  /* 0x0000000000547947 */ /* 0x000fec0003800000 */
.L_x_183:
[----:B------:R-:W0:Y:S01]  /*0490*/  I2F.U32.RP R0, UR5 ;  /* 0x0000000500007d06 */ /* 0x000e220008209000 */
[----:B------:R-:W-:Y:S01]  /*04a0*/  IMAD R7, RZ, RZ, -UR5 ;  /* 0x80000005ff077e24 */ /* 0x000fe2000f8e02ff */
[----:B------:R-:W-:Y:S02]  /*04b0*/  ISETP.NE.U32.AND P2, PT, RZ, UR5, PT ;  /* 0x00000005ff007c0c */ /* 0x000fe4000bf45070 */
[----:B------:R-:W-:-:S04]  /*04c0*/  MOV R15, RZ ;  /* 0x000000ff000f7202 */ /* 0x000fc80000000f00 */
        /* <DEDUP_REMOVED lines=17> */
.L_x_184:
[----:B------:R-:W-:Y:S05]  /*05e0*/  BSYNC B0 ;  /* 0x0000000000007941 */ /* 0x000fea0003800000 */
.L_x_182:
        /* <DEDUP_REMOVED lines=24> */
.L_x_190:
        /* <DEDUP_REMOVED lines=11> */
[----:B------:R-:W-:Y:S05]  /*0820*/  CALL.REL.NOINC `($__internal_9_$__cuda_sm20_div_s64) ;  /* 0x0000001400047944 */ /* 0x000fea0003c00000 */
[----:B------:R-:W-:Y:S02]  /*0830*/  IMAD.MOV R7, RZ, RZ, -R8 ;  /* 0x000000ffff077224 */ /* 0x000fe400078e0a08 */
[----:B------:R-:W-:Y:S02]  /*0840*/  IMAD.MOV.U32 R15, RZ, RZ, R9 ;  /* 0x000000ffff0f7224 */ /* 0x000fe400078e0009 */
[----:B------:R-:W-:Y:S01]  /*0850*/  IMAD R7, R7, UR10, R14 ;  /* 0x0000000a07077c24 */ /* 0x000fe2000f8e020e */
[----:B------:R-:W-:Y:S01]  /*0860*/  MOV R14, R8 ;  /* 0x00000008000e7202 */ /* 0x000fe20000000f00 */
[----:B------:R-:W-:Y:S06]  /*0870*/  BRA `(.L_x_189) ;  /* 0x0000000000587947 */ /* 0x000fec0003800000 */
.L_x_188:
[----:B------:R-:W0:Y:S01]  /*0880*/  I2F.U32.RP R0, UR10 ;  /* 0x0000000a00007d06 */ /* 0x000e220008209000 */
[----:B------:R-:W-:Y:S01]  /*0890*/  IADD3 R7, RZ, -UR10, RZ ;  /* 0x8000000aff077c10 */ /* 0x000fe2000fffe0ff */
[----:B------:R-:W-:Y:S01]  /*08a0*/  IMAD.MOV.U32 R15, RZ, RZ, RZ ;  /* 0x000000ffff0f7224 */ /* 0x000fe200078e00ff */
        /* <DEDUP_REMOVED lines=19> */
.L_x_189:
[----:B------:R-:W-:Y:S05]  /*09e0*/  BSYNC B0 ;  /* 0x0000000000007941 */ /* 0x000fea0003800000 */
.L_x_187:
        /* <DEDUP_REMOVED lines=10> */
.L_x_186:
[----:B------:R-:W-:-:S06]  /*0a90*/  UISETP.GE.U32.AND UP0, UPT, UR5, 0x3, UPT ;  /* 0x000000030500788c */ /* 0x000fcc000bf06070 */
[----:B------:R-:W-:-:S13]  /*0aa0*/  PLOP3.LUT P0, PT, PT, PT, UP0, 0x80, 0x0 ;  /* 0x000000000000781c */ /* 0x000fda0003f0f008 */
[----:B------:R-:W-:Y:S05]  /*0ab0*/  @!P0 BRA `(.L_x_185) ;  /* 0x0000000800e48947 */ /* 0x000fea0003800000 */
[----:B------:R-:W-:Y:S02]  /*0ac0*/  UIADD3 UR6, UR7, 0x4, URZ ;  /* 0x0000000407067890 */ /* 0x000fe4000fffe03f */
[----:B------:R-:W-:Y:S01]  /*0ad0*/  USHF.L.U32 UR5, UR7, 0x2, URZ ;  /* 0x0000000207057899 */ /* 0x000fe2000800063f */
[----:B------:R-:W-:-:S03]  /*0ae0*/  UMOV UR8, 0x6c ;  /* 0x0000006c00087882 */ /* 0x000fc60000000000 */
[----:B------:R-:W-:Y:S01]  /*0af0*/  MOV R0, UR6 ;  /* 0x0000000600007c02 */ /* 0x000fe20008000f00 */
[----:B------:R-:W-:Y:S02]  /*0b00*/  UIMAD UR8, UR7, 0x4, UR8 ;  /* 0x00000004070878a4 */ /* 0x000fe4000f8e0208 */
[----:B------:R-:W-:-:S12]  /*0b10*/  UIADD3 UR7, UR5, 0xe0, URZ ;  /* 0x000000e005077890 */ /* 0x000fd8000fffe03f */
.L_x_203:
        /* <DEDUP_REMOVED lines=12> */
[----:B------:R-:W-:Y:S01]  /*0be0*/  IMAD.MOV R15, RZ, RZ, -R8 ;  /* 0x000000ffff0f7224 */ /* 0x000fe200078e0a08 */
[----:B------:R-:W-:Y:S01]  /*0bf0*/  MOV R16, R8 ;  /* 0x0000000800107202 */ /* 0x000fe20000000f00 */
[----:B------:R-:W-:Y:S02]  /*0c00*/  IMAD.MOV.U32 R17, RZ, RZ, R9 ;  /* 0x000000ffff117224 */ /* 0x000fe400078e0009 */
[----:B------:R-:W-:Y:S01]  /*0c10*/  IMAD R15, R15, UR5, R14 ;  /* 0x000000050f0f7c24 */ /* 0x000fe2000f8e020e */
[----:B------:R-:W-:Y:S06]  /*0c20*/  BRA `(.L_x_193) ;  /* 0x0000000000547947 */ /* 0x000fec0003800000 */
.L_x_192:
        /* <DEDUP_REMOVED lines=20> */
[----:B------:R-:W-:-:S07]  /*0d70*/  IMAD R15, R15, UR5, R14 ;  /* 0x000000050f0f7c24 */ /* 0x000fce000f8e020e */
.L_x_193:
[----:B------:R-:W-:Y:S05]  /*0d80*/  BSYNC B0 ;  /* 0x0000000000007941 */ /* 0x000fea0003800000 */
.L_x_191:
        /* <DEDUP_REMOVED lines=11> */
[----:B------:R-:W-:Y:S01]  /*0e40*/  MOV R7, R17 ;  /* 0x0000001100077202 */ /* 0x000fe20000000f00 */
[----:B------:R-:W-:Y:S01]  /*0e50*/  IMAD.U32 R4, RZ, RZ, UR10 ;  /* 0x0000000aff047e24 */ /* 0x000fe2000f8e00ff */
[----:B------:R-:W-:Y:S01]  /*0e60*/  MOV R6, 0xe90 ;  /* 0x00000e9000067802 */ /* 0x000fe20000000f00 */
[----:B------:R-:W-:-:S07]  /*0e70*/  IMAD.U32 R5, RZ, RZ, UR11 ;  /* 0x0000000bff057e24 */ /* 0x000fce000f8e00ff */
[----:B------:R-:W-:Y:S05]  /*0e80*/  CALL.REL.NOINC `($__internal_9_$__cuda_sm20_div_s64) ;  /* 0x0000000c006c7944 */ /* 0x000fea0003c00000 */
[----:B------:R-:W-:Y:S01]  /*0e90*/  IADD3 R17, -R8, RZ, RZ ;  /* 0x000000ff08117210 */ /* 0x000fe20007ffe1ff */
[----:B------:R-:W-:Y:S02]  /*0ea0*/  IMAD.MOV.U32 R14, RZ, RZ, R8 ;  /* 0x000000ffff0e7224 */ /* 0x000fe400078e0008 */
[----:B------:R-:W-:Y:S02]  /*0eb0*/  IMAD.MOV.U32 R15, RZ, RZ, R9 ;  /* 0x000000ffff0f7224 */ /* 0x000fe400078e0009 */
[----:B------:R-:W-:Y:S01]  /*0ec0*/  IMAD R17, R17, UR10, R16 ;  /* 0x0000000a11117c24 */ /* 0x000fe2000f8e0210 */
[----:B------:R-:W-:Y:S06]  /*0ed0*/  BRA `(.L_x_196) ;  /* 0x0000000000547947 */ /* 0x000fec0003800000 */
.L_x_195:
        /* <DEDUP_REMOVED lines=21> */
.L_x_196:
[----:B------:R-:W-:Y:S05]  /*1030*/  BSYNC B0 ;  /* 0x0000000000007941 */ /* 0x000fea0003800000 */
.L_x_194:
        /* <DEDUP_REMOVED lines=21> */
.L_x_198:
        /* <DEDUP_REMOVED lines=21> */
.L_x_199:
[----:B------:R-:W-:Y:S05]  /*12e0*/  BSYNC B0 ;  /* 0x0000000000007941 */ /* 0x000fea0003800000 */
.L_x_197:
        /* <DEDUP_REMOVED lines=21> */
.L_x_201:
        /* <DEDUP_REMOVED lines=21> */
.L_x_202:
[----:B------:R-:W-:Y:S05]  /*1590*/  BSYNC B0 ;  /* 0x0000000000007941 */ /* 0x000fea0003800000 */
.L_x_200:
        /* <DEDUP_REMOVED lines=11> */
.L_x_185:
        /* <DEDUP_REMOVED lines=8> */
[----:B------:R-:W-:Y:S01]  /*16d0*/  MOV R8, UR4 ;  /* 0x0000000400087c02 */ /* 0x000fe20008000f00 */
[----:B------:R-:W-:Y:S01]  /*16e0*/  BSSY B1, `(.L_x_206) ;  /* 0x000001c000017945 */ /* 0x000fe20003800000 */
[----:B------:R-:W-:Y:S02]  /*16f0*/  PRMT R0, RZ, 0x7610, R0 ;  /* 0x00007610ff007816 */ /* 0x000fe40000000000 */
[----:B------:R-:W-:Y:S02]  /*1700*/  PRMT R5, RZ, 0x7610, R5 ;  /* 0x00007610ff057816 */ /* 0x000fe40000000005 */
[----:B------:R-:W0:Y:S01]  /*1710*/  LDC R8, c[0x0][R8+0x21c] ;  /* 0x0000870008087b82 */ /* 0x000e220000000800 */
[----:B------:R-:W-:Y:S02]  /*1720*/  PRMT R4, RZ, 0x7610, R4 ;  /* 0x00007610ff047816 */ /* 0x000fe40000000004 */
[----:B------:R-:W-:Y:S02]  /*1730*/  PRMT R6, RZ, 0x7610, R6 ;  /* 0x00007610ff067816 */ /* 0x000fe40000000006 */
[----:B0-----:R-:W-:-:S13]  /*1740*/  ISETP.GT.AND P0, PT, R8, R3, PT ;  /* 0x000000030800720c */ /* 0x001fda0003f04270 */
[----:B------:R-:W-:Y:S05]  /*1750*/  @!P0 BRA `(.L_x_207) ;  /* 0x0000000000508947 */ /* 0x000fea0003800000 */
[----:B------:R-:W0:Y:S02]  /*1760*/  LDC.64 R6, c[0x0][0x2e8] ;  /* 0x0000ba00ff067b82 */ /* 0x000e240000000a00 */
[----:B0-----:R-:W-:-:S05]  /*1770*/  IMAD.WIDE R20, R20, 0x2, R6 ;  /* 0x0000000214147825 */ /* 0x001fca00078e0206 */
[----:B------:R0:W5:Y:S01]  /*1780*/  LDG.E.U16 R6, desc[UR6][R20.64] ;  /* 0x0000000614067981 */ /* 0x000162000c1e1500 */
[----:B------:R-:W-:-:S05]  /*1790*/  VIADD R7, R3, 0x1 ;  /* 0x0000000103077836 */ /* 0x000fca0000000000 */
[----:B------:R-:W-:-:S13]  /*17a0*/  ISETP.GE.AND P0, PT, R7, R8, PT ;  /* 0x000000080700720c */ /* 0x000fda0003f06270 */
[----:B0-----:R-:W-:Y:S05]  /*17b0*/  @P0 BRA `(.L_x_207) ;  /* 0x0000000000380947 */ /* 0x001fea0003800000 */
[----:B------:R-:W-:-:S06]  /*17c0*/  IMAD.U32 R9, RZ, RZ, UR4 ;  /* 0x00000004ff097e24 */ /* 0x000fcc000f8e00ff */
[----:B------:R-:W0:Y:S02]  /*17d0*/  LDC R9, c[0x0][R9+0x280] ;  /* 0x0000a00009097b82 */ /* 0x000e240000000800 */
[----:B0-----:R-:W-:-:S05]  /*17e0*/  IMAD.WIDE R20, R9, 0x2, R20 ;  /* 0x0000000209147825 */ /* 0x001fca00078e0214 */
[----:B------:R0:W5:Y:S01]  /*17f0*/  LDG.E.U16 R4, desc[UR6][R20.64] ;  /* 0x0000000614047981 */ /* 0x000162000c1e1500 */
[----:B------:R-:W-:-:S04]  /*1800*/  IADD3 R5, R3, 0x2, RZ ;  /* 0x0000000203057810 */ /* 0x000fc80007ffe0ff */
[----:B------:R-:W-:Y:S02]  /*1810*/  ISETP.GE.AND P0, PT, R5, R8, PT ;  /* 0x000000080500720c */ /* 0x000fe40003f06270 */
[----:B------:R-:W-:-:S11]  /*1820*/  PRMT R5, RZ, 0x7610, R5 ;  /* 0x00007610ff057816 */ /* 0x000fd60000000005 */
[----:B0-----:R-:W-:Y:S05]  /*1830*/  @P0 BRA `(.L_x_207) ;  /* 0x0000000000180947 */ /* 0x001fea0003800000 */
[----:B------:R-:W-:Y:S02]  /*1840*/  VIADD R5, R3, 0x3 ;  /* 0x0000000303057836 */ /* 0x000fe40000000000 */
[----:B------:R-:W-:-:S03]  /*1850*/  IMAD.WIDE R20, R9, 0x2, R20 ;  /* 0x0000000209147825 */ /* 0x000fc600078e0214 */
[----:B------:R-:W-:Y:S02]  /*1860*/  ISETP.GE.AND P0, PT, R5, R8, PT ;  /* 0x000000080500720c */ /* 0x000fe40003f06270 */
[----:B------:R0:W5:Y:S11]  /*1870*/  LDG.E.U16 R5, desc[UR6][R20.64] ;  /* 0x0000000614057981 */ /* 0x000176000c1e1500 */
[----:B------:R-:W-:-:S05]  /*1880*/  @!P0 IMAD.WIDE R8, R9, 0x2, R20 ;  /* 0x0000000209088825 */ /* 0x000fca00078e0214 */
[----:B------:R0:W5:Y:S02]  /*1890*/  @!P0 LDG.E.U16 R0, desc[UR6][R8.64] ;  /* 0x0000000608008981 */ /* 0x000164000c1e1500 */
.L_x_207:
[----:B------:R-:W-:Y:S05]  /*18a0*/  BSYNC B1 ;  /* 0x0000000000017941 */ /* 0x000fea0003800000 */
.L_x_206:
[----:B0-----:R-:W-:-:S04]  /*18b0*/  IADD3 R9, R3, -R2, RZ ;  /* 0x8000000203097210 */ /* 0x001fc80007ffe0ff */
[C---:B------:R-:W-:Y:S01]  /*18c0*/  IADD3 R7, R9.reuse, 0x2, RZ ;  /* 0x0000000209077810 */ /* 0x040fe20007ffe0ff */
[C---:B------:R-:W-:Y:S01]  /*18d0*/  VIADD R2, R9.reuse, 0x1 ;  /* 0x0000000109027836 */ /* 0x040fe20000000000 */
[----:B------:R-:W-:Y:S02]  /*18e0*/  ISETP.GE.U32.AND P0, PT, R9, UR10, PT ;  /* 0x0000000a09007c0c */ /* 0x000fe4000bf06070 */
[----:B------:R-:W-:Y:S02]  /*18f0*/  ISETP.GE.U32.AND P2, PT, R7, UR10, PT ;  /* 0x0000000a07007c0c */ /* 0x000fe4000bf46070 */
[----:B------:R-:W-:Y:S02]  /*1900*/  ISETP.GE.U32.AND P1, PT, R2, UR10, PT ;  /* 0x0000000a02007c0c */ /* 0x000fe4000bf26070 */
[----:B------:R-:W-:Y:S01]  /*1910*/  SHF.R.S32.HI R8, RZ, 0x1f, R2 ;  /* 0x0000001fff087819 */ /* 0x000fe20000011402 */
[----:B------:R-:W-:Y:S01]  /*1920*/  VIADD R2, R9, 0x3 ;  /* 0x0000000309027836 */ /* 0x000fe20000000000 */
[----:B------:R-:W-:-:S02]  /*1930*/  SHF.R.S32.HI R10, RZ, 0x1f, R9 ;  /* 0x0000001fff0a7819 */ /* 0x000fc40000011409 */
[----:B------:R-:W-:Y:S02]  /*1940*/  SHF.R.S32.HI R7, RZ, 0x1f, R7 ;  /* 0x0000001fff077819 */ /* 0x000fe40000011407 */
[----:B------:R-:W-:Y:S02]  /*1950*/  ISETP.GE.U32.AND P3, PT, R2, UR10, PT ;  /* 0x0000000a02007c0c */ /* 0x000fe4000bf66070 */
[----:B------:R-:W-:Y:S02]  /*1960*/  SHF.R.S32.HI R2, RZ, 0x1f, R2 ;  /* 0x0000001fff027819 */ /* 0x000fe40000011402 */
        /* <DEDUP_REMOVED lines=10> */
.L_x_205:
[----:B------:R-:W-:Y:S02]  /*1a10*/  PRMT R0, RZ, 0x7610, R0 ;  /* 0x00007610ff007816 */ /* 0x000fe40000000000 */
[----:B------:R-:W-:Y:S02]  /*1a20*/  PRMT R5, RZ, 0x7610, R5 ;  /* 0x00007610ff057816 */ /* 0x000fe40000000005 */
[----:B------:R-:W-:Y:S02]  /*1a30*/  PRMT R4, RZ, 0x7610, R4 ;  /* 0x00007610ff047816 */ /* 0x000fe40000000004 */
[----:B------:R-:W-:-:S07]  /*1a40*/  PRMT R6, RZ, 0x7610, R6 ;  /* 0x00007610ff067816 */ /* 0x000fce0000000006 */
.L_x_208:
[----:B------:R-:W-:Y:S05]  /*1a50*/  BSYNC B0 ;  /* 0x0000000000007941 */ /* 0x000fea0003800000 */
.L_x_204:
[----:B------:R-:W-:Y:S02]  /*1a60*/  ULDC UR8, c[0x0][UR4+0x21c] ;  /* 0x0000870004087abb */ /* 0x000fe40008000800 */
[----:B------:R-:W-:-:S13]  /*1a70*/  ISETP.LT.AND P0, PT, R3, UR8, PT ;  /* 0x0000000803007c0c */ /* 0x000fda000bf01270 */
[----:B------:R-:W-:Y:S05]  /*1a80*/  @!P0 EXIT ;  /* 0x000000000000894d */ /* 0x000fea0003800000 */
[----:B------:R-:W0:Y:S01]  /*1a90*/  LDC.64 R8, c[0x0][0x210] ;  /* 0x00008400ff087b82 */ /* 0x000e220000000a00 */
[----:B------:R-:W-:-:S04]  /*1aa0*/  IADD3 R2, R3, 0x1, RZ ;  /* 0x0000000103027810 */ /* 0x000fc80007ffe0ff */
[----:B------:R-:W-:Y:S01]  /*1ab0*/  ISETP.GE.AND P0, PT, R2, UR8, PT ;  /* 0x0000000802007c0c */ /* 0x000fe2000bf06270 */
[----:B0-----:R-:W-:-:S05]  /*1ac0*/  IMAD.WIDE R8, R22, 0x2, R8 ;  /* 0x0000000216087825 */ /* 0x001fca00078e0208 */
[----:B------:R0:W-:Y:S07]  /*1ad0*/  STG.E.U16 desc[UR6][R8.64], R6 ;  /* 0x0000000608007986 */ /* 0x0001ee000c101506 */
[----:B------:R-:W-:Y:S05]  /*1ae0*/  @P0 EXIT ;  /* 0x000000000000094d */ /* 0x000fea0003800000 */
[----:B------:R-:W-:Y:S01]  /*1af0*/  UMOV UR4, 0x6c ;  /* 0x0000006c00047882 */ /* 0x000fe20000000000 */
[----:B------:R-:W-:Y:S01]  /*1b00*/  VIADD R2, R3, 0x2 ;  /* 0x0000000203027836 */ /* 0x000fe20000000000 */
[----:B------:R-:W-:-:S04]  /*1b10*/  ULEA UR4, UR9, UR4, 0x2 ;  /* 0x0000000409047291 */ /* 0x000fc8000f8e103f */
[----:B------:R-:W-:-:S08]  /*1b20*/  ISETP.GE.AND P0, PT, R2, UR8, PT ;  /* 0x0000000802007c0c */ /* 0x000fd0000bf06270 */
[----:B------:R-:W-:Y:S02]  /*1b30*/  ULDC UR4, c[0x0][UR4+0x210] ;  /* 0x0000840004047abb */ /* 0x000fe40008000800 */
[----:B------:R-:W-:-:S05]  /*1b40*/  MOV R7, UR4 ;  /* 0x0000000400077c02 */ /* 0x000fca0008000f00 */
[----:B0-----:R-:W-:-:S05]  /*1b50*/  IMAD.WIDE R6, R7, 0x2, R8 ;  /* 0x0000000207067825 */ /* 0x001fca00078e0208 */
[----:B------:R0:W-:Y:S01]  /*1b60*/  STG.E.U16 desc[UR6][R6.64], R4 ;  /* 0x0000000406007986 */ /* 0x0001e2000c101506 */
[----:B------:R-:W-:Y:S05]  /*1b70*/  @P0 EXIT ;  /* 0x000000000000094d */ /* 0x000fea0003800000 */
[----:B------:R-:W-:Y:S01]  /*1b80*/  VIADD R3, R3, 0x3 ;  /* 0x0000000303037836 */ /* 0x000fe20000000000 */
[----:B------:R-:W-:-:S04]  /*1b90*/  USHF.L.U32 UR5, UR4, 0x1, URZ ;  /* 0x0000000104057899 */ /* 0x000fc8000800063f */
[----:B------:R-:W-:Y:S02]  /*1ba0*/  ISETP.GE.AND P0, PT, R3, UR8, PT ;  /* 0x0000000803007c0c */ /* 0x000fe4000bf06270 */
[----:B0-----:R-:W-:-:S05]  /*1bb0*/  MOV R7, UR5 ;  /* 0x0000000500077c02 */ /* 0x001fca0008000f00 */
[----:B------:R-:W-:-:S05]  /*1bc0*/  IMAD.WIDE R2, R7, 0x2, R8 ;  /* 0x0000000207027825 */ /* 0x000fca00078e0208 */
[----:B------:R0:W-:Y:S01]  /*1bd0*/  STG.E.U16 desc[UR6][R2.64], R5 ;  /* 0x0000000502007986 */ /* 0x0001e2000c101506 */
[----:B------:R-:W-:Y:S05]  /*1be0*/  @P0 EXIT ;  /* 0x000000000000094d */ /* 0x000fea0003800000 */
[----:B------:R-:W-:-:S06]  /*1bf0*/  UIMAD UR5, UR4, 0x3, URZ ;  /* 0x00000003040578a4 */ /* 0x000fcc000f8e023f */
[----:B0-----:R-:W-:-:S04]  /*1c00*/  IMAD.U32 R3, RZ, RZ, UR5 ;  /* 0x00000005ff037e24 */ /* 0x001fc8000f8e00ff */
[----:B------:R-:W-:-:S05]  /*1c10*/  IMAD.WIDE R2, R3, 0x2, R8 ;  /* 0x0000000203027825 */ /* 0x000fca00078e0208 */
[----:B------:R-:W-:Y:S01]  /*1c20*/  STG.E.U16 desc[UR6][R2.64], R0 ;  /* 0x0000000002007986 */ /* 0x000fe2000c101506 */
[----:B------:R-:W-:Y:S05]  /*1c30*/  EXIT ;  /* 0x000000000000794d */ /* 0x000fea0003800000 */
        .weak           $__internal_9_$__cuda_sm20_div_s64
        .type           $__internal_9_$__cuda_sm20_div_s64,@function
        .size           $__internal_9_$__cuda_sm20_div_s64,(.L_x_3157 - $__internal_9_$__cuda_sm20_div_s64)
$__internal_9_$__cuda_sm20_div_s64:
        /* <DEDUP_REMOVED lines=8> */
[----:B------:R-:W-:Y:S02]  /*1cc0*/  SEL R21, R21, R18, !P3 ;  /* 0x0000001215157207 */ /* 0x000fe40005800000 */
[----:B------:R-:W-:-:S04]  /*1cd0*/  IADD3.X R18, RZ, ~R7, RZ, P4, !PT ;  /* 0x80000007ff127210 */ /* 0x000fc800027fe4ff */
[-C--:B------:R-:W-:Y:S02]  /*1ce0*/  SEL R19, R18, R7.reuse, !P3 ;  /* 0x0000000712137207 */ /* 0x080fe40005800000 */
[----:B------:R-:W-:Y:S01]  /*1cf0*/  LOP3.LUT R7, R5, R7, RZ, 0x3c, !PT ;  /* 0x0000000705077212 */ /* 0x000fe200078e3cff */
        /* <DEDUP_REMOVED lines=24> */
[----:B------:R-:W-:Y:S01]  /*1e80*/  IMAD.HI.U32 R11, P1, R9, R8, R24 ;  /* 0x00000008090b7227 */ /* 0x000fe20007820018 */
[----:B------:R-:W-:-:S03]  /*1e90*/  HFMA2.MMA R25, -RZ, RZ, 0, 0 ;  /* 0x00000000ff197435 */ /* 0x000fc600000001ff */
[CC--:B------:R-:W-:Y:S02]  /*1ea0*/  IMAD R8, R9.reuse, R10.reuse, RZ ;  /* 0x0000000a09087224 */ /* 0x0c0fe400078e02ff */
[----:B------:R-:W-:-:S03]  /*1eb0*/  IMAD.HI.U32 R10, R9, R10, RZ ;  /* 0x0000000a090a7227 */ /* 0x000fc600078e00ff */
[----:B------:R-:W-:Y:S01]  /*1ec0*/  IADD3 R8, P2, R8, R11, RZ ;  /* 0x0000000b08087210 */ /* 0x000fe20007f5e0ff */
[----:B------:R-:W-:-:S04]  /*1ed0*/  IMAD.X R10, R10, 0x1, R9, P0 ;  /* 0x000000010a0a7824 */ /* 0x000fc800000e0609 */
        /* <DEDUP_REMOVED lines=17> */
[CC--:B------:R-:W-:Y:S02]  /*1ff0*/  ISETP.GE.U32.AND.EX P0, PT, R19.reuse, R13.reuse, PT, P0 ;  /* 0x0000000d1300720c */ /* 0x0c0fe40003f06100 */
[----:B------:R-:W-:Y:S02]  /*2000*/  IADD3.X R10, R19, ~R13, RZ, P1, !PT ;  /* 0x8000000d130a7210 */ /* 0x000fe40000ffe4ff */
[----:B------:R-:W-:Y:S01]  /*2010*/  SEL R21, R18, R21, P0 ;  /* 0x0000001512157207 */ /* 0x000fe20000000000 */
[----:B------:R-:W-:Y:S01]  /*2020*/  IMAD.X R18, RZ, RZ, R9, P2 ;  /* 0x000000ffff127224 */ /* 0x000fe200010e0609 */
[----:B------:R-:W-:Y:S02]  /*2030*/  SEL R19, R10, R19, P0 ;  /* 0x000000130a137207 */ /* 0x000fe40000000000 */
[----:B------:R-:W-:Y:S02]  /*2040*/  SEL R11, R11, R8, P0 ;  /* 0x000000080b0b7207 */ /* 0x000fe40000000000 */
[----:B------:R-:W-:-:S02]  /*2050*/  ISETP.GE.U32.AND P1, PT, R21, R12, PT ;  /* 0x0000000c1500720c */ /* 0x000fc40003f26070 */
[----:B------:R-:W-:Y:S02]  /*2060*/  SEL R18, R18, R9, P0 ;  /* 0x0000000912127207 */ /* 0x000fe40000000000 */
[----:B------:R-:W-:Y:S02]  /*2070*/  IADD3 R8, P2, R11, 0x1, RZ ;  /* 0x000000010b087810 */ /* 0x000fe40007f5e0ff */
[----:B------:R-:W-:Y:S02]  /*2080*/  ISETP.GE.U32.AND.EX P0, PT, R19, R13, PT, P1 ;  /* 0x0000000d1300720c */ /* 0x000fe40003f06110 */
[-C--:B------:R-:W-:Y:S02]  /*2090*/  IADD3.X R9, RZ, R18.reuse, RZ, P2, !PT ;  /* 0x00000012ff097210 */ /* 0x080fe400017fe4ff */
[----:B------:R-:W-:Y:S02]  /*20a0*/  SEL R8, R8, R11, P0 ;  /* 0x0000000b08087207 */ /* 0x000fe40000000000 */
[----:B------:R-:W-:-:S02]  /*20b0*/  SEL R9, R9, R18, P0 ;  /* 0x0000001209097207 */ /* 0x000fc40000000000 */
[-C--:B------:R-:W-:Y:S02]  /*20c0*/  IADD3 R11, P2, RZ, -R8.reuse, RZ ;  /* 0x80000008ff0b7210 */ /* 0x080fe40007f5e0ff */
[----:B------:R-:W-:Y:S02]  /*20d0*/  ISETP.NE.U32.AND P0, PT, R4, RZ, PT ;  /* 0x000000ff0400720c */ /* 0x000fe40003f05070 */
[----:B------:R-:W-:Y:S01]  /*20e0*/  ISETP.GE.AND P1, PT, R7, RZ, PT ;  /* 0x000000ff0700720c */ /* 0x000fe20003f26270 */
[----:B------:R-:W-:Y:S01]  /*20f0*/  IMAD.X R4, RZ, RZ, ~R9, P2 ;  /* 0x000000ffff047224 */ /* 0x000fe200010e0e09 */
[----:B------:R-:W-:Y:S02]  /*2100*/  MOV R7, 0x0 ;  /* 0x0000000000077802 */ /* 0x000fe40000000f00 */
[----:B------:R-:W-:Y:S02]  /*2110*/  ISETP.NE.AND.EX P0, PT, R5, RZ, PT, P0 ;  /* 0x000000ff0500720c */ /* 0x000fe40003f05300 */
[----:B------:R-:W-:-:S02]  /*2120*/  SEL R8, R11, R8, !P1 ;  /* 0x000000080b087207 */ /* 0x000fc40004800000 */
[----:B------:R-:W-:Y:S02]  /*2130*/  SEL R9, R4, R9, !P1 ;  /* 0x0000000904097207 */ /* 0x000fe40004800000 */
[----:B------:R-:W-:Y:S02]  /*2140*/  SEL R8, R8, 0xffffffff, P0 ;  /* 0xffffffff08087807 */ /* 0x000fe40000000000 */
[----:B------:R-:W-:Y:S01]  /*2150*/  SEL R9, R9, 0xffffffff, P0 ;  /* 0xffffffff09097807 */ /* 0x000fe20000000000 */
[----:B------:R-:W-:Y:S06]  /*2160*/  RET.REL.NODEC R6 `(_ZN2at6native16triu_tril_kernelIN3c108BFloat16EiLb1ELi4ELb0EEEvNS_4cuda6detail10TensorInfoIT_T0_EENS6_IKS7_S8_EEllS8_) ;  /* 0xffffffdc06a47950 */ /* 0x000fec0003c3ffff */
.L_x_209:
        /* <DEDUP_REMOVED lines=9> */
.L_x_3157:


//--------------------- .text._ZN2at6native16triu_tril_kernelIN3c108BFloat16EiLb1ELi4ELb1EEEvNS_4cuda6detail10TensorInfoIT_T0_EENS6_IKS7_S8_EEllS8_ --------------------------
	.section	.text._ZN2at6native16triu_tril_kernelIN3c108BFloat16EiLb1ELi4ELb1EEEvNS_4cuda6detail10TensorInfoIT_T0_EENS6_IKS7_S8_EEllS8_,"ax",@progbits
	.align	128
        .global         _ZN2at6native16triu_tril_kernelIN3c108BFloat16EiLb1ELi4ELb1EEEvNS_4cuda6detail10TensorInfoIT_T0_EENS6_IKS7_S8_EEllS8_
        .type           _ZN2at6native16triu_tril_kernelIN3c108BFloat16EiLb1ELi4ELb1EEEvNS_4cuda6detail10TensorInfoIT_T0_EENS6_IKS7_S8_EEllS8_,@function
        .size           _ZN2at6native16triu_tril_kernelIN3c108BFloat16EiLb1ELi4ELb1EEEvNS_4cuda6detail10TensorInfoIT_T0_EENS6_IKS7_S8_EEllS8_,(.L_x_3159 - _ZN2at6native16triu_tril_kernelIN3c108BFloat16EiLb1ELi4ELb1EEEvNS_4cuda6detail10TensorInfoIT_T0_EENS6_IKS7_S8_EEllS8_)
        .other          _ZN2at6native16triu_tril_kernelIN3c108BFloat16EiLb1ELi4ELb1EEEvNS_4cuda6detail10TensorInfoIT_T0_EENS6_IKS7_S8_EEllS8_,@"STO_CUDA_ENTRY STV_DEFAULT"
_ZN2at6native16triu_tril_kernelIN3c108BFloat16EiLb1ELi4ELb1EEEvNS_4cuda6detail10TensorInfoIT_T0_EENS6_IKS7_S8_EEllS8_:
.text._ZN2at6native16triu_tril_kernelIN3c108BFloat16EiLb1ELi4ELb1EEEvNS_4cuda6detail10TensorInfoIT_T0_EENS6_IKS7_S8_EEllS8_:
        /* <DEDUP_REMOVED lines=23> */
[----:B------:R-:W-:Y:S05]  /*0170*/  CALL.REL.NOINC `($__internal_10_$__cuda_sm20_div_s64) ;  /* 0x0000001800187944 */ /* 0x000fea0003c00000 */
[----:B------:R-:W-:Y:S01]  /*0180*/  IADD3 R3, -R8, RZ, RZ ;  /* 0x000000ff08037210 */ /* 0x000fe20007ffe1ff */
[----:B------:R-:W-:-:S04]  /*0190*/  ULDC UR6, c[0x0][0x3d0] ;  /* 0x0000f40000067ab9 */ /* 0x000fc80000000800 */
[----:B------:R-:W-:Y:S01]  /*01a0*/  IMAD R4, R3, UR6, R4 ;  /* 0x0000000603047c24 */ /* 0x000fe2000f8e0204 */
[----:B------:R-:W-:Y:S06]  /*01b0*/  BRA `(.L_x_212) ;  /* 0x0000000000547947 */ /* 0x000fec0003800000 */
.L_x_211:
[----:B------:R-:W0:Y:S01]  /*01c0*/  I2F.U32.RP R0, UR5 ;  /* 0x0000000500007d06 */ /* 0x000e220008209000 */
[----:B------:R-:W-:Y:S02]  /*01d0*/  ISETP.NE.U32.AND P2, PT, RZ, UR5, PT ;  /* 0x00000005ff007c0c */ /* 0x000fe4000bf45070 */
[----:B------:R-:W-:-:S05]  /*01e0*/  MOV R9, RZ ;  /* 0x000000ff00097202 */ /* 0x000fca0000000f00 */
[----:B0-----:R-:W0:Y:S02]  /*01f0*/  MUFU.RCP R0, R0 ;  /* 0x0000000000007308 */ /* 0x001e240000001000 */
[----:B0-----:R-:W-:-:S06]  /*0200*/  VIADD R2, R0, 0xffffffe ;  /* 0x0ffffffe00027836 */ /* 0x001fcc0000000000 */
[----:B------:R0:W1:Y:S02]  /*0210*/  F2I.FTZ.U32.TRUNC.NTZ R3, R2 ;  /* 0x0000000200037305 */ /* 0x000064000021f000 */
[----:B0-----:R-:W-:Y:S01]  /*0220*/  HFMA2.MMA R2, -RZ, RZ, 0, 0 ;  /* 0x00000000ff027435 */ /* 0x001fe200000001ff */
[----:B-1----:R-:W-:-:S04]  /*0230*/  IMAD.MOV R5, RZ, RZ, -R3 ;  /* 0x000000ffff057224 */ /* 0x002fc800078e0a03 */
[----:B------:R-:W-:-:S05]  /*0240*/  IMAD R5, R5, UR5, RZ ;  /* 0x0000000505057c24 */ /* 0x000fca000f8e02ff */
        /* <DEDUP_REMOVED lines=12> */
.L_x_212:
[----:B------:R-:W-:Y:S05]  /*0310*/  BSYNC B0 ;  /* 0x0000000000007941 */ /* 0x000fea0003800000 */
.L_x_210:
        /* <DEDUP_REMOVED lines=10> */
[----:B------:R-:W-:Y:S01]  /*03c0*/  IMAD.MOV.U32 R3, RZ, RZ, R8 ;  /* 0x000000ffff037224 */ /* 0x000fe200078e0008 */
[----:B------:R-:W-:Y:S01]  /*03d0*/  MOV R0, 0x400 ;  /* 0x0000040000007802 */ /* 0x000fe20000000f00 */
[----:B------:R-:W-:-:S07]  /*03e0*/  IMAD.MOV.U32 R2, RZ, RZ, R9 ;  /* 0x000000ffff027224 */ /* 0x000fce00078e0009 */
[----:B------:R-:W-:Y:S05]  /*03f0*/  CALL.REL.NOINC `($__internal_11_$__cuda_sm20_rem_s64) ;  /* 0x0000001800c47944 */ /* 0x000fea0003c00000 */
[----:B------:R-:W-:Y:S01]  /*0400*/  MOV R3, R5 ;  /* 0x0000000500037202 */ /* 0x000fe20000000f00 */
[----:B------:R-:W-:Y:S06]  /*0410*/  BRA `(.L_x_215) ;  /* 0x0000000000447947 */ /* 0x000fec0003800000 */
.L_x_214:
[----:B------:R-:W0:Y:S01]  /*0420*/  I2F.U32.RP R0, UR7 ;  /* 0x0000000700007d06 */ /* 0x000e220008209000 */
[----:B------:R-:W-:Y:S01]  /*0430*/  IMAD R5, RZ, RZ, -UR7 ;  /* 0x80000007ff057e24 */ /* 0x000fe2000f8e02ff */
[----:B------:R-:W-:-:S06]  /*0440*/  ISETP.NE.U32.AND P2, PT, RZ, UR7, PT ;  /* 0x00000007ff007c0c */ /* 0x000fcc000bf45070 */
        /* <DEDUP_REMOVED lines=10> */
[----:B------:R-:W-:-:S05]  /*04f0*/  @P0 VIADD R3, R3, -UR7 ;  /* 0x8000000703030c36 */ /* 0x000fca0008000000 */
[----:B------:R-:W-:-:S13]  /*0500*/  ISETP.GE.U32.AND P0, PT, R3, UR7, PT ;  /* 0x0000000703007c0c */ /* 0x000fda000bf06070 */
[----:B------:R-:W-:Y:S02]  /*0510*/  @P0 IADD3 R3, R3, -UR7, RZ ;  /* 0x8000000703030c10 */ /* 0x000fe4000fffe0ff */
[----:B------:R-:W-:-:S07]  /*0520*/  @!P2 LOP3.LUT R3, RZ, UR7, RZ, 0x33, !PT ;  /* 0x00000007ff03ac12 */ /* 0x000fce000f8e33ff */
.L_x_215:
[----:B------:R-:W-:Y:S05]  /*0530*/  BSYNC B0 ;  /* 0x0000000000007941 */ /* 0x000fea0003800000 */
.L_x_213:
[----:B------:R-:W-:Y:S01]  /*0540*/  IMAD.IADD R0, R4, 0x1, -R3 ;  /* 0x0000000104007824 */ /* 0x000fe200078e0a03 */
[----:B------:R-:W-:-:S04]  /*0550*/  ULDC.64 UR4, c[0x0][0x3c0] ;  /* 0x0000f00000047ab9 */ /* 0x000fc80000000a00 */
[----:B------:R-:W-:Y:S02]  /*0560*/  ISETP.GE.U32.AND P0, PT, R0, UR4, PT ;  /* 0x0000000400007c0c */ /* 0x000fe4000bf06070 */
[----:B------:R-:W-:-:S04]  /*0570*/  SHF.R.S32.HI R0, RZ, 0x1f, R0 ;  /* 0x0000001fff007819 */ /* 0x000fc80000011400 */
[----:B------:R-:W-:-:S13]  /*0580*/  ISETP.GE.AND.EX P0, PT, R0, UR5, PT, P0 ;  /* 0x0000000500007c0c */ /* 0x000fda000bf06300 */
[----:B------:R-:W-:Y:S05]  /*0590*/  @P0 EXIT ;  /* 0x000000000000094d */ /* 0x000fea0003800000 */
[----:B------:R-:W0:Y:S01]  /*05a0*/  LDC R2, c[0x0][0x3b8] ;  /* 0x0000ee00ff027b82 */ /* 0x000e220000000800 */
[----:B------:R-:W-:Y:S01]  /*05b0*/  BSSY B0, `(.L_x_216) ;  /* 0x0000021000007945 */ /* 0x000fe20003800000 */
[----:B0-----:R-:W-:-:S05]  /*05c0*/  VIADD R2, R2, 0xffffffff ;  /* 0xffffffff02027836 */ /* 0x001fca0000000000 */
[----:B------:R-:W-:-:S06]  /*05d0*/  SHF.L.U32 R21, R2, 0x2, RZ ;  /* 0x0000000202157819 */ /* 0x000fcc00000006ff */
[----:B------:R-:W0:Y:S01]  /*05e0*/  LDC R21, c[0x0][R21+0x27c] ;  /* 0x00009f0015157b82 */ /* 0x000e220000000800 */
[----:B------:R-:W-:Y:S05]  /*05f0*/  @!P1 BRA `(.L_x_217) ;  /* 0x0000000000249947 */ /* 0x000fea0003800000 */
[----:B------:R-:W-:Y:S01]  /*0600*/  IMAD.MOV.U32 R18, RZ, RZ, R8 ;  /* 0x000000ffff127224 */ /* 0x000fe200078e0008 */
[----:B------:R-:W-:Y:S01]  /*0610*/  MOV R10, UR7 ;  /* 0x00000007000a7c02 */ /* 0x000fe20008000f00 */
[----:B------:R-:W-:Y:S01]  /*0620*/  IMAD.MOV.U32 R7, RZ, RZ, R9 ;  /* 0x000000ffff077224 */ /* 0x000fe200078e0009 */
[----:B------:R-:W-:Y:S01]  /*0630*/  MOV R6, 0x660 ;  /* 0x0000066000067802 */ /* 0x000fe20000000f00 */
[----:B------:R-:W-:-:S07]  /*0640*/  IMAD.U32 R5, RZ, RZ, UR8 ;  /* 0x00000008ff057e24 */ /* 0x000fce000f8e00ff */
[----:B0-----:R-:W-:Y:S05]  /*0650*/  CALL.REL.NOINC `($__internal_10_$__cuda_sm20_div_s64) ;  /* 0x0000001000e07944 */ /* 0x001fea0003c00000 */
[----:B------:R-:W-:Y:S01]  /*0660*/  IMAD.MOV.U32 R14, RZ, RZ, R8 ;  /* 0x000000ffff0e7224 */ /* 0x000fe200078e0008 */
[----:B------:R-:W-:Y:S01]  /*0670*/  MOV R15, R9 ;  /* 0x00000009000f7202 */ /* 0x000fe20000000f00 */
[----:B------:R-:W-:Y:S06]  /*0680*/  BRA `(.L_x_218) ;  /* 0x00000000004c7947 */ /* 0x000fec0003800000 */
.L_x_217:
[----:B------:R-:W1:Y:S01]  /*0690*/  I2F.U32.RP R0, UR7 ;  /* 0x0000000700007d06 */ /* 0x000e620008209000 */
[----:B------:R-:W-:Y:S01]  /*06a0*/  IMAD R5, RZ, RZ, -UR7 ;  /* 0x80000007ff057e24 */ /* 0x000fe2000f8e02ff */
[----:B------:R-:W-:Y:S01]  /*06b0*/  ISETP.NE.U32.AND P2, PT, RZ, UR7, PT ;  /* 0x00000007ff007c0c */ /* 0x000fe2000bf45070 */
[----:B------:R-:W-:-:S05]  /*06c0*/  IMAD.MOV.U32 R15, RZ, RZ, RZ ;  /* 0x000000ffff0f7224 */ /* 0x000fca00078e00ff */
[----:B-1----:R-:W1:Y:S02]  /*06d0*/  MUFU.RCP R0, R0 ;  /* 0x0000000000007308 */ /* 0x002e640000001000 */
[----:B-1----:R-:W-:-:S06]  /*06e0*/  VIADD R6, R0, 0xffffffe ;  /* 0x0ffffffe00067836 */ /* 0x002fcc0000000000 */
[----:B------:R1:W2:Y:S02]  /*06f0*/  F2I.FTZ.U32.TRUNC.NTZ R7, R6 ;  /* 0x0000000600077305 */ /* 0x0002a4000021f000 */
[----:B-1----:R-:W-:Y:S01]  /*0700*/  HFMA2.MMA R6, -RZ, RZ, 0, 0 ;  /* 0x00000000ff067435 */ /* 0x002fe200000001ff */
[----:B--2---:R-:W-:-:S09]  /*0710*/  IMAD R5, R5, R7, RZ ;  /* 0x0000000705057224 */ /* 0x004fd200078e02ff */
        /* <DEDUP_REMOVED lines=9> */
[----:B------:R-:W-:-:S07]  /*07b0*/  @!P2 LOP3.LUT R14, RZ, UR7, RZ, 0x33, !PT ;  /* 0x00000007ff0eac12 */ /* 0x000fce000f8e33ff */
.L_x_218:
[----:B------:R-:W-:Y:S05]  /*07c0*/  BSYNC B0 ;  /* 0x0000000000007941 */ /* 0x000fea0003800000 */
.L_x_216:
[----:B------:R-:W1:Y:S01]  /*07d0*/  LDC R6, c[0x0][0x3b8] ;  /* 0x0000ee00ff067b82 */ /* 0x000e620000000800 */
[----:B------:R-:W-:Y:S01]  /*07e0*/  MOV R5, 0x68 ;  /* 0x0000006800057802 */ /* 0x000fe20000000f00 */
[----:B0-----:R-:W-:-:S04]  /*07f0*/  IMAD R21, R21, R4, RZ ;  /* 0x0000000415157224 */ /* 0x001fc800078e02ff */
[----:B------:R-:W-:-:S04]  /*0800*/  IMAD R5, R2, 0x4, R5 ;  /* 0x0000000402057824 */ /* 0x000fc800078e0205 */
[----:B------:R-:W0:Y:S01]  /*0810*/  LDC R0, c[0x0][R5+0x210] ;  /* 0x0000840005007b82 */ /* 0x000e220000000800 */
[----:B-1----:R-:W-:Y:S01]  /*0820*/  ISETP.GE.AND P0, PT, R6, 0x3, PT ;  /* 0x000000030600780c */ /* 0x002fe20003f06270 */
[----:B0-----:R-:W-:-:S12]  /*0830*/  IMAD R0, R0, R3, R21 ;  /* 0x0000000300007224 */ /* 0x001fd800078e0215 */
[----:B------:R-:W-:Y:S05]  /*0840*/  @!P0 BRA `(.L_x_219) ;  /* 0x0000000c00a48947 */ /* 0x000fea0003800000 */
[C---:B------:R-:W-:Y:S01]  /*0850*/  VIADD R5, R6.reuse, 0x2 ;  /* 0x0000000206057836 */ /* 0x040fe20000000000 */
[----:B------:R-:W-:-:S04]  /*0860*/  IADD3 R21, R6, -0x3, RZ ;  /* 0xfffffffd06157810 */ /* 0x000fc80007ffe0ff */
[----:B------:R-:W-:Y:S01]  /*0870*/  LOP3.LUT P0, R22, R5, 0x3, RZ, 0xc0, !PT ;  /* 0x0000000305167812 */ /* 0x000fe2000780c0ff */
[----:B------:R-:W-:-:S12]  /*0880*/  IMAD.MOV.U32 R20, RZ, RZ, R21 ;  /* 0x000000ffff147224 */ /* 0x000fd800078e0015 */
[----:B------:R-:W-:Y:S05]  /*0890*/  @!P0 BRA `(.L_x_220) ;  /* 0x0000000000d08947 */ /* 0x000fea0003800000 */
[----:B------:R-:W-:Y:S01]  /*08a0*/  HFMA2.MMA R24, -RZ, RZ, 0, 6.4373016357421875e-06 ;  /* 0x0000006cff187435 */ /* 0x000fe200000001ff */
[----:B------:R-:W-:Y:S02]  /*08b0*/  IMAD.SHL.U32 R23, R21, 0x4, RZ ;  /* 0x0000000415177824 */ /* 0x000fe400078e00ff */
[----:B------:R-:W-:Y:S02]  /*08c0*/  IMAD.MOV.U32 R20, RZ, RZ, R21 ;  /* 0x000000ffff147224 */ /* 0x000fe400078e0015 */
[----:B------:R-:W-:-:S05]  /*08d0*/  VIADD R23, R23, 0xe0 ;  /* 0x000000e017177836 */ /* 0x000fca0000000000 */
[----:B------:R-:W-:-:S07]  /*08e0*/  IMAD R24, R21, 0x4, R24 ;  /* 0x0000000415187824 */ /* 0x000fce00078e0218 */
.L_x_224:
[----:B------:R-:W0:Y:S01]  /*08f0*/  LDC R10, c[0x0][R23+0x210] ;  /* 0x00008400170a7b82 */ /* 0x000e220000000800 */
[----:B------:R-:W-:Y:S01]  /*0900*/  BSSY B0, `(.L_x_221) ;  /* 0x0000025000007945 */ /* 0x000fe20003800000 */
[----:B0-----:R-:W-:-:S04]  /*0910*/  SHF.R.S32.HI R7, RZ, 0x1f, R10 ;  /* 0x0000001fff077819 */ /* 0x001fc8000001140a */
[----:B------:R-:W-:-:S04]  /*0920*/  LOP3.LUT R5, R15, R7, RZ, 0xfc, !PT ;  /* 0x000000070f057212 */ /* 0x000fc800078efcff */
[----:B------:R-:W-:-:S13]  /*0930*/  ISETP.NE.U32.AND P0, PT, R5, RZ, PT ;  /* 0x000000ff0500720c */ /* 0x000fda0003f05070 */
[----:B------:R-:W-:Y:S05]  /*0940*/  @!P0 BRA `(.L_x_222) ;  /* 0x0000000000288947 */ /* 0x000fea0003800000 */
[----:B------:R-:W-:Y:S01]  /*0950*/  MOV R5, R7 ;  /* 0x0000000700057202 */ /* 0x000fe20000000f00 */
[----:B------:R-:W-:Y:S01]  /*0960*/  IMAD.MOV.U32 R18, RZ, RZ, R14 ;  /* 0x000000ffff127224 */ /* 0x000fe200078e000e */
[----:B------:R-:W-:Y:S01]  /*0970*/  MOV R6, 0x9a0 ;  /* 0x000009a000067802 */ /* 0x000fe20000000f00 */
[----:B------:R-:W-:-:S07]  /*0980*/  IMAD.MOV.U32 R7, RZ, RZ, R15 ;  /* 0x000000ffff077224 */ /* 0x000fce00078e000f */
[----:B------:R-:W-:Y:S05]  /*0990*/  CALL.REL.NOINC `($__internal_10_$__cuda_sm20_div_s64) ;  /* 0x0000001000107944 */ /* 0x000fea0003c00000 */
[----:B------:R-:W-:Y:S01]  /*09a0*/  IADD3 R5, -R8, RZ, RZ ;  /* 0x000000ff08057210 */ /* 0x000fe20007ffe1ff */
[----:B------:R-:W-:-:S04]  /*09b0*/  IMAD.MOV.U32 R15, RZ, RZ, R9 ;  /* 0x000000ffff0f7224 */ /* 0x000fc800078e0009 */
[----:B------:R-:W-:Y:S02]  /*09c0*/  IMAD R10, R10, R5, R14 ;  /* 0x000000050a0a7224 */ /* 0x000fe400078e020e */
[----:B------:R-:W-:Y:S01]  /*09d0*/  IMAD.MOV.U32 R14, RZ, RZ, R8 ;  /* 0x000000ffff0e7224 */ /* 0x000fe200078e0008 */
[----:B------:R-:W-:Y:S06]  /*09e0*/  BRA `(.L_x_223) ;  /* 0x0000000000587947 */ /* 0x000fec0003800000 */
.L_x_222:
        /* <DEDUP_REMOVED lines=22> */
.L_x_223:
[----:B------:R-:W-:Y:S05]  /*0b50*/  BSYNC B0 ;  /* 0x0000000000007941 */ /* 0x000fea0003800000 */
.L_x_221:
[----:B------:R0:W1:Y:S01]  /*0b60*/  LDC R5, c[0x0][R24+0x210] ;  /* 0x0000840018057b82 */ /* 0x0000620000000800 */
[----:B------:R-:W-:Y:S01]  /*0b70*/  VIADD R22, R22, 0xffffffff ;  /* 0xffffffff16167836 */ /* 0x000fe20000000000 */
[----:B------:R-:W-:Y:S01]  /*0b80*/  IADD3 R23, R23, -0x4, RZ ;  /* 0xfffffffc17177810 */ /* 0x000fe20007ffe0ff */
[----:B------:R-:W-:-:S03]  /*0b90*/  VIADD R20, R20, 0xffffffff ;  /* 0xffffffff14147836 */ /* 0x000fc60000000000 */
[----:B------:R-:W-:Y:S01]  /*0ba0*/  ISETP.NE.AND P0, PT, R22, RZ, PT ;  /* 0x000000ff1600720c */ /* 0x000fe20003f05270 */
[----:B0-----:R-:W-:Y:S02]  /*0bb0*/  VIADD R24, R24, 0xfffffffc ;  /* 0xfffffffc18187836 */ /* 0x001fe40000000000 */
[----:B-1----:R-:W-:-:S10]  /*0bc0*/  IMAD R0, R5, R10, R0 ;  /* 0x0000000a05007224 */ /* 0x002fd400078e0200 */
[----:B------:R-:W-:Y:S05]  /*0bd0*/  @P0 BRA `(.L_x_224) ;  /* 0xfffffffc00440947 */ /* 0x000fea000383ffff */
.L_x_220:
[----:B------:R-:W-:-:S13]  /*0be0*/  ISETP.GE.U32.AND P0, PT, R21, 0x3, PT ;  /* 0x000000031500780c */ /* 0x000fda0003f06070 */
[----:B------:R-:W-:Y:S05]  /*0bf0*/  @!P0 BRA `(.L_x_219) ;  /* 0x0000000800b88947 */ /* 0x000fea0003800000 */
[C---:B------:R-:W-:Y:S01]  /*0c00*/  SHF.L.U32 R22, R20.reuse, 0x2, RZ ;  /* 0x0000000214167819 */ /* 0x040fe200000006ff */
[----:B------:R-:W-:Y:S02]  /*0c10*/  IMAD.MOV.U32 R5, RZ, RZ, 0x6c ;  /* 0x0000006cff057424 */ /* 0x000fe400078e00ff */
[C---:B------:R-:W-:Y:S02]  /*0c20*/  VIADD R21, R20.reuse, 0x4 ;  /* 0x0000000414157836 */ /* 0x040fe40000000000 */
[----:B------:R-:W-:Y:S02]  /*0c30*/  IMAD R20, R20, 0x4, R5 ;  /* 0x0000000414147824 */ /* 0x000fe400078e0205 */
[----:B------:R-:W-:-:S07]  /*0c40*/  VIADD R22, R22, 0xe0 ;  /* 0x000000e016167836 */ /* 0x000fce0000000000 */
.L_x_237:
        /* <DEDUP_REMOVED lines=16> */
.L_x_226:
        /* <DEDUP_REMOVED lines=22> */
.L_x_227:
[----:B------:R-:W-:Y:S05]  /*0eb0*/  BSYNC B0 ;  /* 0x0000000000007941 */ /* 0x000fea0003800000 */
.L_x_225:
        /* <DEDUP_REMOVED lines=12> */
[----:B------:R-:W-:Y:S05]  /*0f80*/  CALL.REL.NOINC `($__internal_10_$__cuda_sm20_div_s64) ;  /* 0x0000000800947944 */ /* 0x000fea0003c00000 */
[----:B------:R-:W-:Y:S01]  /*0f90*/  IMAD.MOV R11, RZ, RZ, -R8 ;  /* 0x000000ffff0b7224 */ /* 0x000fe200078e0a08 */
[----:B------:R-:W-:-:S03]  /*0fa0*/  MOV R15, R9 ;  /* 0x00000009000f7202 */ /* 0x000fc60000000f00 */
[----:B------:R-:W-:Y:S02]  /*0fb0*/  IMAD R11, R10, R11, R14 ;  /* 0x0000000b0a0b7224 */ /* 0x000fe400078e020e */
[----:B------:R-:W-:Y:S01]  /*0fc0*/  IMAD.MOV.U32 R14, RZ, RZ, R8 ;  /* 0x000000ffff0e7224 */ /* 0x000fe200078e0008 */
[----:B------:R-:W-:Y:S06]  /*0fd0*/  BRA `(.L_x_230) ;  /* 0x0000000000587947 */ /* 0x000fec0003800000 */
.L_x_229:
        /* <DEDUP_REMOVED lines=22> */
.L_x_230:
[----:B------:R-:W-:Y:S05]  /*1140*/  BSYNC B0 ;  /* 0x0000000000007941 */ /* 0x000fea0003800000 */
.L_x_228:
        /* <DEDUP_REMOVED lines=13> */
[----:B------:R-:W-:Y:S02]  /*1220*/  IADD3 R11, -R8, RZ, RZ ;  /* 0x000000ff080b7210 */ /* 0x000fe40007ffe1ff */
[----:B------:R-:W-:-:S03]  /*1230*/  MOV R15, R9 ;  /* 0x00000009000f7202 */ /* 0x000fc60000000f00 */
[----:B------:R-:W-:Y:S02]  /*1240*/  IMAD R11, R10, R11, R14 ;  /* 0x0000000b0a0b7224 */ /* 0x000fe400078e020e */
[----:B------:R-:W-:Y:S01]  /*1250*/  IMAD.MOV.U32 R14, RZ, RZ, R8 ;  /* 0x000000ffff0e7224 */ /* 0x000fe200078e0008 */
[----:B------:R-:W-:Y:S06]  /*1260*/  BRA `(.L_x_233) ;  /* 0x0000000000587947 */ /* 0x000fec0003800000 */
.L_x_232:
[----:B------:R-:W0:Y:S01]  /*1270*/  I2F.U32.RP R5, R10 ;  /* 0x0000000a00057306 */ /* 0x000e220000209000 */
[----:B------:R-:W-:Y:S01]  /*1280*/  IADD3 R9, RZ, -R10, RZ ;  /* 0x8000000aff097210 */ /* 0x000fe20007ffe0ff */
[----:B------:R-:W-:Y:S01]  /*1290*/  HFMA2.MMA R15, -RZ, RZ, 0, 0 ;  /* 0x00000000ff0f7435 */ /* 0x000fe200000001ff */
[----:B------:R-:W-:-:S05]  /*12a0*/  ISETP.NE.U32.AND P2, PT, R10, RZ, PT ;  /* 0x000000ff0a00720c */ /* 0x000fca0003f45070 */
        /* <DEDUP_REMOVED lines=10> */
[----:B------:R-:W-:Y:S01]  /*1350*/  @P0 IMAD.IADD R9, R9, 0x1, -R10 ;  /* 0x0000000109090824 */ /* 0x000fe200078e0a0a */
[----:B------:R-:W-:-:S04]  /*1360*/  @P0 IADD3 R7, R7, 0x1, RZ ;  /* 0x0000000107070810 */ /* 0x000fc80007ffe0ff */
[----:B------:R-:W-:-:S13]  /*1370*/  ISETP.GE.U32.AND P1, PT, R9, R10, PT ;  /* 0x0000000a0900720c */ /* 0x000fda0003f26070 */
[----:B------:R-:W-:Y:S01]  /*1380*/  @P1 VIADD R7, R7, 0x1 ;  /* 0x0000000107071836 */ /* 0x000fe20000000000 */
[----:B------:R-:W-:-:S04]  /*1390*/  @!P2 LOP3.LUT R7, RZ, R10, RZ, 0x33, !PT ;  /* 0x0000000aff07a212 */ /* 0x000fc800078e33ff */
[----:B------:R-:W-:-:S05]  /*13a0*/  IADD3 R11, -R7, RZ, RZ ;  /* 0x000000ff070b7210 */ /* 0x000fca0007ffe1ff */
[----:B------:R-:W-:Y:S02]  /*13b0*/  IMAD R11, R10, R11, R14 ;  /* 0x0000000b0a0b7224 */ /* 0x000fe400078e020e */
[----:B------:R-:W-:-:S07]  /*13c0*/  IMAD.MOV.U32 R14, RZ, RZ, R7 ;  /* 0x000000ffff0e7224 */ /* 0x000fce00078e0007 */
.L_x_233:
[----:B------:R-:W-:Y:S05]  /*13d0*/  BSYNC B0 ;  /* 0x0000000000007941 */ /* 0x000fea0003800000 */
.L_x_231:
        /* <DEDUP_REMOVED lines=18> */
.L_x_235:
        /* <DEDUP_REMOVED lines=22> */
.L_x_236:
[----:B------:R-:W-:Y:S05]  /*1660*/  BSYNC B0 ;  /* 0x0000000000007941 */ /* 0x000fea0003800000 */
.L_x_234:
[----:B------:R0:W1:Y:S01]  /*1670*/  LDC R5, c[0x0][R20+0x204] ;  /* 0x0000810014057b82 */ /* 0x0000620000000800 */
[----:B------:R-:W-:Y:S02]  /*1680*/  VIADD R21, R21, 0xfffffffc ;  /* 0xfffffffc15157836 */ /* 0x000fe40000000000 */
[----:B------:R-:W-:-:S03]  /*1690*/  VIADD R22, R22, 0xfffffff0 ;  /* 0xfffffff016167836 */ /* 0x000fc60000000000 */
[----:B------:R-:W-:Y:S02]  /*16a0*/  ISETP.GT.AND P0, PT, R21, 0x3, PT ;  /* 0x000000031500780c */ /* 0x000fe40003f04270 */
[----:B0-----:R-:W-:Y:S01]  /*16b0*/  IADD3 R20, R20, -0x10, RZ ;  /* 0xfffffff014147810 */ /* 0x001fe20007ffe0ff */
[----:B-1----:R-:W-:-:S10]  /*16c0*/  IMAD R0, R5, R10, R0 ;  /* 0x0000000a05007224 */ /* 0x002fd400078e0200 */
[----:B------:R-:W-:Y:S05]  /*16d0*/  @P0 BRA `(.L_x_237) ;  /* 0xfffffff4005c0947 */ /* 0x000fea000383ffff */
.L_x_219:
[----:B------:R-:W-:Y:S02]  /*16e0*/  ULDC UR4, c[0x0][UR6+0x21c] ;  /* 0x0000870006047abb */ /* 0x000fe40008000800 */
[----:B------:R-:W-:-:S13]  /*16f0*/  ISETP.LT.AND P0, PT, R4, UR4, PT ;  /* 0x0000000404007c0c */ /* 0x000fda000bf01270 */
[----:B------:R-:W-:Y:S05]  /*1700*/  @!P0 EXIT ;  /* 0x000000000000894d */ /* 0x000fea0003800000 */
[----:B------:R-:W0:Y:S01]  /*1710*/  LDC.64 R6, c[0x0][0x210] ;  /* 0x00008400ff067b82 */ /* 0x000e220000000a00 */
[----:B------:R-:W-:Y:S01]  /*1720*/  IADD3 R8, R4, 0x1, RZ ;  /* 0x0000000104087810 */ /* 0x000fe20007ffe0ff */
[----:B------:R-:W-:-:S03]  /*1730*/  ULDC.64 UR6, c[0x0][0x208] ;  /* 0x0000820000067ab9 */ /* 0x000fc60000000a00 */
[----:B------:R-:W-:Y:S01]  /*1740*/  ISETP.GE.AND P0, PT, R8, UR4, PT ;  /* 0x0000000408007c0c */ /* 0x000fe2000bf06270 */
[----:B0-----:R-:W-:-:S05]  /*1750*/  IMAD.WIDE R6, R0, 0x2, R6 ;  /* 0x0000000200067825 */ /* 0x001fca00078e0206 */
[----:B------:R0:W-:Y:S07]  /*1760*/  STG.E.U16 desc[UR6][R6.64], RZ ;  /* 0x000000ff06007986 */ /* 0x0001ee000c101506 */
[----:B------:R-:W-:Y:S05]  /*1770*/  @P0 EXIT ;  /* 0x000000000000094d */ /* 0x000fea0003800000 */
[----:B------:R-:W-:Y:S01]  /*1780*/  IMAD.IADD R0, R8, 0x1, -R3 ;  /* 0x0000000108007824 */ /* 0x000fe200078e0a03 */
[----:B------:R-:W-:Y:S01]  /*1790*/  ULDC.64 UR8, c[0x0][0x3c0] ;  /* 0x0000f00000087ab9 */ /* 0x000fe20000000a00 */
[----:B------:R-:W-:-:S03]  /*17a0*/  IADD3 R10, R4, 0x2, RZ ;  /* 0x00000002040a7810 */ /* 0x000fc60007ffe0ff */
[----:B------:R-:W-:Y:S02]  /*17b0*/  ISETP.GE.U32.AND P0, PT, R0, UR8, PT ;  /* 0x0000000800007c0c */ /* 0x000fe4000bf06070 */
[----:B------:R-:W-:Y:S02]  /*17c0*/  SHF.R.S32.HI R0, RZ, 0x1f, R0 ;  /* 0x0000001fff007819 */ /* 0x000fe40000011400 */
[----:B------:R-:W-:Y:S02]  /*17d0*/  ISETP.GE.AND P1, PT, R10, UR4, PT ;  /* 0x000000040a007c0c */ /* 0x000fe4000bf26270 */
[----:B------:R-:W-:-:S13]  /*17e0*/  ISETP.GE.AND.EX P0, PT, R0, UR9, PT, P0 ;  /* 0x0000000900007c0c */ /* 0x000fda000bf06300 */
[----:B------:R-:W-:-:S05]  /*17f0*/  @!P0 MOV R5, 0x6c ;  /* 0x0000006c00058802 */ /* 0x000fca0000000f00 */
[----:B------:R-:W-:-:S04]  /*1800*/  @!P0 IMAD R0, R2, 0x4, R5 ;  /* 0x0000000402008824 */ /* 0x000fc800078e0205 */
[----:B------:R-:W1:Y:S02]  /*1810*/  @!P0 LDC R9, c[0x0][R0+0x210] ;  /* 0x0000840000098b82 */ /* 0x000e640000000800 */
[----:B-1----:R-:W-:-:S05]  /*1820*/  @!P0 IMAD.WIDE R8, R9, 0x2, R6 ;  /* 0x0000000209088825 */ /* 0x002fca00078e0206 */
[----:B------:R1:W-:Y:S01]  /*1830*/  @!P0 STG.E.U16 desc[UR6][R8.64], RZ ;  /* 0x000000ff08008986 */ /* 0x0003e2000c101506 */
[----:B------:R-:W-:Y:S05]  /*1840*/  @P1 EXIT ;  /* 0x000000000000194d */ /* 0x000fea0003800000 */
[----:B------:R-:W-:-:S05]  /*1850*/  IMAD.IADD R0, R10, 0x1, -R3 ;  /* 0x000000010a007824 */ /* 0x000fca00078e0a03 */
[----:B------:R-:W-:Y:S02]  /*1860*/  ISETP.GE.U32.AND P0, PT, R0, UR8, PT ;  /* 0x0000000800007c0c */ /* 0x000fe4000bf06070 */
[----:B------:R-:W-:-:S04]  /*1870*/  SHF.R.S32.HI R0, RZ, 0x1f, R0 ;  /* 0x0000001fff007819 */ /* 0x000fc80000011400 */
[----:B------:R-:W-:Y:S01]  /*1880*/  ISETP.GE.AND.EX P0, PT, R0, UR9, PT, P0 ;  /* 0x0000000900007c0c */ /* 0x000fe2000bf06300 */
[----:B------:R-:W-:-:S05]  /*1890*/  VIADD R0, R4, 0x3 ;  /* 0x0000000304007836 */ /* 0x000fca0000000000 */
[----:B------:R-:W-:-:S07]  /*18a0*/  ISETP.GE.AND P1, PT, R0, UR4, PT ;  /* 0x0000000400007c0c */ /* 0x000fce000bf26270 */
[----:B------:R-:W-:-:S05]  /*18b0*/  @!P0 MOV R5, 0x6c ;  /* 0x0000006c00058802 */ /* 0x000fca0000000f00 */
[----:B-1----:R-:W-:-:S04]  /*18c0*/  @!P0 IMAD R8, R2, 0x4, R5 ;  /* 0x0000000402088824 */ /* 0x002fc800078e0205 */
[----:B------:R-:W1:Y:S02]  /*18d0*/  @!P0 LDC R5, c[0x0][R8+0x210] ;  /* 0x0000840008058b82 */ /* 0x000e640000000800 */
[----:B-1----:R-:W-:-:S05]  /*18e0*/  @!P0 SHF.L.U32 R5, R5, 0x1, RZ ;  /* 0x0000000105058819 */ /* 0x002fca00000006ff */
[----:B------:R-:W-:-:S05]  /*18f0*/  @!P0 IMAD.WIDE R4, R5, 0x2, R6 ;  /* 0x0000000205048825 */ /* 0x000fca00078e0206 */
[----:B------:R1:W-:Y:S01]  /*1900*/  @!P0 STG.E.U16 desc[UR6][R4.64], RZ ;  /* 0x000000ff04008986 */ /* 0x0003e2000c101506 */
[----:B------:R-:W-:Y:S05]  /*1910*/  @P1 EXIT ;  /* 0x000000000000194d */ /* 0x000fea0003800000 */
[----:B------:R-:W-:-:S04]  /*1920*/  IADD3 R3, R0, -R3, RZ ;  /* 0x8000000300037210 */ /* 0x000fc80007ffe0ff */
[----:B------:R-:W-:Y:S02]  /*1930*/  ISETP.GE.U32.AND P0, PT, R3, UR8, PT ;  /* 0x0000000803007c0c */ /* 0x000fe4000bf06070 */
[----:B------:R-:W-:-:S04]  /*1940*/  SHF.R.S32.HI R3, RZ, 0x1f, R3 ;  /* 0x0000001fff037819 */ /* 0x000fc80000011403 */
[----:B------:R-:W-:-:S13]  /*1950*/  ISETP.GE.AND.EX P0, PT, R3, UR9, PT, P0 ;  /* 0x0000000903007c0c */ /* 0x000fda000bf06300 */
[----:B------:R-:W-:Y:S05]  /*1960*/  @P0 EXIT ;  /* 0x000000000000094d */ /* 0x000fea0003800000 */
[----:B------:R-:W-:-:S05]  /*1970*/  IMAD.MOV.U32 R3, RZ, RZ, 0x6c ;  /* 0x0000006cff037424 */ /* 0x000fca00078e00ff */
[----:B------:R-:W-:-:S06]  /*1980*/  LEA R2, R2, R3, 0x2 ;  /* 0x0000000302027211 */ /* 0x000fcc00078e10ff */
[----:B------:R-:W2:Y:S02]  /*1990*/  LDC R2, c[0x0][R2+0x210] ;  /* 0x0000840002027b82 */ /* 0x000ea40000000800 */
[----:B--2---:R-:W-:-:S04]  /*19a0*/  IMAD R3, R2, 0x3, RZ ;  /* 0x0000000302037824 */ /* 0x004fc800078e02ff */
[----:B0-----:R-:W-:-:S05]  /*19b0*/  IMAD.WIDE R6, R3, 0x2, R6 ;  /* 0x0000000203067825 */ /* 0x001fca00078e0206 */
[----:B------:R-:W-:Y:S01]  /*19c0*/  STG.E.U16 desc[UR6][R6.64], RZ ;  /* 0x000000ff06007986 */ /* 0x000fe2000c101506 */
[----:B------:R-:W-:Y:S05]  /*19d0*/  EXIT ;  /* 0x000000000000794d */ /* 0x000fea0003800000 */
        .weak           $__internal_10_$__cuda_sm20_div_s64
        .type           $__internal_10_$__cuda_sm20_div_s64,@function
        .size           $__internal_10_$__cuda_sm20_div_s64,($__internal_11_$__cuda_sm20_rem_s64 - $__internal_10_$__cuda_sm20_div_s64)
$__internal_10_$__cuda_sm20_div_s64:
[-C--:B------:R-:W-:Y:S02]  /*19e0*/  IADD3 R17, P1, RZ, -R10.reuse, RZ ;  /* 0x8000000aff117210 */ /* 0x080fe40007f3e0ff */
[----:B------:R-:W-:Y:S02]  /*19f0*/  ISETP.GE.AND P0, PT, R5, RZ, PT ;  /* 0x000000ff0500720c */ /* 0x000fe40003f06270 */
[----:B------:R-:W-:Y:S01]  /*1a00*/  ISETP.GE.AND P3, PT, R7, RZ, PT ;  /* 0x000000ff0700720c */ /* 0x000fe20003f66270 */
[----:B------:R-:W-:Y:S01]  /*1a10*/  IMAD.X R8, RZ, RZ, ~R5, P1 ;  /* 0x000000ffff087224 */ /* 0x000fe200008e0e05 */
[----:B------:R-:W-:Y:S02]  /*1a20*/  SEL R16, R17, R10, !P0 ;  /* 0x0000000a11107207 */ /* 0x000fe40004000000 */
[----:B------:R-:W-:Y:S02]  /*1a30*/  IADD3 R19, P4, RZ, -R18, RZ ;  /* 0x80000012ff137210 */ /* 0x000fe40007f9e0ff */
[----:B------:R-:W-:-:S02]  /*1a40*/  SEL R17, R8, R5, !P0 ;  /* 0x0000000508117207 */ /* 0x000fc40004000000 */
[----:B------:R-:W-:Y:S02]  /*1a50*/  SEL R19, R19, R18, !P3 ;  /* 0x0000001213137207 */ /* 0x000fe40005800000 */
        /* <DEDUP_REMOVED lines=22> */
[----:B------:R-:W-:-:S03]  /*1bc0*/  IMAD.HI.U32 R26, R27, R12, RZ ;  /* 0x0000000c1b1a7227 */ /* 0x000fc600078e00ff */
[----:B------:R-:W-:-:S05]  /*1bd0*/  IADD3.X R8, RZ, ~R8, RZ, P0, !PT ;  /* 0x80000008ff087210 */ /* 0x000fca00007fe4ff */
[----:B------:R-:W-:-:S04]  /*1be0*/  IMAD.WIDE.U32 R26, P0, R27, R8, R26 ;  /* 0x000000081b1a7225 */ /* 0x000fc8000780001a */
[----:B------:R-:W-:-:S04]  /*1bf0*/  IMAD.HI.U32 R11, P1, R9, R12, R26 ;  /* 0x0000000c090b7227 */ /* 0x000fc8000782001a */
[CC--:B------:R-:W-:Y:S02]  /*1c00*/  IMAD R12, R9.reuse, R8.reuse, RZ ;  /* 0x00000008090c7224 */ /* 0x0c0fe400078e02ff */
[----:B------:R-:W-:-:S03]  /*1c10*/  IMAD.HI.U32 R8, R9, R8, RZ ;  /* 0x0000000809087227 */ /* 0x000fc600078e00ff */
[----:B------:R-:W-:Y:S01]  /*1c20*/  IADD3 R11, P2, R12, R11, RZ ;  /* 0x0000000b0c0b7210 */ /* 0x000fe20007f5e0ff */
[----:B------:R-:W-:Y:S01]  /*1c30*/  IMAD.X R12, RZ, RZ, ~R7, P4 ;  /* 0x000000ffff0c7224 */ /* 0x000fe200020e0e07 */
[----:B------:R-:W-:Y:S01]  /*1c40*/  IADD3.X R9, R8, R9, RZ, P0, !PT ;  /* 0x0000000908097210 */ /* 0x000fe200007fe4ff */
        /* <DEDUP_REMOVED lines=20> */
[----:B------:R-:W-:Y:S01]  /*1d90*/  IADD3 R11, P2, R8, 0x1, RZ ;  /* 0x00000001080b7810 */ /* 0x000fe20007f5e0ff */
[----:B------:R-:W-:Y:S01]  /*1da0*/  IMAD.X R13, R12, 0x1, ~R17, P1 ;  /* 0x000000010c0d7824 */ /* 0x000fe200008e0e11 */
[----:B------:R-:W-:Y:S02]  /*1db0*/  SEL R19, R18, R19, P0 ;  /* 0x0000001312137207 */ /* 0x000fe40000000000 */
[----:B------:R-:W-:-:S02]  /*1dc0*/  IADD3.X R18, RZ, R9, RZ, P2, !PT ;  /* 0x00000009ff127210 */ /* 0x000fc400017fe4ff */
[----:B------:R-:W-:Y:S02]  /*1dd0*/  SEL R11, R11, R8, P0 ;  /* 0x000000080b0b7207 */ /* 0x000fe40000000000 */
[----:B------:R-:W-:Y:S02]  /*1de0*/  SEL R13, R13, R12, P0 ;  /* 0x0000000c0d0d7207 */ /* 0x000fe40000000000 */
[----:B------:R-:W-:Y:S02]  /*1df0*/  ISETP.GE.U32.AND P1, PT, R19, R16, PT ;  /* 0x000000101300720c */ /* 0x000fe40003f26070 */
[----:B------:R-:W-:Y:S02]  /*1e00*/  SEL R18, R18, R9, P0 ;  /* 0x0000000912127207 */ /* 0x000fe40000000000 */
[----:B------:R-:W-:Y:S02]  /*1e10*/  IADD3 R8, P2, R11, 0x1, RZ ;  /* 0x000000010b087810 */ /* 0x000fe40007f5e0ff */
[----:B------:R-:W-:-:S02]  /*1e20*/  ISETP.GE.U32.AND.EX P0, PT, R13, R17, PT, P1 ;  /* 0x000000110d00720c */ /* 0x000fc40003f06110 */
        /* <DEDUP_REMOVED lines=13> */
[----:B------:R-:W-:Y:S05]  /*1f00*/  RET.REL.NODEC R6 `(_ZN2at6native16triu_tril_kernelIN3c108BFloat16EiLb1ELi4ELb1EEEvNS_4cuda6detail10TensorInfoIT_T0_EENS6_IKS7_S8_EEllS8_) ;  /* 0xffffffe0063c7950 */ /* 0x000fea0003c3ffff */
        .weak           $__internal_11_$__cuda_sm20_rem_s64
        .type           $__internal_11_$__cuda_sm20_rem_s64,@function
        .size           $__internal_11_$__cuda_sm20_rem_s64,(.L_x_3159 - $__internal_11_$__cuda_sm20_rem_s64)
$__internal_11_$__cuda_sm20_rem_s64:
[----:B------:R-:W-:Y:S02]  /*1f10*/  UIADD3 UR4, UP1, URZ, -UR7, URZ ;  /* 0x800000073f047290 */ /* 0x000fe4000ff3e03f */
[----:B------:R-:W-:Y:S02]  /*1f20*/  UISETP.GE.AND UP0, UPT, UR8, URZ, UPT ;  /* 0x0000003f0800728c */ /* 0x000fe4000bf06270 */
[----:B------:R-:W-:Y:S02]  /*1f30*/  UIADD3.X UR5, URZ, ~UR8, URZ, UP1, !UPT ;  /* 0x800000083f057290 */ /* 0x000fe40008ffe43f */
[----:B------:R-:W-:Y:S02]  /*1f40*/  USEL UR4, UR4, UR7, !UP0 ;  /* 0x0000000704047287 */ /* 0x000fe4000c000000 */
[----:B------:R-:W-:-:S09]  /*1f50*/  USEL UR5, UR5, UR8, !UP0 ;  /* 0x0000000805057287 */ /* 0x000fd2000c000000 */
[----:B------:R-:W0:Y:S08]  /*1f60*/  I2F.U64.RP R5, UR4 ;  /* 0x0000000400057d12 */ /* 0x000e300008309000 */
[----:B0-----:R-:W0:Y:S02]  /*1f70*/  MUFU.RCP R5, R5 ;  /* 0x0000000500057308 */ /* 0x001e240000001000 */
[----:B0-----:R-:W-:-:S06]  /*1f80*/  IADD3 R6, R5, 0x1ffffffe, RZ ;  /* 0x1ffffffe05067810 */ /* 0x001fcc0007ffe0ff */
[----:B------:R-:W0:Y:S02]  /*1f90*/  F2I.U64.TRUNC R6, R6 ;  /* 0x0000000600067311 */ /* 0x000e24000020d800 */
[----:B0-----:R-:W-:-:S04]  /*1fa0*/  IMAD.WIDE.U32 R10, R6, UR4, RZ ;  /* 0x00000004060a7c25 */ /* 0x001fc8000f8e00ff */
[----:B------:R-:W-:Y:S01]  /*1fb0*/  IMAD R11, R6, UR5, R11 ;  /* 0x00000005060b7c24 */ /* 0x000fe2000f8e020b */
[----:B------:R-:W-:-:S03]  /*1fc0*/  IADD3 R13, P0, RZ, -R10, RZ ;  /* 0x8000000aff0d7210 */ /* 0x000fc60007f1e0ff */
[----:B------:R-:W-:Y:S02]  /*1fd0*/  IMAD R11, R7, UR4, R11 ;  /* 0x00000004070b7c24 */ /* 0x000fe4000f8e020b */
[----:B------:R-:W-:-:S04]  /*1fe0*/  IMAD.HI.U32 R10, R6, R13, RZ ;  /* 0x0000000d060a7227 */ /* 0x000fc800078e00ff */
[----:B------:R-:W-:Y:S01]  /*1ff0*/  IMAD.X R15, RZ, RZ, ~R11, P0 ;  /* 0x000000ffff0f7224 */ /* 0x000fe200000e0e0b */
[----:B------:R-:W-:-:S03]  /*2000*/  MOV R11, R6 ;  /* 0x00000006000b7202 */ /* 0x000fc60000000f00 */
[-C--:B------:R-:W-:Y:S02]  /*2010*/  IMAD R17, R7, R15.reuse, RZ ;  /* 0x0000000f07117224 */ /* 0x080fe400078e02ff */
[----:B------:R-:W-:-:S04]  /*2020*/  IMAD.WIDE.U32 R10, P0, R6, R15, R10 ;  /* 0x0000000f060a7225 */ /* 0x000fc8000780000a */
[----:B------:R-:W-:-:S04]  /*2030*/  IMAD.HI.U32 R5, R7, R15, RZ ;  /* 0x0000000f07057227 */ /* 0x000fc800078e00ff */
[----:B------:R-:W-:-:S04]  /*2040*/  IMAD.HI.U32 R10, P2, R7, R13, R10 ;  /* 0x0000000d070a7227 */ /* 0x000fc8000784000a */
[----:B------:R-:W-:Y:S01]  /*2050*/  IMAD.X R5, R5, 0x1, R7, P0 ;  /* 0x0000000105057824 */ /* 0x000fe200000e0607 */
[----:B------:R-:W-:-:S04]  /*2060*/  IADD3 R11, P3, R17, R10, RZ ;  /* 0x0000000a110b7210 */ /* 0x000fc80007f7e0ff */
[----:B------:R-:W-:Y:S01]  /*2070*/  IADD3.X R5, RZ, RZ, R5, P3, P2 ;  /* 0x000000ffff057210 */ /* 0x000fe20001fe4405 */
[----:B------:R-:W-:Y:S01]  /*2080*/  IMAD.WIDE.U32 R6, R11, UR4, RZ ;  /* 0x000000040b067c25 */ /* 0x000fe2000f8e00ff */
[----:B------:R-:W-:-:S03]  /*2090*/  ISETP.GE.AND P2, PT, R2, RZ, PT ;  /* 0x000000ff0200720c */ /* 0x000fc60003f46270 */
[----:B------:R-:W-:Y:S01]  /*20a0*/  IMAD R10, R11, UR5, R7 ;  /* 0x000000050b0a7c24 */ /* 0x000fe2000f8e0207 */
[----:B------:R-:W-:-:S03]  /*20b0*/  IADD3 R7, P0, RZ, -R6, RZ ;  /* 0x80000006ff077210 */ /* 0x000fc60007f1e0ff */
        /* <DEDUP_REMOVED lines=10> */
[----:B------:R-:W-:Y:S01]  /*2160*/  IMAD.X R7, RZ, RZ, ~R2, P5 ;  /* 0x000000ffff077224 */ /* 0x000fe200028e0e02 */
[----:B------:R-:W-:-:S03]  /*2170*/  IADD3.X R5, R12, R5, RZ, P0, !PT ;  /* 0x000000050c057210 */ /* 0x000fc600007fe4ff */
[----:B------:R-:W-:Y:S01]  /*2180*/  IMAD.HI.U32 R6, R3, R11, RZ ;  /* 0x0000000b03067227 */ /* 0x000fe200078e00ff */
[----:B------:R-:W-:Y:S02]  /*2190*/  SEL R10, R7, R2, !P2 ;  /* 0x00000002070a7207 */ /* 0x000fe40005000000 */
[----:B------:R-:W-:Y:S01]  /*21a0*/  IADD3.X R5, RZ, RZ, R5, P4, P3 ;  /* 0x000000ffff057210 */ /* 0x000fe200027e6405 */
[----:B------:R-:W-:Y:S02]  /*21b0*/  IMAD.MOV.U32 R7, RZ, RZ, RZ ;  /* 0x000000ffff077224 */ /* 0x000fe400078e00ff */
[----:B------:R-:W-:-:S04]  /*21c0*/  IMAD.WIDE.U32 R6, R3, R10, R6 ;  /* 0x0000000a03067225 */ /* 0x000fc800078e0006 */
[C---:B------:R-:W-:Y:S02]  /*21d0*/  IMAD R2, R5.reuse, R10, RZ ;  /* 0x0000000a05027224 */ /* 0x040fe400078e02ff */
[----:B------:R-:W-:-:S04]  /*21e0*/  IMAD.HI.U32 R7, P0, R5, R11, R6 ;  /* 0x0000000b05077227 */ /* 0x000fc80007800006 */
[----:B------:R-:W-:Y:S01]  /*21f0*/  IMAD.HI.U32 R5, R5, R10, RZ ;  /* 0x0000000a05057227 */ /* 0x000fe200078e00ff */
[----:B------:R-:W-:-:S04]  /*2200*/  IADD3 R7, P3, R2, R7, RZ ;  /* 0x0000000702077210 */ /* 0x000fc80007f7e0ff */
[----:B------:R-:W-:Y:S01]  /*2210*/  IADD3.X R5, R5, RZ, RZ, P0, !PT ;  /* 0x000000ff05057210 */ /* 0x000fe200007fe4ff */
        /* <DEDUP_REMOVED lines=15> */
[----:B------:R-:W-:-:S03]  /*2310*/  HFMA2.MMA R3, -RZ, RZ, 0, 0 ;  /* 0x00000000ff037435 */ /* 0x000fc600000001ff */
[----:B------:R-:W-:Y:S02]  /*2320*/  SEL R5, R5, R2, P0 ;  /* 0x0000000205057207 */ /* 0x000fe40000000000 */
[----:B------:R-:W-:Y:S02]  /*2330*/  ISETP.NE.U32.AND P0, PT, RZ, UR7, PT ;  /* 0x00000007ff007c0c */ /* 0x000fe4000bf05070 */
[-C--:B------:R-:W-:Y:S02]  /*2340*/  IADD3 R2, RZ, -R5.reuse, RZ ;  /* 0x80000005ff027210 */ /* 0x080fe40007ffe0ff */
[----:B------:R-:W-:Y:S02]  /*2350*/  ISETP.NE.AND.EX P0, PT, RZ, UR8, PT, P0 ;  /* 0x00000008ff007c0c */ /* 0x000fe4000bf05300 */
[----:B------:R-:W-:Y:S01]  /*2360*/  SEL R5, R2, R5, !P2 ;  /* 0x0000000502057207 */ /* 0x000fe20005000000 */
[----:B------:R-:W-:-:S03]  /*2370*/  IMAD.MOV.U32 R2, RZ, RZ, R0 ;  /* 0x000000ffff027224 */ /* 0x000fc600078e0000 */
[----:B------:R-:W-:Y:S01]  /*2380*/  SEL R5, R5, 0xffffffff, P0 ;  /* 0xffffffff05057807 */ /* 0x000fe20000000000 */
[----:B------:R-:W-:Y:S06]  /*2390*/  RET.REL.NODEC R2 `(_ZN2at6native16triu_tril_kernelIN3c108BFloat16EiLb1ELi4ELb1EEEvNS_4cuda6detail10TensorInfoIT_T0_EENS6_IKS7_S8_EEllS8_) ;  /* 0xffffffdc02187950 */ /* 0x000fec0003c3ffff */
.L_x_238:
        /* <DEDUP_REMOVED lines=14> */
.L_x_3159:


//--------------------- .text._ZN2at6native16triu_tril_kernelIN3c104HalfElLb1ELi4ELb0EEEvNS_4cuda6detail10TensorInfoIT_T0_EENS6_IKS7_S8_EEllS8_ --------------------------
	.section	.text._ZN2at6native16triu_tril_kernelIN3c104HalfElLb1ELi4ELb0EEEvNS_4cuda6detail10TensorInfoIT_T0_EENS6_IKS7_S8_EEllS8_,"ax",@progbits
	.align	128
        .global         _ZN2at6native16triu_tril_kernelIN3c104HalfElLb1ELi4ELb0EEEvNS_4cuda6detail10TensorInfoIT_T0_EENS6_IKS7_S8_EEllS8_
        .type           _ZN2at6native16triu_tril_kernelIN3c104HalfElLb1ELi4ELb0EEEvNS_4cuda6detail10TensorInfoIT_T0_EENS6_IKS7_S8_EEllS8_,@function
        .size           _ZN2at6native16triu_tril_kernelIN3c104HalfElLb1ELi4ELb0EEEvNS_4cuda6detail10TensorInfoIT_T0_EENS6_IKS7_S8_EEllS8_,(.L_x_3160 - _ZN2at6native16triu_tril_kernelIN3c104HalfElLb1ELi4ELb0EEEvNS_4cuda6detail10TensorInfoIT_T0_EENS6_IKS7_S8_EEllS8_)
        .other          _ZN2at6native16triu_tril_kernelIN3c104HalfElLb1ELi4ELb0EEEvNS_4cuda6detail10TensorInfoIT_T0_EENS6_IKS7_S8_EEllS8_,@"STO_CUDA_ENTRY STV_DEFAULT"
_ZN2at6native16triu_tril_kernelIN3c104HalfElLb1ELi4ELb0EEEvNS_4cuda6detail10TensorInfoIT_T0_EENS6_IKS7_S8_EEllS8_:
.text._ZN2at6native16triu_tril_kernelIN3c104HalfElLb1ELi4ELb0EEEvNS_4cuda6detail10TensorInfoIT_T0_EENS6_IKS7_S8_EEllS8_:
        /* <DEDUP_REMOVED lines=23> */
[----:B------:R-:W-:Y:S05]  /*0170*/  CALL.REL.NOINC `($__internal_12_$__cuda_sm20_div_s64) ;  /* 0x0000002400407944 */ /* 0x000fea0003c00000 */
        /* <DEDUP_REMOVED lines=10> */
.L_x_240:
        /* <DEDUP_REMOVED lines=23> */
.L_x_241:
[----:B------:R-:W-:Y:S05]  /*0390*/  BSYNC B0 ;  /* 0x0000000000007941 */ /* 0x000fea0003800000 */
.L_x_239:
        /* <DEDUP_REMOVED lines=18> */
[----:B------:R-:W-:Y:S05]  /*04c0*/  CALL.REL.NOINC `($__internal_12_$__cuda_sm20_div_s64) ;  /* 0x00000020006c7944 */ /* 0x000fea0003c00000 */
        /* <DEDUP_REMOVED lines=9> */
.L_x_243:
        /* <DEDUP_REMOVED lines=22> */
.L_x_244:
[----:B------:R-:W-:Y:S05]  /*06c0*/  BSYNC B0 ;  /* 0x0000000000007941 */ /* 0x000fea0003800000 */
.L_x_242:
        /* <DEDUP_REMOVED lines=57> */
.L_x_250:
        /* <DEDUP_REMOVED lines=14> */
[----:B------:R-:W-:Y:S05]  /*0b40*/  CALL.REL.NOINC `($__internal_12_$__cuda_sm20_div_s64) ;  /* 0x0000001800cc7944 */ /* 0x000fea0003c00000 */
        /* <DEDUP_REMOVED lines=11> */
.L_x_248:
        /* <DEDUP_REMOVED lines=23> */
.L_x_249:
[----:B------:R-:W-:Y:S05]  /*0d70*/  BSYNC B0 ;  /* 0x0000000000007941 */ /* 0x000fea0003800000 */
.L_x_247:
        /* <DEDUP_REMOVED lines=19> */
.L_x_246:
        /* <DEDUP_REMOVED lines=13> */
.L_x_263:
        /* <DEDUP_REMOVED lines=25> */
.L_x_252:
        /* <DEDUP_REMOVED lines=23> */
.L_x_253:
[----:B------:R-:W-:Y:S05]  /*1280*/  BSYNC B0 ;  /* 0x0000000000007941 */ /* 0x000fea0003800000 */
.L_x_251:
        /* <DEDUP_REMOVED lines=24> */
[----:B------:R-:W-:Y:S05]  /*1410*/  CALL.REL.NOINC `($__internal_12_$__cuda_sm20_div_s64) ;  /* 0x0000001000987944 */ /* 0x000fea0003c00000 */
        /* <DEDUP_REMOVED lines=10> */
.L_x_255:
        /* <DEDUP_REMOVED lines=23> */
.L_x_256:
[----:B------:R-:W-:Y:S05]  /*1630*/  BSYNC B0 ;  /* 0x0000000000007941 */ /* 0x000fea0003800000 */
.L_x_254:
        /* <DEDUP_REMOVED lines=26> */
[----:B------:R-:W-:Y:S05]  /*17e0*/  CALL.REL.NOINC `($__internal_12_$__cuda_sm20_div_s64) ;  /* 0x0000000c00a47944 */ /* 0x000fea0003c00000 */
        /* <DEDUP_REMOVED lines=10> */
.L_x_258:
        /* <DEDUP_REMOVED lines=23> */
.L_x_259:
[----:B------:R-:W-:Y:S05]  /*1a00*/  BSYNC B0 ;  /* 0x0000000000007941 */ /* 0x000fea0003800000 */
.L_x_257:
        /* <DEDUP_REMOVED lines=27> */
[----:B------:R-:W-:Y:S05]  /*1bc0*/  CALL.REL.NOINC `($__internal_12_$__cuda_sm20_div_s64) ;  /* 0x0000000800ac7944 */ /* 0x000fea0003c00000 */
        /* <DEDUP_REMOVED lines=10> */
.L_x_261:
        /* <DEDUP_REMOVED lines=22> */
.L_x_262:
[----:B------:R-:W-:Y:S05]  /*1dd0*/  BSYNC B0 ;  /* 0x0000000000007941 */ /* 0x000fea0003800000 */
.L_x_260:
        /* <DEDUP_REMOVED lines=19> */
.L_x_245:
        /* <DEDUP_REMOVED lines=52> */
.L_x_267:
[----:B------:R-:W-:Y:S05]  /*2250*/  BSYNC B1 ;  /* 0x0000000000017941 */ /* 0x000fea0003800000 */
.L_x_266:
        /* <DEDUP_REMOVED lines=22> */
.L_x_265:
[----:B------:R-:W-:Y:S02]  /*23c0*/  PRMT R0, RZ, 0x7610, R0 ;  /* 0x00007610ff007816 */ /* 0x000fe40000000000 */
[----:B------:R-:W-:Y:S02]  /*23d0*/  PRMT R12, RZ, 0x7610, R12 ;  /* 0x00007610ff0c7816 */ /* 0x000fe4000000000c */
[----:B------:R-:W-:Y:S02]  /*23e0*/  PRMT R13, RZ, 0x7610, R13 ;  /* 0x00007610ff0d7816 */ /* 0x000fe4000000000d */
[----:B------:R-:W-:-:S07]  /*23f0*/  PRMT R16, RZ, 0x7610, R16 ;  /* 0x00007610ff107816 */ /* 0x000fce0000000010 */
.L_x_268:
[----:B------:R-:W-:Y:S05]  /*2400*/  BSYNC B0 ;  /* 0x0000000000007941 */ /* 0x000fea0003800000 */
.L_x_264:
        /* <DEDUP_REMOVED lines=39> */
        .weak           $__internal_12_$__cuda_sm20_div_s64
        .type           $__internal_12_$__cuda_sm20_div_s64,@function
        .size           $__internal_12_$__cuda_sm20_div_s64,(.L_x_3160 - $__internal_12_$__cuda_sm20_div_s64)
$__internal_12_$__cuda_sm20_div_s64:
        /* <DEDUP_REMOVED lines=83> */
[----:B------:R-:W-:Y:S06]  /*2bb0*/  RET.REL.NODEC R20 `(_ZN2at6native16triu_tril_kernelIN3c104HalfElLb1ELi4ELb0EEEvNS_4cuda6detail10TensorInfoIT_T0_EENS6_IKS7_S8_EEllS8_) ;  /* 0xffffffd414107950 */ /* 0x000fec0003c3ffff */
.L_x_269:
        /* <DEDUP_REMOVED lines=12> */
.L_x_3160:


//--------------------- .text._ZN2at6native16triu_tril_kernelIN3c104HalfElLb1ELi4ELb1EEEvNS_4cuda6detail10TensorInfoIT_T0_EENS6_IKS7_S8_EEllS8_ --------------------------
	.section	.text._ZN2at6native16triu_tril_kernelIN3c104HalfElLb1ELi4ELb1EEEvNS_4cuda6detail10TensorInfoIT_T0_EENS6_IKS7_S8_EEllS8_,"ax",@progbits
	.align	128
        .global         _ZN2at6native16triu_tril_kernelIN3c104HalfElLb1ELi4ELb1EEEvNS_4cuda6detail10TensorInfoIT_T0_EENS6_IKS7_S8_EEllS8_
        .type           _ZN2at6native16triu_tril_kernelIN3c104HalfElLb1ELi4ELb1EEEvNS_4cuda6detail10TensorInfoIT_T0_EENS6_IKS7_S8_EEllS8_,@function
        .size           _ZN2at6native16triu_tril_kernelIN3c104HalfElLb1ELi4ELb1EEEvNS_4cuda6detail10TensorInfoIT_T0_EENS6_IKS7_S8_EEllS8_,(.L_x_3162 - _ZN2at6native16triu_tril_kernelIN3c104HalfElLb1ELi4ELb1EEEvNS_4cuda6detail10TensorInfoIT_T0_EENS6_IKS7_S8_EEllS8_)
        .other          _ZN2at6native16triu_tril_kernelIN3c104HalfElLb1ELi4ELb1EEEvNS_4cuda6detail10TensorInfoIT_T0_EENS6_IKS7_S8_EEllS8_,@"STO_CUDA_ENTRY STV_DEFAULT"
_ZN2at6native16triu_tril_kernelIN3c104HalfElLb1ELi4ELb1EEEvNS_4cuda6detail10TensorInfoIT_T0_EENS6_IKS7_S8_EEllS8_:
.text._ZN2at6native16triu_tril_kernelIN3c104HalfElLb1ELi4ELb1EEEvNS_4cuda6detail10TensorInfoIT_T0_EENS6_IKS7_S8_EEllS8_:
        /* <DEDUP_REMOVED lines=23> */
[----:B------:R-:W-:Y:S05]  /*0170*/  CALL.REL.NOINC `($__internal_13_$__cuda_sm20_div_s64) ;  /* 0x0000002000247944 */ /* 0x000fea0003c00000 */
        /* <DEDUP_REMOVED lines=8> */
.L_x_271:
        /* <DEDUP_REMOVED lines=23> */
.L_x_272:
[----:B------:R-:W-:Y:S05]  /*0370*/  BSYNC B0 ;  /* 0x0000000000007941 */ /* 0x000fea0003800000 */
.L_x_270:
        /* <DEDUP_REMOVED lines=12> */
[----:B------:R-:W-:Y:S05]  /*0440*/  CALL.REL.NOINC `($__internal_14_$__cuda_sm20_rem_s64) ;  /* 0x0000002000bc7944 */ /* 0x000fea0003c00000 */
[----:B------:R-:W-:Y:S05]  /*0450*/  BRA `(.L_x_275) ;  /* 0x0000000000487947 */ /* 0x000fea0003800000 */
.L_x_274:
        /* <DEDUP_REMOVED lines=18> */
.L_x_275:
[----:B------:R-:W-:Y:S05]  /*0580*/  BSYNC B0 ;  /* 0x0000000000007941 */ /* 0x000fea0003800000 */
.L_x_273:
        /* <DEDUP_REMOVED lines=21> */
[----:B------:R-:W-:Y:S05]  /*06e0*/  CALL.REL.NOINC `($__internal_13_$__cuda_sm20_div_s64) ;  /* 0x0000001800c87944 */ /* 0x000fea0003c00000 */
[----:B------:R-:W-:Y:S02]  /*06f0*/  IMAD.MOV.U32 R18, RZ, RZ, R10 ;  /* 0x000000ffff127224 */ /* 0x000fe400078e000a */
[----:B------:R-:W-:Y:S01]  /*0700*/  IMAD.MOV.U32 R19, RZ, RZ, R11 ;  /* 0x000000ffff137224 */ /* 0x000fe200078e000b */
[----:B------:R-:W-:Y:S06]  /*0710*/  BRA `(.L_x_278) ;  /* 0x00000000004c7947 */ /* 0x000fec0003800000 */
.L_x_277:
        /* <DEDUP_REMOVED lines=19> */
.L_x_278:
[----:B------:R-:W-:Y:S05]  /*0850*/  BSYNC B0 ;  /* 0x0000000000007941 */ /* 0x000fea0003800000 */
.L_x_276:
        /* <DEDUP_REMOVED lines=42> */
.L_x_284:
        /* <DEDUP_REMOVED lines=14> */
[----:B------:R-:W-:Y:S05]  /*0be0*/  CALL.REL.NOINC `($__internal_13_$__cuda_sm20_div_s64) ;  /* 0x0000001400887944 */ /* 0x000fea0003c00000 */
        /* <DEDUP_REMOVED lines=11> */
.L_x_282:
        /* <DEDUP_REMOVED lines=23> */
.L_x_283:
[----:B------:R-:W-:Y:S05]  /*0e10*/  BSYNC B0 ;  /* 0x0000000000007941 */ /* 0x000fea0003800000 */
.L_x_281:
        /* <DEDUP_REMOVED lines=14> */
.L_x_280:
        /* <DEDUP_REMOVED lines=13> */
.L_x_297:
        /* <DEDUP_REMOVED lines=14> */
[----:B------:R-:W-:Y:S05]  /*10b0*/  CALL.REL.NOINC `($__internal_13_$__cuda_sm20_div_s64) ;  /* 0x0000001000547944 */ /* 0x000fea0003c00000 */
        /* <DEDUP_REMOVED lines=11> */
.L_x_286:
        /* <DEDUP_REMOVED lines=23> */
.L_x_287:
[----:B------:R-:W-:Y:S05]  /*12e0*/  BSYNC B0 ;  /* 0x0000000000007941 */ /* 0x000fea0003800000 */
.L_x_285:
        /* <DEDUP_REMOVED lines=31> */
.L_x_289:
        /* <DEDUP_REMOVED lines=23> */
.L_x_290:
[----:B------:R-:W-:Y:S05]  /*1650*/  BSYNC B0 ;  /* 0x0000000000007941 */ /* 0x000fea0003800000 */
.L_x_288:
        /* <DEDUP_REMOVED lines=33> */
.L_x_292:
        /* <DEDUP_REMOVED lines=23> */
.L_x_293:
[----:B------:R-:W-:Y:S05]  /*19e0*/  BSYNC B0 ;  /* 0x0000000000007941 */ /* 0x000fea0003800000 */
.L_x_291:
        /* <DEDUP_REMOVED lines=20> */
[----:B------:R-:W-:Y:S05]  /*1b30*/  CALL.REL.NOINC `($__internal_13_$__cuda_sm20_div_s64) ;  /* 0x0000000400b47944 */ /* 0x000fea0003c00000 */
        /* <DEDUP_REMOVED lines=11> */
.L_x_295:
        /* <DEDUP_REMOVED lines=23> */
.L_x_296:
[----:B------:R-:W-:Y:S05]  /*1d60*/  BSYNC B0 ;  /* 0x0000000000007941 */ /* 0x000fea0003800000 */
.L_x_294:
        /* <DEDUP_REMOVED lines=13> */
.L_x_279:
        /* <DEDUP_REMOVED lines=61> */
        .weak           $__internal_13_$__cuda_sm20_div_s64
        .type           $__internal_13_$__cuda_sm20_div_s64,@function
        .size           $__internal_13_$__cuda_sm20_div_s64,($__internal_14_$__cuda_sm20_rem_s64 - $__internal_13_$__cuda_sm20_div_s64)
$__internal_13_$__cuda_sm20_div_s64:
        /* <DEDUP_REMOVED lines=82> */
[----:B------:R-:W-:Y:S06]  /*2730*/  RET.REL.NODEC R8 `(_ZN2at6native16triu_tril_kernelIN3c104HalfElLb1ELi4ELb1EEEvNS_4cuda6detail10TensorInfoIT_T0_EENS6_IKS7_S8_EEllS8_) ;  /* 0xffffffd808307950 */ /* 0x000fec0003c3ffff */
        .weak           $__internal_14_$__cuda_sm20_rem_s64
        .type           $__internal_14_$__cuda_sm20_rem_s64,@function
        .size           $__internal_14_$__cuda_sm20_rem_s64,(.L_x_3162 - $__internal_14_$__cuda_sm20_rem_s64)
$__internal_14_$__cuda_sm20_rem_s64:
        /* <DEDUP_REMOVED lines=77> */
[----:B------:R-:W-:Y:S06]  /*2c10*/  RET.REL.NODEC R6 `(_ZN2at6native16triu_tril_kernelIN3c104HalfElLb1ELi4ELb1EEEvNS_4cuda6detail10TensorInfoIT_T0_EENS6_IKS7_S8_EEllS8_) ;  /* 0xffffffd006f87950 */ /* 0x000fec0003c3ffff */
.L_x_298:
        /* <DEDUP_REMOVED lines=14> */
.L_x_3162:


//--------------------- .text._ZN2at6native16triu_tril_kernelIN3c104HalfEiLb1ELi4ELb0EEEvNS_4cuda6detail10TensorInfoIT_T0_EENS6_IKS7_S8_EEllS8_ --------------------------
	.section	.text._ZN2at6native16triu_tril_kernelIN3c104HalfEiLb1ELi4ELb0EEEvNS_4cuda6detail10TensorInfoIT_T0_EENS6_IKS7_S8_EEllS8_,"ax",@progbits
	.align	128
        .global         _ZN2at6native16triu_tril_kernelIN3c104HalfEiLb1ELi4ELb0EEEvNS_4cuda6detail10TensorInfoIT_T0_EENS6_IKS7_S8_EEllS8_
        .type           _ZN2at6native16triu_tril_kernelIN3c104HalfEiLb1ELi4ELb0EEEvNS_4cuda6detail10TensorInfoIT_T0_EENS6_IKS7_S8_EEllS8_,@function
        .size           _ZN2at6native16triu_tril_kernelIN3c104HalfEiLb1ELi4ELb0EEEvNS_4cuda6detail10TensorInfoIT_T0_EENS6_IKS7_S8_EEllS8_,(.L_x_3163 - _ZN2at6native16triu_tril_kernelIN3c104HalfEiLb1ELi4ELb0EEEvNS_4cuda6detail10TensorInfoIT_T0_EENS6_IKS7_S8_EEllS8_)
        .other          _ZN2at6native16triu_tril_kernelIN3c104HalfEiLb1ELi4ELb0EEEvNS_4cuda6detail10TensorInfoIT_T0_EENS6_IKS7_S8_EEllS8_,@"STO_CUDA_ENTRY STV_DEFAULT"
_ZN2at6native16triu_tril_kernelIN3c104HalfEiLb1ELi4ELb0EEEvNS_4cuda6detail10TensorInfoIT_T0_EENS6_IKS7_S8_EEllS8_:
.text._ZN2at6native16triu_tril_kernelIN3c104HalfEiLb1ELi4ELb0EEEvNS_4cuda6detail10TensorInfoIT_T0_EENS6_IKS7_S8_EEllS8_:
        /* <DEDUP_REMOVED lines=23> */
[----:B------:R-:W-:Y:S05]  /*0170*/  CALL.REL.NOINC `($__internal_15_$__cuda_sm20_div_s64) ;  /* 0x0000001800b07944 */ /* 0x000fea0003c00000 */
[----:B------:R-:W-:Y:S01]  /*0180*/  IADD3 R0, -R8, RZ, RZ ;  /* 0x000000ff08007210 */ /* 0x000fe20007ffe1ff */
[----:B------:R-:W-:Y:S01]  /*0190*/  ULDC UR6, c[0x0][0x3d0] ;  /* 0x0000f40000067ab9 */ /* 0x000fe20000000800 */
[----:B------:R-:W-:Y:S02]  /*01a0*/  IMAD.MOV.U32 R16, RZ, RZ, R8 ;  /* 0x000000ffff107224 */ /* 0x000fe400078e0008 */
[----:B------:R-:W-:Y:S02]  /*01b0*/  IMAD.MOV.U32 R17, RZ, RZ, R9 ;  /* 0x000000ffff117224 */ /* 0x000fe400078e0009 */
[----:B------:R-:W-:Y:S01]  /*01c0*/  IMAD R3, R0, UR6, R3 ;  /* 0x0000000600037c24 */ /* 0x000fe2000f8e0203 */
[----:B------:R-:W-:Y:S06]  /*01d0*/  BRA `(.L_x_301) ;  /* 0x0000000000547947 */ /* 0x000fec0003800000 */
.L_x_300:
        /* <DEDUP_REMOVED lines=21> */
.L_x_301:
[----:B------:R-:W-:Y:S05]  /*0330*/  BSYNC B0 ;  /* 0x0000000000007941 */ /* 0x000fea0003800000 */
.L_x_299:
        /* <DEDUP_REMOVED lines=15> */
[----:B------:R-:W-:Y:S05]  /*0430*/  CALL.REL.NOINC `($__internal_15_$__cuda_sm20_div_s64) ;  /* 0x0000001800007944 */ /* 0x000fea0003c00000 */
[--C-:B------:R-:W-:Y:S01]  /*0440*/  IMAD.MOV R5, RZ, RZ, -R8.reuse ;  /* 0x000000ffff057224 */ /* 0x100fe200078e0a08 */
[----:B------:R-:W-:Y:S01]  /*0450*/  MOV R15, R9 ;  /* 0x00000009000f7202 */ /* 0x000fe20000000f00 */
[----:B------:R-:W-:Y:S02]  /*0460*/  IMAD.MOV.U32 R14, RZ, RZ, R8 ;  /* 0x000000ffff0e7224 */ /* 0x000fe400078e0008 */
[----:B------:R-:W-:Y:S01]  /*0470*/  IMAD R2, R5, UR5, R16 ;  /* 0x0000000505027c24 */ /* 0x000fe2000f8e0210 */
[----:B------:R-:W-:Y:S06]  /*0480*/  BRA `(.L_x_304) ;  /* 0x0000000000547947 */ /* 0x000fec0003800000 */
.L_x_303:
        /* <DEDUP_REMOVED lines=21> */
.L_x_304:
[----:B------:R-:W-:Y:S05]  /*05e0*/  BSYNC B0 ;  /* 0x0000000000007941 */ /* 0x000fea0003800000 */
.L_x_302:
        /* <DEDUP_REMOVED lines=24> */
.L_x_310:
        /* <DEDUP_REMOVED lines=11> */
[----:B------:R-:W-:Y:S05]  /*0820*/  CALL.REL.NOINC `($__internal_15_$__cuda_sm20_div_s64) ;  /* 0x0000001400047944 */ /* 0x000fea0003c00000 */
[----:B------:R-:W-:Y:S02]  /*0830*/  IMAD.MOV R7, RZ, RZ, -R8 ;  /* 0x000000ffff077224 */ /* 0x000fe400078e0a08 */
[----:B------:R-:W-:Y:S02]  /*0840*/  IMAD.MOV.U32 R15, RZ, RZ, R9 ;  /* 0x000000ffff0f7224 */ /* 0x000fe400078e0009 */
[----:B------:R-:W-:Y:S01]  /*0850*/  IMAD R7, R7, UR10, R14 ;  /* 0x0000000a07077c24 */ /* 0x000fe2000f8e020e */
[----:B------:R-:W-:Y:S01]  /*0860*/  MOV R14, R8 ;  /* 0x00000008000e7202 */ /* 0x000fe20000000f00 */
[----:B------:R-:W-:Y:S06]  /*0870*/  BRA `(.L_x_309) ;  /* 0x0000000000587947 */ /* 0x000fec0003800000 */
.L_x_308:
        /* <DEDUP_REMOVED lines=22> */
.L_x_309:
[----:B------:R-:W-:Y:S05]  /*09e0*/  BSYNC B0 ;  /* 0x0000000000007941 */ /* 0x000fea0003800000 */
.L_x_307:
        /* <DEDUP_REMOVED lines=10> */
.L_x_306:
        /* <DEDUP_REMOVED lines=9> */
.L_x_323:
        /* <DEDUP_REMOVED lines=12> */
[----:B------:R-:W-:Y:S01]  /*0be0*/  IMAD.MOV R15, RZ, RZ, -R8 ;  /* 0x000000ffff0f7224 */ /* 0x000fe200078e0a08 */
[----:B------:R-:W-:Y:S01]  /*0bf0*/  MOV R16, R8 ;  /* 0x0000000800107202 */ /* 0x000fe20000000f00 */
[----:B------:R-:W-:Y:S02]  /*0c00*/  IMAD.MOV.U32 R17, RZ, RZ, R9 ;  /* 0x000000ffff117224 */ /* 0x000fe400078e0009 */
[----:B------:R-:W-:Y:S01]  /*0c10*/  IMAD R15, R15, UR5, R14 ;  /* 0x000000050f0f7c24 */ /* 0x000fe2000f8e020e */
[----:B------:R-:W-:Y:S06]  /*0c20*/  BRA `(.L_x_313) ;  /* 0x0000000000547947 */ /* 0x000fec0003800000 */
.L_x_312:
        /* <DEDUP_REMOVED lines=21> */
.L_x_313:
[----:B------:R-:W-:Y:S05]  /*0d80*/  BSYNC B0 ;  /* 0x0000000000007941 */ /* 0x000fea0003800000 */
.L_x_311:
        /* <DEDUP_REMOVED lines=15> */
[----:B------:R-:W-:Y:S05]  /*0e80*/  CALL.REL.NOINC `($__internal_15_$__cuda_sm20_div_s64) ;  /* 0x0000000c006c7944 */ /* 0x000fea0003c00000 */
[----:B------:R-:W-:Y:S01]  /*0e90*/  IADD3 R17, -R8, RZ, RZ ;  /* 0x000000ff08117210 */ /* 0x000fe20007ffe1ff */
[----:B------:R-:W-:Y:S02]  /*0ea0*/  IMAD.MOV.U32 R14, RZ, RZ, R8 ;  /* 0x000000ffff0e7224 */ /* 0x000fe400078e0008 */
[----:B------:R-:W-:Y:S02]  /*0eb0*/  IMAD.MOV.U32 R15, RZ, RZ, R9 ;  /* 0x000000ffff0f7224 */ /* 0x000fe400078e0009 */
[----:B------:R-:W-:Y:S01]  /*0ec0*/  IMAD R17, R17, UR10, R16 ;  /* 0x0000000a11117c24 */ /* 0x000fe2000f8e0210 */
[----:B------:R-:W-:Y:S06]  /*0ed0*/  BRA `(.L_x_316) ;  /* 0x0000000000547947 */ /* 0x000fec0003800000 */
.L_x_315:
        /* <DEDUP_REMOVED lines=21> */
.L_x_316:
[----:B------:R-:W-:Y:S05]  /*1030*/  BSYNC B0 ;  /* 0x0000000000007941 */ /* 0x000fea0003800000 */
.L_x_314:
        /* <DEDUP_REMOVED lines=21> */
.L_x_318:
        /* <DEDUP_REMOVED lines=21> */
.L_x_319:
[----:B------:R-:W-:Y:S05]  /*12e0*/  BSYNC B0 ;  /* 0x0000000000007941 */ /* 0x000fea0003800000 */
.L_x_317:
        /* <DEDUP_REMOVED lines=21> */
.L_x_321:
        /* <DEDUP_REMOVED lines=21> */
.L_x_322:
[----:B------:R-:W-:Y:S05]  /*1590*/  BSYNC B0 ;  /* 0x0000000000007941 */ /* 0x000fea0003800000 */
.L_x_320:
        /* <DEDUP_REMOVED lines=11> */
.L_x_305:
        /* <DEDUP_REMOVED lines=37> */
.L_x_327:
[----:B------:R-:W-:Y:S05]  /*18a0*/  BSYNC B1 ;  /* 0x0000000000017941 */ /* 0x000fea0003800000 */
.L_x_326:
        /* <DEDUP_REMOVED lines=22> */
.L_x_325:
[----:B------:R-:W-:Y:S02]  /*1a10*/  PRMT R0, RZ, 0x7610, R0 ;  /* 0x00007610ff007816 */ /* 0x000fe40000000000 */
[----:B------:R-:W-:Y:S02]  /*1a20*/  PRMT R5, RZ, 0x7610, R5 ;  /* 0x00007610ff057816 */ /* 0x000fe40000000005 */
[----:B------:R-:W-:Y:S02]  /*1a30*/  PRMT R4, RZ, 0x7610, R4 ;  /* 0x00007610ff047816 */ /* 0x000fe40000000004 */
[----:B------:R-:W-:-:S07]  /*1a40*/  PRMT R6, RZ, 0x7610, R6 ;  /* 0x00007610ff067816 */ /* 0x000fce0000000006 */
.L_x_328:
[----:B------:R-:W-:Y:S05]  /*1a50*/  BSYNC B0 ;  /* 0x0000000000007941 */ /* 0x000fea0003800000 */
.L_x_324:
        /* <DEDUP_REMOVED lines=30> */
        .weak           $__internal_15_$__cuda_sm20_div_s64
        .type           $__internal_15_$__cuda_sm20_div_s64,@function
        .size           $__internal_15_$__cuda_sm20_div_s64,(.L_x_3163 - $__internal_15_$__cuda_sm20_div_s64)
$__internal_15_$__cuda_sm20_div_s64:
        /* <DEDUP_REMOVED lines=82> */
[----:B------:R-:W-:Y:S06]  /*2160*/  RET.REL.NODEC R6 `(_ZN2at6native16triu_tril_kernelIN3c104HalfEiLb1ELi4ELb0EEEvNS_4cuda6detail10TensorInfoIT_T0_EENS6_IKS7_S8_EEllS8_) ;  /* 0xffffffdc06a47950 */ /* 0x000fec0003c3ffff */
.L_x_329:
        /* <DEDUP_REMOVED lines=9> */
.L_x_3163:


//--------------------- .text._ZN2at6native16triu_tril_kernelIN3c104HalfEiLb1ELi4ELb1EEEvNS_4cuda6detail10TensorInfoIT_T0_EENS6_IKS7_S8_EEllS8_ --------------------------
	.section	.text._ZN2at6native16triu_tril_kernelIN3c104HalfEiLb1ELi4ELb1EEEvNS_4cuda6detail10TensorInfoIT_T0_EENS6_IKS7_S8_EEllS8_,"ax",@progbits
	.align	128
        .global         _ZN2at6native16triu_tril_kernelIN3c104HalfEiLb1ELi4ELb1EEEvNS_4cuda6detail10TensorInfoIT_T0_EENS6_IKS7_S8_EEllS8_
        .type           _ZN2at6native16triu_tril_kernelIN3c104HalfEiLb1ELi4ELb1EEEvNS_4cuda6detail10TensorInfoIT_T0_EENS6_IKS7_S8_EEllS8_,@function
        .size           _ZN2at6native16triu_tril_kernelIN3c104HalfEiLb1ELi4ELb1EEEvNS_4cuda6detail10TensorInfoIT_T0_EENS6_IKS7_S8_EEllS8_,(.L_x_3165 - _ZN2at6native16triu_tril_kernelIN3c104HalfEiLb1ELi4ELb1EEEvNS_4cuda6detail10TensorInfoIT_T0_EENS6_IKS7_S8_EEllS8_)
        .other          _ZN2at6native16triu_tril_kernelIN3c104HalfEiLb1ELi4ELb1EEEvNS_4cuda6detail10TensorInfoIT_T0_EENS6_IKS7_S8_EEllS8_,@"STO_CUDA_ENTRY STV_DEFAULT"
_ZN2at6native16triu_tril_kernelIN3c104HalfEiLb1ELi4ELb1EEEvNS_4cuda6detail10TensorInfoIT_T0_EENS6_IKS7_S8_EEllS8_:
.text._ZN2at6native16triu_tril_kernelIN3c104HalfEiLb1ELi4ELb1EEEvNS_4cuda6detail10TensorInfoIT_T0_EENS6_IKS7_S8_EEllS8_:
        /* <DEDUP_REMOVED lines=23> */
[----:B------:R-:W-:Y:S05]  /*0170*/  CALL.REL.NOINC `($__internal_16_$__cuda_sm20_div_s64) ;  /* 0x0000001800187944 */ /* 0x000fea0003c00000 */
[----:B------:R-:W-:Y:S01]  /*0180*/  IADD3 R3, -R8, RZ, RZ ;  /* 0x000000ff08037210 */ /* 0x000fe20007ffe1ff */
[----:B------:R-:W-:-:S04]  /*0190*/  ULDC UR6, c[0x0][0x3d0] ;  /* 0x0000f40000067ab9 */ /* 0x000fc80000000800 */
[----:B------:R-:W-:Y:S01]  /*01a0*/  IMAD R4, R3, UR6, R4 ;  /* 0x0000000603047c24 */ /* 0x000fe2000f8e0204 */
[----:B------:R-:W-:Y:S06]  /*01b0*/  BRA `(.L_x_332) ;  /* 0x0000000000547947 */ /* 0x000fec0003800000 */
.L_x_331:
        /* <DEDUP_REMOVED lines=21> */
.L_x_332:
[----:B------:R-:W-:Y:S05]  /*0310*/  BSYNC B0 ;  /* 0x0000000000007941 */ /* 0x000fea0003800000 */
.L_x_330:
        /* <DEDUP_REMOVED lines=13> */
[----:B------:R-:W-:Y:S05]  /*03f0*/  CALL.REL.NOINC `($__internal_17_$__cuda_sm20_rem_s64) ;  /* 0x0000001800c47944 */ /* 0x000fea0003c00000 */
[----:B------:R-:W-:Y:S01]  /*0400*/  MOV R3, R5 ;  /* 0x0000000500037202 */ /* 0x000fe20000000f00 */
[----:B------:R-:W-:Y:S06]  /*0410*/  BRA `(.L_x_335) ;  /* 0x0000000000447947 */ /* 0x000fec0003800000 */
.L_x_334:
        /* <DEDUP_REMOVED lines=17> */
.L_x_335:
[----:B------:R-:W-:Y:S05]  /*0530*/  BSYNC B0 ;  /* 0x0000000000007941 */ /* 0x000fea0003800000 */
.L_x_333:
        /* <DEDUP_REMOVED lines=17> */
[----:B0-----:R-:W-:Y:S05]  /*0650*/  CALL.REL.NOINC `($__internal_16_$__cuda_sm20_div_s64) ;  /* 0x0000001000e07944 */ /* 0x001fea0003c00000 */
[----:B------:R-:W-:Y:S01]  /*0660*/  IMAD.MOV.U32 R14, RZ, RZ, R8 ;  /* 0x000000ffff0e7224 */ /* 0x000fe200078e0008 */
[----:B------:R-:W-:Y:S01]  /*0670*/  MOV R15, R9 ;  /* 0x00000009000f7202 */ /* 0x000fe20000000f00 */
[----:B------:R-:W-:Y:S06]  /*0680*/  BRA `(.L_x_338) ;  /* 0x00000000004c7947 */ /* 0x000fec0003800000 */
.L_x_337:
        /* <DEDUP_REMOVED lines=19> */
.L_x_338:
[----:B------:R-:W-:Y:S05]  /*07c0*/  BSYNC B0 ;  /* 0x0000000000007941 */ /* 0x000fea0003800000 */
.L_x_336:
        /* <DEDUP_REMOVED lines=18> */
.L_x_344:
        /* <DEDUP_REMOVED lines=10> */
[----:B------:R-:W-:Y:S05]  /*0990*/  CALL.REL.NOINC `($__internal_16_$__cuda_sm20_div_s64) ;  /* 0x0000001000107944 */ /* 0x000fea0003c00000 */
[----:B------:R-:W-:Y:S01]  /*09a0*/  IADD3 R5, -R8, RZ, RZ ;  /* 0x000000ff08057210 */ /* 0x000fe20007ffe1ff */
[----:B------:R-:W-:-:S04]  /*09b0*/  IMAD.MOV.U32 R15, RZ, RZ, R9 ;  /* 0x000000ffff0f7224 */ /* 0x000fc800078e0009 */
[----:B------:R-:W-:Y:S02]  /*09c0*/  IMAD R10, R10, R5, R14 ;  /* 0x000000050a0a7224 */ /* 0x000fe400078e020e */
[----:B------:R-:W-:Y:S01]  /*09d0*/  IMAD.MOV.U32 R14, RZ, RZ, R8 ;  /* 0x000000ffff0e7224 */ /* 0x000fe200078e0008 */
[----:B------:R-:W-:Y:S06]  /*09e0*/  BRA `(.L_x_343) ;  /* 0x0000000000587947 */ /* 0x000fec0003800000 */
.L_x_342:
        /* <DEDUP_REMOVED lines=22> */
.L_x_343:
[----:B------:R-:W-:Y:S05]  /*0b50*/  BSYNC B0 ;  /* 0x0000000000007941 */ /* 0x000fea0003800000 */
.L_x_341:
        /* <DEDUP_REMOVED lines=8> */
.L_x_340:
[----:B------:R-:W-:-:S13]  /*0be0*/  ISETP.GE.U32.AND P0, PT, R21, 0x3, PT ;  /* 0x000000031500780c */ /* 0x000fda0003f06070 */
[----:B------:R-:W-:Y:S05]  /*0bf0*/  @!P0 BRA `(.L_x_339) ;  /* 0x0000000800b88947 */ /* 0x000fea0003800000 */
[C---:B------:R-:W-:Y:S01]  /*0c00*/  SHF.L.U32 R22, R20.reuse, 0x2, RZ ;  /* 0x0000000214167819 */ /* 0x040fe200000006ff */
[----:B------:R-:W-:Y:S02]  /*0c10*/  IMAD.MOV.U32 R5, RZ, RZ, 0x6c ;  /* 0x0000006cff057424 */ /* 0x000fe400078e00ff */
[C---:B------:R-:W-:Y:S02]  /*0c20*/  VIADD R21, R20.reuse, 0x4 ;  /* 0x0000000414157836 */ /* 0x040fe40000000000 */
[----:B------:R-:W-:Y:S02]  /*0c30*/  IMAD R20, R20, 0x4, R5 ;  /* 0x0000000414147824 */ /* 0x000fe400078e0205 */
[----:B------:R-:W-:-:S07]  /*0c40*/  VIADD R22, R22, 0xe0 ;  /* 0x000000e016167836 */ /* 0x000fce0000000000 */
.L_x_357:
        /* <DEDUP_REMOVED lines=16> */
.L_x_346:
        /* <DEDUP_REMOVED lines=22> */
.L_x_347:
[----:B------:R-:W-:Y:S05]  /*0eb0*/  BSYNC B0 ;  /* 0x0000000000007941 */ /* 0x000fea0003800000 */
.L_x_345:
        /* <DEDUP_REMOVED lines=12> */
[----:B------:R-:W-:Y:S05]  /*0f80*/  CALL.REL.NOINC `($__internal_16_$__cuda_sm20_div_s64) ;  /* 0x0000000800947944 */ /* 0x000fea0003c00000 */
[----:B------:R-:W-:Y:S01]  /*0f90*/  IMAD.MOV R11, RZ, RZ, -R8 ;  /* 0x000000ffff0b7224 */ /* 0x000fe200078e0a08 */
[----:B------:R-:W-:-:S03]  /*0fa0*/  MOV R15, R9 ;  /* 0x00000009000f7202 */ /* 0x000fc60000000f00 */
[----:B------:R-:W-:Y:S02]  /*0fb0*/  IMAD R11, R10, R11, R14 ;  /* 0x0000000b0a0b7224 */ /* 0x000fe400078e020e */
[----:B------:R-:W-:Y:S01]  /*0fc0*/  IMAD.MOV.U32 R14, RZ, RZ, R8 ;  /* 0x000000ffff0e7224 */ /* 0x000fe200078e0008 */
[----:B------:R-:W-:Y:S06]  /*0fd0*/  BRA `(.L_x_350) ;  /* 0x0000000000587947 */ /* 0x000fec0003800000 */
.L_x_349:
        /* <DEDUP_REMOVED lines=22> */
.L_x_350:
[----:B------:R-:W-:Y:S05]  /*1140*/  BSYNC B0 ;  /* 0x0000000000007941 */ /* 0x000fea0003800000 */
.L_x_348:
        /* <DEDUP_REMOVED lines=13> */
[----:B------:R-:W-:Y:S02]  /*1220*/  IADD3 R11, -R8, RZ, RZ ;  /* 0x000000ff080b7210 */ /* 0x000fe40007ffe1ff */
[----:B------:R-:W-:-:S03]  /*1230*/  MOV R15, R9 ;  /* 0x00000009000f7202 */ /* 0x000fc60000000f00 */
[----:B------:R-:W-:Y:S02]  /*1240*/  IMAD R11, R10, R11, R14 ;  /* 0x0000000b0a0b7224 */ /* 0x000fe400078e020e */
[----:B------:R-:W-:Y:S01]  /*1250*/  IMAD.MOV.U32 R14, RZ, RZ, R8 ;  /* 0x000000ffff0e7224 */ /* 0x000fe200078e0008 */
[----:B------:R-:W-:Y:S06]  /*1260*/  BRA `(.L_x_353) ;  /* 0x0000000000587947 */ /* 0x000fec0003800000 */
.L_x_352:
        /* <DEDUP_REMOVED lines=22> */
.L_x_353:
[----:B------:R-:W-:Y:S05]  /*13d0*/  BSYNC B0 ;  /* 0x0000000000007941 */ /* 0x000fea0003800000 */
.L_x_351:
        /* <DEDUP_REMOVED lines=18> */
.L_x_355:
        /* <DEDUP_REMOVED lines=22> */
.L_x_356:
[----:B------:R-:W-:Y:S05]  /*1660*/  BSYNC B0 ;  /* 0x0000000000007941 */ /* 0x000fea0003800000 */
.L_x_354:
[----:B------:R0:W1:Y:S01]  /*1670*/  LDC R5, c[0x0][R20+0x204] ;  /* 0x0000810014057b82 */ /* 0x0000620000000800 */
[----:B------:R-:W-:Y:S02]  /*1680*/  VIADD R21, R21, 0xfffffffc ;  /* 0xfffffffc15157836 */ /* 0x000fe40000000000 */
[----:B------:R-:W-:-:S03]  /*1690*/  VIADD R22, R22, 0xfffffff0 ;  /* 0xfffffff016167836 */ /* 0x000fc60000000000 */
[----:B------:R-:W-:Y:S02]  /*16a0*/  ISETP.GT.AND P0, PT, R21, 0x3, PT ;  /* 0x000000031500780c */ /* 0x000fe40003f04270 */
[----:B0-----:R-:W-:Y:S01]  /*16b0*/  IADD3 R20, R20, -0x10, RZ ;  /* 0xfffffff014147810 */ /* 0x001fe20007ffe0ff */
[----:B-1----:R-:W-:-:S10]  /*16c0*/  IMAD R0, R5, R10, R0 ;  /* 0x0000000a05007224 */ /* 0x002fd400078e0200 */
[----:B------:R-:W-:Y:S05]  /*16d0*/  @P0 BRA `(.L_x_357) ;  /* 0xfffffff4005c0947 */ /* 0x000fea000383ffff */
.L_x_339:
        /* <DEDUP_REMOVED lines=48> */
        .weak           $__internal_16_$__cuda_sm20_div_s64
        .type           $__internal_16_$__cuda_sm20_div_s64,@function
        .size           $__internal_16_$__cuda_sm20_div_s64,($__internal_17_$__cuda_sm20_rem_s64 - $__internal_16_$__cuda_sm20_div_s64)
$__internal_16_$__cuda_sm20_div_s64:
        /* <DEDUP_REMOVED lines=82> */
[----:B------:R-:W-:Y:S05]  /*1f00*/  RET.REL.NODEC R6 `(_ZN2at6native16triu_tril_kernelIN3c104HalfEiLb1ELi4ELb1EEEvNS_4cuda6detail10TensorInfoIT_T0_EENS6_IKS7_S8_EEllS8_) ;  /* 0xffffffe0063c7950 */ /* 0x000fea0003c3ffff */
        .weak           $__internal_17_$__cuda_sm20_rem_s64
        .type           $__internal_17_$__cuda_sm20_rem_s64,@function
        .size           $__internal_17_$__cuda_sm20_rem_s64,(.L_x_3165 - $__internal_17_$__cuda_sm20_rem_s64)
$__internal_17_$__cuda_sm20_rem_s64:
        /* <DEDUP_REMOVED lines=72> */
[----:B------:R-:W-:Y:S06]  /*2390*/  RET.REL.NODEC R2 `(_ZN2at6native16triu_tril_kernelIN3c104HalfEiLb1ELi4ELb1EEEvNS_4cuda6detail10TensorInfoIT_T0_EENS6_IKS7_S8_EEllS8_) ;  /* 0xffffffdc02187950 */ /* 0x000fec0003c3ffff */
.L_x_358:
        /* <DEDUP_REMOVED lines=14> */
.L_x_3165:


//--------------------- .text._ZN2at6native16triu_tril_kernelIN3c107complexINS2_4HalfEEElLb1ELi2ELb0EEEvNS_4cuda6detail10TensorInfoIT_T0_EENS8_IKS9_SA_EEllSA_ --------------------------
	.section	.text._ZN2at6native16triu_tril_kernelIN3c107complexINS2_4HalfEEElLb1ELi2ELb0EEEvNS_4cuda6detail10TensorInfoIT_T0_EENS8_IKS9_SA_EEllSA_,"ax",@progbits
	.align	128
        .global         _ZN2at6native16triu_tril_kernelIN3c107complexINS2_4HalfEEElLb1ELi2ELb0EEEvNS_4cuda6detail10TensorInfoIT_T0_EENS8_IKS9_SA_EEllSA_
        .type           _ZN2at6native16triu_tril_kernelIN3c107complexINS2_4HalfEEElLb1ELi2ELb0EEEvNS_4cuda6detail10TensorInfoIT_T0_EENS8_IKS9_SA_EEllSA_,@function
        .size           _ZN2at6native16triu_tril_kernelIN3c107complexINS2_4HalfEEElLb1ELi2ELb0EEEvNS_4cuda6detail10TensorInfoIT_T0_EENS8_IKS9_SA_EEllSA_,(.L_x_3166 - _ZN2at6native16triu_tril_kernelIN3c107complexINS2_4HalfEEElLb1ELi2ELb0EEEvNS_4cuda6detail10TensorInfoIT_T0_EENS8_IKS9_SA_EEllSA_)
        .other          _ZN2at6native16triu_tril_kernelIN3c107complexINS2_4HalfEEElLb1ELi2ELb0EEEvNS_4cuda6detail10TensorInfoIT_T0_EENS8_IKS9_SA_EEllSA_,@"STO_CUDA_ENTRY STV_DEFAULT"
_ZN2at6native16triu_tril_kernelIN3c107complexINS2_4HalfEEElLb1ELi2ELb0EEEvNS_4cuda6detail10TensorInfoIT_T0_EENS8_IKS9_SA_EEllSA_:
.text._ZN2at6native16triu_tril_kernelIN3c107complexINS2_4HalfEEElLb1ELi2ELb0EEEvNS_4cuda6detail10TensorInfoIT_T0_EENS8_IKS9_SA_EEllSA_:
        /* <DEDUP_REMOVED lines=23> */
[----:B------:R-:W-:Y:S05]  /*0170*/  CALL.REL.NOINC `($__internal_18_$__cuda_sm20_div_s64) ;  /* 0x00000020008c7944 */ /* 0x000fea0003c00000 */
        /* <DEDUP_REMOVED lines=10> */
.L_x_360:
        /* <DEDUP_REMOVED lines=23> */
.L_x_361:
[----:B------:R-:W-:Y:S05]  /*0390*/  BSYNC B0 ;  /* 0x0000000000007941 */ /* 0x000fea0003800000 */
.L_x_359:
        /* <DEDUP_REMOVED lines=18> */
[----:B------:R-:W-:Y:S05]  /*04c0*/  CALL.REL.NOINC `($__internal_18_$__cuda_sm20_div_s64) ;  /* 0x0000001c00b87944 */ /* 0x000fea0003c00000 */
        /* <DEDUP_REMOVED lines=9> */
.L_x_363:
        /* <DEDUP_REMOVED lines=22> */
.L_x_364:
[----:B------:R-:W-:Y:S05]  /*06c0*/  BSYNC B0 ;  /* 0x0000000000007941 */ /* 0x000fea0003800000 */
.L_x_362:
        /* <DEDUP_REMOVED lines=57> */
.L_x_370:
        /* <DEDUP_REMOVED lines=14> */
[----:B------:R-:W-:Y:S05]  /*0b40*/  CALL.REL.NOINC `($__internal_18_$__cuda_sm20_div_s64) ;  /* 0x0000001800187944 */ /* 0x000fea0003c00000 */
[----:B------:R-:W-:Y:S01]  /*0b50*/  IADD3 R17, P0, RZ, -R19, RZ ;  /* 0x80000013ff117210 */ /* 0x000fe20007f1e0ff */
[----:B------:R-:W-:Y:S01]  /*0b60*/  IMAD.MOV.U32 R6, RZ, RZ, R12 ;  /* 0x000000ffff067224 */ /* 0x000fe200078e000c */
[----:B------:R-:W-:Y:S02]  /*0b70*/  MOV R7, R13 ;  /* 0x0000000d00077202 */ /* 0x000fe40000000f00 */
[----:B------:R-:W-:Y:S02]  /*0b80*/  IADD3.X R0, RZ, ~R11, RZ, P0, !PT ;  /* 0x8000000bff007210 */ /* 0x000fe400007fe4ff */
[----:B------:R-:W-:Y:S01]  /*0b90*/  MOV R12, R19 ;  /* 0x00000013000c7202 */ /* 0x000fe20000000f00 */
[----:B------:R-:W-:-:S04]  /*0ba0*/  IMAD.WIDE.U32 R6, R17, UR14, R6 ;  /* 0x0000000e11067c25 */ /* 0x000fc8000f8e0006 */
[----:B------:R-:W-:-:S04]  /*0bb0*/  IMAD R0, R0, UR14, RZ ;  /* 0x0000000e00007c24 */ /* 0x000fc8000f8e02ff */
[----:B------:R-:W-:-:S04]  /*0bc0*/  IMAD R13, R17, UR15, R0 ;  /* 0x0000000f110d7c24 */ /* 0x000fc8000f8e0200 */
[----:B------:R-:W-:Y:S02]  /*0bd0*/  IMAD.IADD R0, R7, 0x1, R13 ;  /* 0x0000000107007824 */ /* 0x000fe400078e020d */
[----:B------:R-:W-:Y:S01]  /*0be0*/  IMAD.MOV.U32 R13, RZ, RZ, R11 ;  /* 0x000000ffff0d7224 */ /* 0x000fe200078e000b */
[----:B------:R-:W-:Y:S06]  /*0bf0*/  BRA `(.L_x_369) ;  /* 0x00000000005c7947 */ /* 0x000fec0003800000 */
.L_x_368:
        /* <DEDUP_REMOVED lines=23> */
.L_x_369:
[----:B------:R-:W-:Y:S05]  /*0d70*/  BSYNC B0 ;  /* 0x0000000000007941 */ /* 0x000fea0003800000 */
.L_x_367:
        /* <DEDUP_REMOVED lines=19> */
.L_x_366:
        /* <DEDUP_REMOVED lines=13> */
.L_x_383:
        /* <DEDUP_REMOVED lines=14> */
[----:B------:R-:W-:Y:S05]  /*1060*/  CALL.REL.NOINC `($__internal_18_$__cuda_sm20_div_s64) ;  /* 0x0000001000d07944 */ /* 0x000fea0003c00000 */
[----:B------:R-:W-:-:S05]  /*1070*/  IADD3 R17, P0, RZ, -R19, RZ ;  /* 0x80000013ff117210 */ /* 0x000fca0007f1e0ff */
[----:B------:R-:W-:Y:S02]  /*1080*/  IMAD.X R0, RZ, RZ, ~R11, P0 ;  /* 0x000000ffff007224 */ /* 0x000fe400000e0e0b */
[----:B------:R-:W-:-:S04]  /*1090*/  IMAD.WIDE.U32 R12, R17, UR8, R12 ;  /* 0x00000008110c7c25 */ /* 0x000fc8000f8e000c */
[----:B------:R-:W-:Y:S01]  /*10a0*/  IMAD R0, R0, UR8, RZ ;  /* 0x0000000800007c24 */ /* 0x000fe2000f8e02ff */
[----:B------:R-:W-:Y:S02]  /*10b0*/  MOV R21, R12 ;  /* 0x0000000c00157202 */ /* 0x000fe40000000f00 */
[----:B------:R-:W-:Y:S01]  /*10c0*/  MOV R12, R19 ;  /* 0x00000013000c7202 */ /* 0x000fe20000000f00 */
[----:B------:R-:W-:-:S04]  /*10d0*/  IMAD R17, R17, UR9, R0 ;  /* 0x0000000911117c24 */ /* 0x000fc8000f8e0200 */
[----:B------:R-:W-:Y:S02]  /*10e0*/  IMAD.IADD R0, R13, 0x1, R17 ;  /* 0x000000010d007824 */ /* 0x000fe400078e0211 */
[----:B------:R-:W-:Y:S01]  /*10f0*/  IMAD.MOV.U32 R13, RZ, RZ, R11 ;  /* 0x000000ffff0d7224 */ /* 0x000fe200078e000b */
[----:B------:R-:W-:Y:S06]  /*1100*/  BRA `(.L_x_373) ;  /* 0x00000000005c7947 */ /* 0x000fec0003800000 */
.L_x_372:
[----:B------:R-:W0:Y:S01]  /*1110*/  I2F.U32.RP R0, UR8 ;  /* 0x0000000800007d06 */ /* 0x000e220008209000 */
[----:B------:R-:W-:Y:S01]  /*1120*/  IMAD R13, RZ, RZ, -UR8 ;  /* 0x80000008ff0d7e24 */ /* 0x000fe2000f8e02ff */
[----:B------:R-:W-:-:S06]  /*1130*/  ISETP.NE.U32.AND P2, PT, RZ, UR8, PT ;  /* 0x00000008ff007c0c */ /* 0x000fcc000bf45070 */
        /* <DEDUP_REMOVED lines=14> */
[----:B------:R-:W-:-:S12]  /*1220*/  HFMA2.MMA R13, -RZ, RZ, 0, 0 ;  /* 0x00000000ff0d7435 */ /* 0x000fd800000001ff */
[----:B------:R-:W-:Y:S02]  /*1230*/  @P1 IADD3 R11, R11, 0x1, RZ ;  /* 0x000000010b0b1810 */ /* 0x000fe40007ffe0ff */
[----:B------:R-:W-:-:S05]  /*1240*/  @!P2 LOP3.LUT R11, RZ, UR8, RZ, 0x33, !PT ;  /* 0x00000008ff0bac12 */ /* 0x000fca000f8e33ff */
[----:B------:R-:W-:-:S04]  /*1250*/  IMAD.MOV R21, RZ, RZ, -R11 ;  /* 0x000000ffff157224 */ /* 0x000fc800078e0a0b */
[----:B------:R-:W-:Y:S02]  /*1260*/  IMAD R21, R21, UR8, R12 ;  /* 0x0000000815157c24 */ /* 0x000fe4000f8e020c */
[----:B------:R-:W-:-:S07]  /*1270*/  IMAD.MOV.U32 R12, RZ, RZ, R11 ;  /* 0x000000ffff0c7224 */ /* 0x000fce00078e000b */
.L_x_373:
[----:B------:R-:W-:Y:S05]  /*1280*/  BSYNC B0 ;  /* 0x0000000000007941 */ /* 0x000fea0003800000 */
.L_x_371:
        /* <DEDUP_REMOVED lines=35> */
.L_x_375:
        /* <DEDUP_REMOVED lines=21> */
[----:B------:R-:W-:Y:S01]  /*1610*/  HFMA2.MMA R13, -RZ, RZ, 0, 0 ;  /* 0x00000000ff0d7435 */ /* 0x000fe200000001ff */
[----:B------:R-:W-:-:S10]  /*1620*/  IMAD.MOV.U32 R12, RZ, RZ, R11 ;  /* 0x000000ffff0c7224 */ /* 0x000fd400078e000b */
.L_x_376:
[----:B------:R-:W-:Y:S05]  /*1630*/  BSYNC B0 ;  /* 0x0000000000007941 */ /* 0x000fea0003800000 */
.L_x_374:
        /* <DEDUP_REMOVED lines=11> */
[----:B------:R-:W-:Y:S02]  /*16f0*/  IMAD R11, R0, UR10, R11 ;  /* 0x0000000a000b7c24 */ /* 0x000fe4000f8e020b */
        /* <DEDUP_REMOVED lines=25> */
.L_x_378:
        /* <DEDUP_REMOVED lines=23> */
.L_x_379:
[----:B------:R-:W-:Y:S05]  /*1a00*/  BSYNC B0 ;  /* 0x0000000000007941 */ /* 0x000fea0003800000 */
.L_x_377:
        /* <DEDUP_REMOVED lines=27> */
[----:B------:R-:W-:Y:S05]  /*1bc0*/  CALL.REL.NOINC `($__internal_18_$__cuda_sm20_div_s64) ;  /* 0x0000000400f87944 */ /* 0x000fea0003c00000 */
[----:B------:R-:W-:-:S04]  /*1bd0*/  IADD3 R21, P0, RZ, -R19, RZ ;  /* 0x80000013ff157210 */ /* 0x000fc80007f1e0ff */
[----:B------:R-:W-:Y:S01]  /*1be0*/  IADD3.X R0, RZ, ~R11, RZ, P0, !PT ;  /* 0x8000000bff007210 */ /* 0x000fe200007fe4ff */
[----:B------:R-:W-:-:S04]  /*1bf0*/  IMAD.WIDE.U32 R12, R21, UR14, R12 ;  /* 0x0000000e150c7c25 */ /* 0x000fc8000f8e000c */
[----:B------:R-:W-:-:S04]  /*1c00*/  IMAD R0, R0, UR14, RZ ;  /* 0x0000000e00007c24 */ /* 0x000fc8000f8e02ff */
[----:B------:R-:W-:Y:S02]  /*1c10*/  IMAD R21, R21, UR15, R0 ;  /* 0x0000000f15157c24 */ /* 0x000fe4000f8e0200 */
[----:B------:R-:W-:Y:S02]  /*1c20*/  IMAD.MOV.U32 R0, RZ, RZ, R12 ;  /* 0x000000ffff007224 */ /* 0x000fe400078e000c */
[----:B------:R-:W-:Y:S01]  /*1c30*/  IMAD.MOV.U32 R12, RZ, RZ, R19 ;  /* 0x000000ffff0c7224 */ /* 0x000fe200078e0013 */
[----:B------:R-:W-:Y:S02]  /*1c40*/  IADD3 R10, R13, R21, RZ ;  /* 0x000000150d0a7210 */ /* 0x000fe40007ffe0ff */
[----:B------:R-:W-:Y:S01]  /*1c50*/  MOV R13, R11 ;  /* 0x0000000b000d7202 */ /* 0x000fe20000000f00 */
[----:B------:R-:W-:Y:S06]  /*1c60*/  BRA `(.L_x_382) ;  /* 0x0000000000587947 */ /* 0x000fec0003800000 */
.L_x_381:
        /* <DEDUP_REMOVED lines=20> */
[----:B------:R-:W-:Y:S01]  /*1db0*/  HFMA2.MMA R13, -RZ, RZ, 0, 0 ;  /* 0x00000000ff0d7435 */ /* 0x000fe200000001ff */
[----:B------:R-:W-:-:S10]  /*1dc0*/  IMAD.MOV.U32 R12, RZ, RZ, R11 ;  /* 0x000000ffff0c7224 */ /* 0x000fd400078e000b */
.L_x_382:
[----:B------:R-:W-:Y:S05]  /*1dd0*/  BSYNC B0 ;  /* 0x0000000000007941 */ /* 0x000fea0003800000 */
.L_x_380:
        /* <DEDUP_REMOVED lines=19> */
.L_x_365:
        /* <DEDUP_REMOVED lines=8> */
[----:B------:R-:W-:Y:S01]  /*1f90*/  IMAD.U32 R6, RZ, RZ, UR4 ;  /* 0x00000004ff067e24 */ /* 0x000fe2000f8e00ff */
[----:B------:R-:W-:Y:S01]  /*1fa0*/  IADD3 R4, P0, R2, -R4, RZ ;  /* 0x8000000402047210 */ /* 0x000fe20007f1e0ff */
[----:B------:R-:W-:Y:S03]  /*1fb0*/  BSSY B1, `(.L_x_386) ;  /* 0x000001d000017945 */ /* 0x000fe60003800000 */
[----:B------:R-:W-:Y:S01]  /*1fc0*/  IADD3 R0, P3, R4, 0x1, RZ ;  /* 0x0000000104007810 */ /* 0x000fe20007f7e0ff */
[----:B------:R-:W0:Y:S01]  /*1fd0*/  LDC.64 R6, c[0x0][R6+0x220] ;  /* 0x0000880006067b82 */ /* 0x000e220000000a00 */
[----:B------:R-:W-:Y:S02]  /*1fe0*/  IADD3.X R5, R3, ~R5, RZ, P0, !PT ;  /* 0x8000000503057210 */ /* 0x000fe400007fe4ff */
[----:B------:R-:W-:Y:S02]  /*1ff0*/  ISETP.GE.U32.AND P1, PT, R0, UR8, PT ;  /* 0x0000000800007c0c */ /* 0x000fe4000bf26070 */
[----:B------:R-:W-:Y:S01]  /*2000*/  ISETP.GE.U32.AND P0, PT, R4, UR8, PT ;  /* 0x0000000804007c0c */ /* 0x000fe2000bf06070 */
[----:B------:R-:W-:-:S03]  /*2010*/  IMAD.X R0, RZ, RZ, R5, P3 ;  /* 0x000000ffff007224 */ /* 0x000fc600018e0605 */
[----:B------:R-:W-:Y:S02]  /*2020*/  ISETP.GE.AND.EX P0, PT, R5, UR9, PT, P0 ;  /* 0x0000000905007c0c */ /* 0x000fe4000bf06300 */
[----:B------:R-:W-:Y:S02]  /*2030*/  ISETP.GE.AND.EX P1, PT, R0, UR9, PT, P1 ;  /* 0x0000000900007c0c */ /* 0x000fe4000bf26310 */
[----:B------:R-:W-:Y:S02]  /*2040*/  PRMT R0, RZ, 0x5410, RZ ;  /* 0x00005410ff007816 */ /* 0x000fe400000000ff */
[----:B------:R-:W-:Y:S02]  /*2050*/  PRMT R5, RZ, 0x5410, RZ ;  /* 0x00005410ff057816 */ /* 0x000fe400000000ff */
[----:B0-----:R-:W-:-:S04]  /*2060*/  ISETP.GE.U32.AND P2, PT, R2, R6, PT ;  /* 0x000000060200720c */ /* 0x001fc80003f46070 */
[----:B------:R-:W-:-:S13]  /*2070*/  ISETP.GE.AND.EX P2, PT, R3, R7, PT, P2 ;  /* 0x000000070300720c */ /* 0x000fda0003f46320 */
[----:B------:R-:W-:Y:S05]  /*2080*/  @P2 BRA `(.L_x_387) ;  /* 0x00000000003c2947 */ /* 0x000fea0003800000 */
[----:B------:R-:W-:Y:S01]  /*2090*/  IADD3 R5, P3, R2, 0x1, RZ ;  /* 0x0000000102057810 */ /* 0x000fe20007f7e0ff */
[----:B------:R-:W-:Y:S01]  /*20a0*/  IMAD.U32 R10, RZ, RZ, UR4 ;  /* 0x00000004ff0a7e24 */ /* 0x000fe2000f8e00ff */
[----:B------:R-:W-:Y:S02]  /*20b0*/  ULDC.64 UR10, c[0x0][0x3b0] ;  /* 0x0000ec00000a7ab9 */ /* 0x000fe40000000a00 */
[----:B------:R-:W-:Y:S02]  /*20c0*/  ISETP.GE.U32.AND P2, PT, R5, R6, PT ;  /* 0x000000060500720c */ /* 0x000fe40003f46070 */
[----:B------:R-:W-:Y:S02]  /*20d0*/  IADD3.X R5, RZ, R3, RZ, P3, !PT ;  /* 0x00000003ff057210 */ /* 0x000fe40001ffe4ff */
[----:B------:R-:W-:Y:S02]  /*20e0*/  LEA R4, P3, R8, UR10, 0x2 ;  /* 0x0000000a08047c11 */ /* 0x000fe4000f8610ff */
[----:B------:R-:W-:-:S02]  /*20f0*/  ISETP.GE.AND.EX P2, PT, R5, R7, PT, P2 ;  /* 0x000000070500720c */ /* 0x000fc40003f46320 */
[----:B------:R-:W-:-:S11]  /*2100*/  LEA.HI.X R5, R8, UR11, R9, 0x2, P3 ;  /* 0x0000000b08057c11 */ /* 0x000fd600098f1409 */
[----:B------:R-:W0:Y:S02]  /*2110*/  @!P2 LDC.64 R10, c[0x0][R10+0x2e8] ;  /* 0x0000ba000a0aab82 */ /* 0x000e240000000a00 */
[----:B0-----:R-:W-:-:S04]  /*2120*/  @!P2 LEA R6, P3, R10, R4, 0x2 ;  /* 0x000000040a06a211 */ /* 0x001fc800078610ff */
[----:B------:R-:W-:Y:S02]  /*2130*/  @!P2 LEA.HI.X R7, R10, R5, R11, 0x2, P3 ;  /* 0x000000050a07a211 */ /* 0x000fe400018f140b */
[----:B------:R0:W5:Y:S04]  /*2140*/  LDG.E R5, desc[UR6][R4.64] ;  /* 0x0000000604057981 */ /* 0x000168000c1e1900 */
[----:B------:R-:W2:Y:S02]  /*2150*/  @!P2 LDG.E R6, desc[UR6][R6.64] ;  /* 0x000000060606a981 */ /* 0x000ea4000c1e1900 */
[----:B--2---:R-:W-:-:S04]  /*2160*/  @!P2 PRMT R0, R6, 0x7610, R0 ;  /* 0x000076100600a816 */ /* 0x004fc80000000000 */
[----:B0-----:R-:W-:-:S07]  /*2170*/  @!P2 PRMT R0, R0, 0x7610, R6 ;  /* 0x000076100000a816 */ /* 0x001fce0000000006 */
.L_x_387:
[----:B------:R-:W-:Y:S05]  /*2180*/  BSYNC B1 ;  /* 0x0000000000017941 */ /* 0x000fea0003800000 */
.L_x_386:
[----:B-----5:R-:W-:-:S04]  /*2190*/  @!P0 PRMT R5, RZ, 0x7610, R5 ;  /* 0x00007610ff058816 */ /* 0x020fc80000000005 */
[----:B------:R-:W-:Y:S01]  /*21a0*/  @!P0 PRMT R5, R5, 0x5410, RZ ;  /* 0x0000541005058816 */ /* 0x000fe200000000ff */
[----:B------:R-:W-:Y:S06]  /*21b0*/  @P1 BRA `(.L_x_388) ;  /* 0x0000000000101947 */ /* 0x000fec0003800000 */
[----:B------:R-:W-:Y:S01]  /*21c0*/  PRMT R0, RZ, 0x5410, RZ ;  /* 0x00005410ff007816 */ /* 0x000fe200000000ff */
[----:B------:R-:W-:Y:S06]  /*21d0*/  BRA `(.L_x_388) ;  /* 0x0000000000087947 */ /* 0x000fec0003800000 */
.L_x_385:
[----:B------:R-:W-:Y:S02]  /*21e0*/  PRMT R0, RZ, 0x5410, RZ ;  /* 0x00005410ff007816 */ /* 0x000fe400000000ff */
[----:B------:R-:W-:-:S07]  /*21f0*/  PRMT R5, RZ, 0x5410, RZ ;  /* 0x00005410ff057816 */ /* 0x000fce00000000ff */
.L_x_388:
[----:B------:R-:W-:Y:S05]  /*2200*/  BSYNC B0 ;  /* 0x0000000000007941 */ /* 0x000fea0003800000 */
.L_x_384:
[----:B------:R-:W-:Y:S02]  /*2210*/  ULDC.64 UR10, c[0x0][UR4+0x220] ;  /* 0x00008800040a7abb */ /* 0x000fe40008000a00 */
[----:B------:R-:W-:-:S04]  /*2220*/  ISETP.GE.U32.AND P0, PT, R2, UR10, PT ;  /* 0x0000000a02007c0c */ /* 0x000fc8000bf06070 */
[----:B------:R-:W-:-:S13]  /*2230*/  ISETP.GE.AND.EX P0, PT, R3, UR11, PT, P0 ;  /* 0x0000000b03007c0c */ /* 0x000fda000bf06300 */
[----:B------:R-:W-:Y:S05]  /*2240*/  @P0 EXIT ;  /* 0x000000000000094d */ /* 0x000fea0003800000 */
[----:B------:R-:W-:Y:S01]  /*2250*/  IADD3 R2, P2, R2, 0x1, RZ ;  /* 0x0000000102027810 */ /* 0x000fe20007f5e0ff */
[----:B------:R-:W-:-:S03]  /*2260*/  ULDC.64 UR4, c[0x0][0x210] ;  /* 0x0000840000047ab9 */ /* 0x000fc60000000a00 */
[----:B------:R-:W-:Y:S02]  /*2270*/  ISETP.GE.U32.AND P0, PT, R2, UR10, PT ;  /* 0x0000000a02007c0c */ /* 0x000fe4000bf06070 */
[----:B------:R-:W-:Y:S02]  /*2280*/  IADD3.X R4, RZ, R3, RZ, P2, !PT ;  /* 0x00000003ff047210 */ /* 0x000fe400017fe4ff */
[----:B------:R-:W-:Y:S02]  /*2290*/  LEA R2, P1, R14, UR4, 0x2 ;  /* 0x000000040e027c11 */ /* 0x000fe4000f8210ff */
[----:B------:R-:W-:Y:S02]  /*22a0*/  ISETP.GE.AND.EX P0, PT, R4, UR11, PT, P0 ;  /* 0x0000000b04007c0c */ /* 0x000fe4000bf06300 */
[----:B------:R-:W-:-:S05]  /*22b0*/  LEA.HI.X R3, R14, UR5, R15, 0x2, P1 ;  /* 0x000000050e037c11 */ /* 0x000fca00088f140f */
[----:B------:R0:W-:Y:S06]  /*22c0*/  STG.E desc[UR6][R2.64], R5 ;  /* 0x0000000502007986 */ /* 0x0001ec000c101906 */
[----:B------:R-:W-:Y:S05]  /*22d0*/  @P0 EXIT ;  /* 0x000000000000094d */ /* 0x000fea0003800000 */
[----:B------:R-:W-:Y:S02]  /*22e0*/  UMOV UR4, 0xd0 ;  /* 0x000000d000047882 */ /* 0x000fe40000000000 */
[----:B------:R-:W-:-:S12]  /*22f0*/  ULEA UR4, UR13, UR4, 0x3 ;  /* 0x000000040d047291 */ /* 0x000fd8000f8e183f */
[----:B------:R-:W-:Y:S02]  /*2300*/  ULDC.64 UR4, c[0x0][UR4+0x210] ;  /* 0x0000840004047abb */ /* 0x000fe40008000a00 */
[----:B------:R-:W-:Y:S01]  /*2310*/  IMAD.U32 R4, RZ, RZ, UR4 ;  /* 0x00000004ff047e24 */ /* 0x000fe2000f8e00ff */
[----:B------:R-:W-:Y:S01]  /*2320*/  MOV R7, UR5 ;  /* 0x0000000500077c02 */ /* 0x000fe20008000f00 */
[----:B------:R-:W-:Y:S01]  /*2330*/  IMAD.U32 R8, RZ, RZ, UR4 ;  /* 0x00000004ff087e24 */ /* 0x000fe2000f8e00ff */
[----:B0-----:R-:W-:Y:S01]  /*2340*/  MOV R5, UR5 ;  /* 0x0000000500057c02 */ /* 0x001fe20008000f00 */
[----:B------:R-:W-:Y:S01]  /*2350*/  IMAD.U32 R6, RZ, RZ, UR4 ;  /* 0x00000004ff067e24 */ /* 0x000fe2000f8e00ff */
[----:B------:R-:W-:Y:S02]  /*2360*/  LEA R2, P0, R4, R2, 0x2 ;  /* 0x0000000204027211 */ /* 0x000fe400078010ff */
[----:B------:R-:W-:Y:S02]  /*2370*/  MOV R9, UR5 ;  /* 0x0000000500097c02 */ /* 0x000fe40008000f00 */
[----:B------:R-:W-:-:S05]  /*2380*/  LEA.HI.X R3, R8, R3, R7, 0x2, P0 ;  /* 0x0000000308037211 */ /* 0x000fca00000f1407 */
[----:B------:R-:W-:Y:S01]  /*2390*/  STG.E desc[UR6][R2.64], R0 ;  /* 0x0000000002007986 */ /* 0x000fe2000c101906 */
[----:B------:R-:W-:Y:S05]  /*23a0*/  EXIT ;  /* 0x000000000000794d */ /* 0x000fea0003800000 */
        .weak           $__internal_18_$__cuda_sm20_div_s64
        .type           $__internal_18_$__cuda_sm20_div_s64,@function
        .size           $__internal_18_$__cuda_sm20_div_s64,(.L_x_3166 - $__internal_18_$__cuda_sm20_div_s64)
$__internal_18_$__cuda_sm20_div_s64:
        /* <DEDUP_REMOVED lines=83> */
[----:B------:R-:W-:Y:S06]  /*28e0*/  RET.REL.NODEC R20 `(_ZN2at6native16triu_tril_kernelIN3c107complexINS2_4HalfEEElLb1ELi2ELb0EEEvNS_4cuda6detail10TensorInfoIT_T0_EENS8_IKS9_SA_EEllSA_) ;  /* 0xffffffd414c47950 */ /* 0x000fec0003c3ffff */
.L_x_389:
        /* <DEDUP_REMOVED lines=9> */
.L_x_3166:


//--------------------- .text._ZN2at6native16triu_tril_kernelIN3c107complexINS2_4HalfEEElLb1ELi2ELb1EEEvNS_4cuda6detail10TensorInfoIT_T0_EENS8_IKS9_SA_EEllSA_ --------------------------
	.section	.text._ZN2at6native16triu_tril_kernelIN3c107complexINS2_4HalfEEElLb1ELi2ELb1EEEvNS_4cuda6detail10TensorInfoIT_T0_EENS8_IKS9_SA_EEllSA_,"ax",@progbits
	.align	128
        .global         _ZN2at6native16triu_tril_kernelIN3c107complexINS2_4HalfEEElLb1ELi2ELb1EEEvNS_4cuda6detail10TensorInfoIT_T0_EENS8_IKS9_SA_EEllSA_
        .type           _ZN2at6native16triu_tril_kernelIN3c107complexINS2_4HalfEEElLb1ELi2ELb1EEEvNS_4cuda6detail10TensorInfoIT_T0_EENS8_IKS9_SA_EEllSA_,@function
        .size           _ZN2at6native16triu_tril_kernelIN3c107complexINS2_4HalfEEElLb1ELi2ELb1EEEvNS_4cuda6detail10TensorInfoIT_T0_EENS8_IKS9_SA_EEllSA_,(.L_x_3168 - _ZN2at6native16triu_tril_kernelIN3c107complexINS2_4HalfEEElLb1ELi2ELb1EEEvNS_4cuda6detail10TensorInfoIT_T0_EENS8_IKS9_SA_EEllSA_)
        .other          _ZN2at6native16triu_tril_kernelIN3c107complexINS2_4HalfEEElLb1ELi2ELb1EEEvNS_4cuda6detail10TensorInfoIT_T0_EENS8_IKS9_SA_EEllSA_,@"STO_CUDA_ENTRY STV_DEFAULT"
_ZN2at6native16triu_tril_kernelIN3c107complexINS2_4HalfEEElLb1ELi2ELb1EEEvNS_4cuda6detail10TensorInfoIT_T0_EENS8_IKS9_SA_EEllSA_:
.text._ZN2at6native16triu_tril_kernelIN3c107complexINS2_4HalfEEElLb1ELi2ELb1EEEvNS_4cuda6detail10TensorInfoIT_T0_EENS8_IKS9_SA_EEllSA_:
        /* <DEDUP_REMOVED lines=23> */
[----:B------:R-:W-:Y:S05]  /*0170*/  CALL.REL.NOINC `($__internal_19_$__cuda_sm20_div_s64) ;  /* 0x0000001c00b07944 */ /* 0x000fea0003c00000 */
        /* <DEDUP_REMOVED lines=8> */
.L_x_391:
        /* <DEDUP_REMOVED lines=23> */
.L_x_392:
[----:B------:R-:W-:Y:S05]  /*0370*/  BSYNC B0 ;  /* 0x0000000000007941 */ /* 0x000fea0003800000 */
.L_x_390:
        /* <DEDUP_REMOVED lines=12> */
[----:B------:R-:W-:Y:S05]  /*0440*/  CALL.REL.NOINC `($__internal_20_$__cuda_sm20_rem_s64) ;  /* 0x0000002000487944 */ /* 0x000fea0003c00000 */
[----:B------:R-:W-:Y:S05]  /*0450*/  BRA `(.L_x_395) ;  /* 0x0000000000487947 */ /* 0x000fea0003800000 */
.L_x_394:
        /* <DEDUP_REMOVED lines=18> */
.L_x_395:
[----:B------:R-:W-:Y:S05]  /*0580*/  BSYNC B0 ;  /* 0x0000000000007941 */ /* 0x000fea0003800000 */
.L_x_393:
        /* <DEDUP_REMOVED lines=21> */
[----:B------:R-:W-:Y:S05]  /*06e0*/  CALL.REL.NOINC `($__internal_19_$__cuda_sm20_div_s64) ;  /* 0x0000001800547944 */ /* 0x000fea0003c00000 */
[----:B------:R-:W-:Y:S02]  /*06f0*/  IMAD.MOV.U32 R18, RZ, RZ, R10 ;  /* 0x000000ffff127224 */ /* 0x000fe400078e000a */
[----:B------:R-:W-:Y:S01]  /*0700*/  IMAD.MOV.U32 R19, RZ, RZ, R11 ;  /* 0x000000ffff137224 */ /* 0x000fe200078e000b */
[----:B------:R-:W-:Y:S06]  /*0710*/  BRA `(.L_x_398) ;  /* 0x00000000004c7947 */ /* 0x000fec0003800000 */
.L_x_397:
        /* <DEDUP_REMOVED lines=19> */
.L_x_398:
[----:B------:R-:W-:Y:S05]  /*0850*/  BSYNC B0 ;  /* 0x0000000000007941 */ /* 0x000fea0003800000 */
.L_x_396:
        /* <DEDUP_REMOVED lines=42> */
.L_x_404:
        /* <DEDUP_REMOVED lines=14> */
[----:B------:R-:W-:Y:S05]  /*0be0*/  CALL.REL.NOINC `($__internal_19_$__cuda_sm20_div_s64) ;  /* 0x0000001400147944 */ /* 0x000fea0003c00000 */
        /* <DEDUP_REMOVED lines=11> */
.L_x_402:
        /* <DEDUP_REMOVED lines=23> */
.L_x_403:
[----:B------:R-:W-:Y:S05]  /*0e10*/  BSYNC B0 ;  /* 0x0000000000007941 */ /* 0x000fea0003800000 */
.L_x_401:
        /* <DEDUP_REMOVED lines=14> */
.L_x_400:
        /* <DEDUP_REMOVED lines=13> */
.L_x_417:
        /* <DEDUP_REMOVED lines=14> */
[----:B------:R-:W-:Y:S05]  /*10b0*/  CALL.REL.NOINC `($__internal_19_$__cuda_sm20_div_s64) ;  /* 0x0000000c00e07944 */ /* 0x000fea0003c00000 */
        /* <DEDUP_REMOVED lines=11> */
.L_x_406:
        /* <DEDUP_REMOVED lines=23> */
.L_x_407:
[----:B------:R-:W-:Y:S05]  /*12e0*/  BSYNC B0 ;  /* 0x0000000000007941 */ /* 0x000fea0003800000 */
.L_x_405:
        /* <DEDUP_REMOVED lines=31> */
.L_x_409:
        /* <DEDUP_REMOVED lines=23> */
.L_x_410:
[----:B------:R-:W-:Y:S05]  /*1650*/  BSYNC B0 ;  /* 0x0000000000007941 */ /* 0x000fea0003800000 */
.L_x_408:
[----:B------:R-:W-:Y:S01]  /*1660*/  ULDC.64 UR14, c[0x0][UR7+0x200] ;  /* 0x00008000070e7abb */ /* 0x000fe20008000a00 */
[----:B------:R-:W-:Y:S01]  /*1670*/  ULDC.64 UR8, c[0x0][UR6+0x208] ;  /* 0x0000820006087abb */ /* 0x000fe20008000a00 */
[----:B------:R-:W-:Y:S01]  /*1680*/  LOP3.LUT R7, R19, UR15, RZ, 0xfc, !PT ;  /* 0x0000000f13077c12 */ /* 0x000fe2000f8efcff */
[----:B------:R-:W-:Y:S01]  /*1690*/  IMAD.MOV.U32 R15, RZ, RZ, R14 ;  /* 0x000000ffff0f7224 */ /* 0x000fe200078e000e */
[----:B------:R-:W-:Y:S01]  /*16a0*/  MOV R14, R24 ;  /* 0x00000018000e7202 */ /* 0x000fe20000000f00 */
[C---:B------:R-:W-:Y:S01]  /*16b0*/  IMAD R8, R6.reuse, UR9, RZ ;  /* 0x0000000906087c24 */ /* 0x040fe2000f8e02ff */
[----:B------:R-:W-:Y:S01]  /*16c0*/  ISETP.NE.U32.AND P0, PT, R7, RZ, PT ;  /* 0x000000ff0700720c */ /* 0x000fe20003f05070 */
[----:B------:R-:W-:Y:S02]  /*16d0*/  BSSY B0, `(.L_x_411) ;  /* 0x0000031000007945 */ /* 0x000fe40003800000 */
[----:B------:R-:W-:-:S04]  /*16e0*/  IMAD.WIDE.U32 R14, R6, UR8, R14 ;  /* 0x00000008060e7c25 */ /* 0x000fc8000f8e000e */
[----:B------:R-:W-:-:S04]  /*16f0*/  IMAD R5, R5, UR8, R8 ;  /* 0x0000000805057c24 */ /* 0x000fc8000f8e0208 */
[----:B------:R-:W-:Y:S02]  /*1700*/  IMAD.IADD R24, R15, 0x1, R5 ;  /* 0x000000010f187824 */ /* 0x000fe400078e0205 */
        /* <DEDUP_REMOVED lines=22> */
.L_x_412:
        /* <DEDUP_REMOVED lines=23> */
.L_x_413:
[----:B------:R-:W-:Y:S05]  /*19e0*/  BSYNC B0 ;  /* 0x0000000000007941 */ /* 0x000fea0003800000 */
.L_x_411:
        /* <DEDUP_REMOVED lines=32> */
.L_x_415:
        /* <DEDUP_REMOVED lines=23> */
.L_x_416:
[----:B------:R-:W-:Y:S05]  /*1d60*/  BSYNC B0 ;  /* 0x0000000000007941 */ /* 0x000fea0003800000 */
.L_x_414:
[----:B------:R-:W-:Y:S01]  /*1d70*/  IADD3 R2, P0, R2, -0x4, RZ ;  /* 0xfffffffc02027810 */ /* 0x000fe20007f1e0ff */
[----:B------:R-:W-:Y:S01]  /*1d80*/  ULDC.64 UR8, c[0x0][UR6+0x1f8] ;  /* 0x00007e0006087abb */ /* 0x000fe20008000a00 */
[----:B------:R-:W-:Y:S01]  /*1d90*/  MOV R15, R24 ;  /* 0x00000018000f7202 */ /* 0x000fe20000000f00 */
[----:B------:R-:W-:Y:S01]  /*1da0*/  IMAD R8, R6, UR9, RZ ;  /* 0x0000000906087c24 */ /* 0x000fe2000f8e02ff */
[----:B------:R-:W-:Y:S01]  /*1db0*/  IADD3.X R0, R0, -0x1, RZ, P0, !PT ;  /* 0xffffffff00007810 */ /* 0x000fe200007fe4ff */
[----:B------:R-:W-:Y:S01]  /*1dc0*/  UIADD3 UR7, UR7, -0x20, URZ ;  /* 0xffffffe007077890 */ /* 0x000fe2000fffe03f */
[----:B------:R-:W-:Y:S01]  /*1dd0*/  ISETP.GT.U32.AND P0, PT, R2, 0x3, PT ;  /* 0x000000030200780c */ /* 0x000fe20003f04070 */
[----:B------:R-:W-:Y:S01]  /*1de0*/  IMAD.WIDE.U32 R14, R6, UR8, R14 ;  /* 0x00000008060e7c25 */ /* 0x000fe2000f8e000e */
[----:B------:R-:W-:Y:S02]  /*1df0*/  UIADD3 UR6, UR6, -0x20, URZ ;  /* 0xffffffe006067890 */ /* 0x000fe4000fffe03f */
[----:B------:R-:W-:Y:S01]  /*1e00*/  ISETP.GT.AND.EX P0, PT, R0, RZ, PT, P0 ;  /* 0x000000ff0000720c */ /* 0x000fe20003f04300 */
[----:B------:R-:W-:-:S04]  /*1e10*/  IMAD R5, R5, UR8, R8 ;  /* 0x0000000805057c24 */ /* 0x000fc8000f8e0208 */
[----:B------:R-:W-:-:S08]  /*1e20*/  IMAD.IADD R15, R15, 0x1, R5 ;  /* 0x000000010f0f7824 */ /* 0x000fd000078e0205 */
[----:B------:R-:W-:Y:S05]  /*1e30*/  @P0 BRA `(.L_x_417) ;  /* 0xfffffff000640947 */ /* 0x000fea000383ffff */
.L_x_399:
[----:B------:R-:W-:Y:S02]  /*1e40*/  ULDC.64 UR8, c[0x0][UR5+0x220] ;  /* 0x0000880005087abb */ /* 0x000fe40008000a00 */
[----:B------:R-:W-:-:S04]  /*1e50*/  ISETP.GE.U32.AND P0, PT, R4, UR8, PT ;  /* 0x0000000804007c0c */ /* 0x000fc8000bf06070 */
[----:B------:R-:W-:-:S13]  /*1e60*/  ISETP.GE.AND.EX P0, PT, R3, UR9, PT, P0 ;  /* 0x0000000903007c0c */ /* 0x000fda000bf06300 */
[----:B------:R-:W-:Y:S05]  /*1e70*/  @P0 EXIT ;  /* 0x000000000000094d */ /* 0x000fea0003800000 */
[----:B------:R-:W-:Y:S01]  /*1e80*/  IADD3 R5, P0, R4, 0x1, RZ ;  /* 0x0000000104057810 */ /* 0x000fe20007f1e0ff */
[----:B------:R-:W-:Y:S01]  /*1e90*/  ULDC.64 UR10, c[0x0][0x550] ;  /* 0x00015400000a7ab9 */ /* 0x000fe20000000a00 */
[----:B------:R-:W-:Y:S02]  /*1ea0*/  ULDC.64 UR6, c[0x0][0x210] ;  /* 0x0000840000067ab9 */ /* 0x000fe40000000a00 */
[----:B------:R-:W-:Y:S02]  /*1eb0*/  IADD3.X R7, RZ, R3, RZ, P0, !PT ;  /* 0x00000003ff077210 */ /* 0x000fe400007fe4ff */
[----:B------:R-:W-:Y:S02]  /*1ec0*/  IADD3 R0, P0, -R12, R5, RZ ;  /* 0x000000050c007210 */ /* 0x000fe40007f1e1ff */
[----:B------:R-:W-:Y:S02]  /*1ed0*/  ISETP.GE.U32.AND P1, PT, R5, UR8, PT ;  /* 0x0000000805007c0c */ /* 0x000fe4000bf26070 */
[----:B------:R-:W-:Y:S01]  /*1ee0*/  LEA R2, P2, R14, UR6, 0x2 ;  /* 0x000000060e027c11 */ /* 0x000fe2000f8410ff */
[----:B------:R-:W-:Y:S01]  /*1ef0*/  IMAD.X R12, R7, 0x1, ~R13, P0 ;  /* 0x00000001070c7824 */ /* 0x000fe200000e0e0d */
[----:B------:R-:W-:-:S02]  /*1f00*/  ISETP.GE.U32.AND P0, PT, R0, UR10, PT ;  /* 0x0000000a00007c0c */ /* 0x000fc4000bf06070 */
[----:B------:R-:W-:Y:S02]  /*1f10*/  LEA.HI.X R3, R14, UR7, R15, 0x2, P2 ;  /* 0x000000070e037c11 */ /* 0x000fe400090f140f */
[----:B------:R-:W-:Y:S01]  /*1f20*/  ISETP.GE.AND.EX P0, PT, R12, UR11, PT, P0 ;  /* 0x0000000b0c007c0c */ /* 0x000fe2000bf06300 */
[----:B------:R-:W-:Y:S02]  /*1f30*/  ULDC.64 UR10, c[0x0][0x208] ;  /* 0x00008200000a7ab9 */ /* 0x000fe40000000a00 */
[----:B------:R0:W-:Y:S01]  /*1f40*/  STG.E desc[UR10][R2.64], RZ ;  /* 0x000000ff02007986 */ /* 0x0001e2000c10190a */
[----:B------:R-:W-:-:S13]  /*1f50*/  ISETP.GE.OR.EX P0, PT, R7, UR9, P0, P1 ;  /* 0x0000000907007c0c */ /* 0x000fda0008706710 */
[----:B0-----:R-:W-:Y:S05]  /*1f60*/  @P0 EXIT ;  /* 0x000000000000094d */ /* 0x001fea0003800000 */
[----:B------:R-:W-:Y:S02]  /*1f70*/  UMOV UR6, 0xd0 ;  /* 0x000000d000067882 */ /* 0x000fe40000000000 */
[----:B------:R-:W-:-:S12]  /*1f80*/  ULEA UR6, UR4, UR6, 0x3 ;  /* 0x0000000604067291 */ /* 0x000fd8000f8e183f */
[----:B------:R-:W-:Y:S02]  /*1f90*/  ULDC.64 UR6, c[0x0][UR6+0x210] ;  /* 0x0000840006067abb */ /* 0x000fe40008000a00 */
[----:B------:R-:W-:Y:S01]  /*1fa0*/  MOV R4, UR6 ;  /* 0x0000000600047c02 */ /* 0x000fe20008000f00 */
[----:B------:R-:W-:Y:S01]  /*1fb0*/  IMAD.U32 R7, RZ, RZ, UR7 ;  /* 0x00000007ff077e24 */ /* 0x000fe2000f8e00ff */
[----:B------:R-:W-:Y:S01]  /*1fc0*/  MOV R8, UR6 ;  /* 0x0000000600087c02 */ /* 0x000fe20008000f00 */
[----:B------:R-:W-:Y:S01]  /*1fd0*/  IMAD.U32 R5, RZ, RZ, UR7 ;  /* 0x00000007ff057e24 */ /* 0x000fe2000f8e00ff */
[----:B------:R-:W-:Y:S01]  /*1fe0*/  LEA R2, P0, R4, R2, 0x2 ;  /* 0x0000000204027211 */ /* 0x000fe200078010ff */
[----:B------:R-:W-:Y:S01]  /*1ff0*/  IMAD.U32 R9, RZ, RZ, UR7 ;  /* 0x00000007ff097e24 */ /* 0x000fe2000f8e00ff */
[----:B------:R-:W-:Y:S02]  /*2000*/  MOV R6, UR6 ;  /* 0x0000000600067c02 */ /* 0x000fe40008000f00 */
[----:B------:R-:W-:-:S05]  /*2010*/  LEA.HI.X R3, R8, R3, R7, 0x2, P0 ;  /* 0x0000000308037211 */ /* 0x000fca00000f1407 */
[----:B------:R-:W-:Y:S01]  /*2020*/  STG.E desc[UR10][R2.64], RZ ;  /* 0x000000ff02007986 */ /* 0x000fe2000c10190a */
[----:B------:R-:W-:Y:S05]  /*2030*/  EXIT ;  /* 0x000000000000794d */ /* 0x000fea0003800000 */
        .weak           $__internal_19_$__cuda_sm20_div_s64
        .type           $__internal_19_$__cuda_sm20_div_s64,@function
        .size           $__internal_19_$__cuda_sm20_div_s64,($__internal_20_$__cuda_sm20_rem_s64 - $__internal_19_$__cuda_sm20_div_s64)
$__internal_19_$__cuda_sm20_div_s64:
        /* <DEDUP_REMOVED lines=82> */
[----:B------:R-:W-:Y:S06]  /*2560*/  RET.REL.NODEC R8 `(_ZN2at6native16triu_tril_kernelIN3c107complexINS2_4HalfEEElLb1ELi2ELb1EEEvNS_4cuda6detail10TensorInfoIT_T0_EENS8_IKS9_SA_EEllSA_) ;  /* 0xffffffd808a47950 */ /* 0x000fec0003c3ffff */
        .weak           $__internal_20_$__cuda_sm20_rem_s64
        .type           $__internal_20_$__cuda_sm20_rem_s64,@function
        .size           $__internal_20_$__cuda_sm20_rem_s64,(.L_x_3168 - $__internal_20_$__cuda_sm20_rem_s64)
$__internal_20_$__cuda_sm20_rem_s64:
        /* <DEDUP_REMOVED lines=77> */
[----:B------:R-:W-:Y:S06]  /*2a40*/  RET.REL.NODEC R6 `(_ZN2at6native16triu_tril_kernelIN3c107complexINS2_4HalfEEElLb1ELi2ELb1EEEvNS_4cuda6detail10TensorInfoIT_T0_EENS8_IKS9_SA_EEllSA_) ;  /* 0xffffffd4066c7950 */ /* 0x000fec0003c3ffff */
.L_x_418:
        /* <DEDUP_REMOVED lines=11> */
.L_x_3168:


//--------------------- .text._ZN2at6native16triu_tril_kernelIN3c107complexINS2_4HalfEEEiLb1ELi2ELb0EEEvNS_4cuda6detail10TensorInfoIT_T0_EENS8_IKS9_SA_EEllSA_ --------------------------
	.section	.text._ZN2at6native16triu_tril_kernelIN3c107complexINS2_4HalfEEEiLb1ELi2ELb0EEEvNS_4cuda6detail10TensorInfoIT_T0_EENS8_IKS9_SA_EEllSA_,"ax",@progbits
	.align	128
        .global         _ZN2at6native16triu_tril_kernelIN3c107complexINS2_4HalfEEEiLb1ELi2ELb0EEEvNS_4cuda6detail10TensorInfoIT_T0_EENS8_IKS9_SA_EEllSA_
        .type           _ZN2at6native16triu_tril_kernelIN3c107complexINS2_4HalfEEEiLb1ELi2ELb0EEEvNS_4cuda6detail10TensorInfoIT_T0_EENS8_IKS9_SA_EEllSA_,@function
        .size           _ZN2at6native16triu_tril_kernelIN3c107complexINS2_4HalfEEEiLb1ELi2ELb0EEEvNS_4cuda6detail10TensorInfoIT_T0_EENS8_IKS9_SA_EEllSA_,(.L_x_3169 - _ZN2at6native16triu_tril_kernelIN3c107complexINS2_4HalfEEEiLb1ELi2ELb0EEEvNS_4cuda6detail10TensorInfoIT_T0_EENS8_IKS9_SA_EEllSA_)
        .other          _ZN2at6native16triu_tril_kernelIN3c107complexINS2_4HalfEEEiLb1ELi2ELb0EEEvNS_4cuda6detail10TensorInfoIT_T0_EENS8_IKS9_SA_EEllSA_,@"STO_CUDA_ENTRY STV_DEFAULT"
_ZN2at6native16triu_tril_kernelIN3c107complexINS2_4HalfEEEiLb1ELi2ELb0EEEvNS_4cuda6detail10TensorInfoIT_T0_EENS8_IKS9_SA_EEllSA_:
.text._ZN2at6native16triu_tril_kernelIN3c107complexINS2_4HalfEEEiLb1ELi2ELb0EEEvNS_4cuda6detail10TensorInfoIT_T0_EENS8_IKS9_SA_EEllSA_:
        /* <DEDUP_REMOVED lines=23> */
[----:B------:R-:W-:Y:S05]  /*0170*/  CALL.REL.NOINC `($__internal_21_$__cuda_sm20_div_s64) ;  /* 0x0000001800207944 */ /* 0x000fea0003c00000 */
[----:B------:R-:W-:Y:S01]  /*0180*/  IADD3 R0, -R8, RZ, RZ ;  /* 0x000000ff08007210 */ /* 0x000fe20007ffe1ff */
[----:B------:R-:W-:Y:S01]  /*0190*/  ULDC UR6, c[0x0][0x3d0] ;  /* 0x0000f40000067ab9 */ /* 0x000fe20000000800 */
[----:B------:R-:W-:Y:S02]  /*01a0*/  IMAD.MOV.U32 R16, RZ, RZ, R8 ;  /* 0x000000ffff107224 */ /* 0x000fe400078e0008 */
[----:B------:R-:W-:Y:S02]  /*01b0*/  IMAD.MOV.U32 R17, RZ, RZ, R9 ;  /* 0x000000ffff117224 */ /* 0x000fe400078e0009 */
[----:B------:R-:W-:Y:S01]  /*01c0*/  IMAD R3, R0, UR6, R3 ;  /* 0x0000000600037c24 */ /* 0x000fe2000f8e0203 */
[----:B------:R-:W-:Y:S06]  /*01d0*/  BRA `(.L_x_421) ;  /* 0x0000000000547947 */ /* 0x000fec0003800000 */
.L_x_420:
        /* <DEDUP_REMOVED lines=21> */
.L_x_421:
[----:B------:R-:W-:Y:S05]  /*0330*/  BSYNC B0 ;  /* 0x0000000000007941 */ /* 0x000fea0003800000 */
.L_x_419:
        /* <DEDUP_REMOVED lines=15> */
[----:B------:R-:W-:Y:S05]  /*0430*/  CALL.REL.NOINC `($__internal_21_$__cuda_sm20_div_s64) ;  /* 0x0000001400707944 */ /* 0x000fea0003c00000 */
[--C-:B------:R-:W-:Y:S01]  /*0440*/  IMAD.MOV R5, RZ, RZ, -R8.reuse ;  /* 0x000000ffff057224 */ /* 0x100fe200078e0a08 */
[----:B------:R-:W-:Y:S01]  /*0450*/  MOV R15, R9 ;  /* 0x00000009000f7202 */ /* 0x000fe20000000f00 */
[----:B------:R-:W-:Y:S02]  /*0460*/  IMAD.MOV.U32 R14, RZ, RZ, R8 ;  /* 0x000000ffff0e7224 */ /* 0x000fe400078e0008 */
[----:B------:R-:W-:Y:S01]  /*0470*/  IMAD R2, R5, UR5, R16 ;  /* 0x0000000505027c24 */ /* 0x000fe2000f8e0210 */
[----:B------:R-:W-:Y:S06]  /*0480*/  BRA `(.L_x_424) ;  /* 0x0000000000547947 */ /* 0x000fec0003800000 */
.L_x_423:
        /* <DEDUP_REMOVED lines=21> */
.L_x_424:
[----:B------:R-:W-:Y:S05]  /*05e0*/  BSYNC B0 ;  /* 0x0000000000007941 */ /* 0x000fea0003800000 */
.L_x_422:
        /* <DEDUP_REMOVED lines=24> */
.L_x_430:
        /* <DEDUP_REMOVED lines=11> */
[----:B------:R-:W-:Y:S05]  /*0820*/  CALL.REL.NOINC `($__internal_21_$__cuda_sm20_div_s64) ;  /* 0x0000001000747944 */ /* 0x000fea0003c00000 */
[----:B------:R-:W-:Y:S02]  /*0830*/  IMAD.MOV R7, RZ, RZ, -R8 ;  /* 0x000000ffff077224 */ /* 0x000fe400078e0a08 */
[----:B------:R-:W-:Y:S02]  /*0840*/  IMAD.MOV.U32 R15, RZ, RZ, R9 ;  /* 0x000000ffff0f7224 */ /* 0x000fe400078e0009 */
[----:B------:R-:W-:Y:S01]  /*0850*/  IMAD R7, R7, UR10, R14 ;  /* 0x0000000a07077c24 */ /* 0x000fe2000f8e020e */
[----:B------:R-:W-:Y:S01]  /*0860*/  MOV R14, R8 ;  /* 0x00000008000e7202 */ /* 0x000fe20000000f00 */
[----:B------:R-:W-:Y:S06]  /*0870*/  BRA `(.L_x_429) ;  /* 0x0000000000587947 */ /* 0x000fec0003800000 */
.L_x_428:
        /* <DEDUP_REMOVED lines=22> */
.L_x_429:
[----:B------:R-:W-:Y:S05]  /*09e0*/  BSYNC B0 ;  /* 0x0000000000007941 */ /* 0x000fea0003800000 */
.L_x_427:
        /* <DEDUP_REMOVED lines=10> */
.L_x_426:
        /* <DEDUP_REMOVED lines=9> */
.L_x_443:
        /* <DEDUP_REMOVED lines=12> */
[----:B------:R-:W-:Y:S01]  /*0be0*/  IMAD.MOV R15, RZ, RZ, -R8 ;  /* 0x000000ffff0f7224 */ /* 0x000fe200078e0a08 */
[----:B------:R-:W-:Y:S01]  /*0bf0*/  MOV R16, R8 ;  /* 0x0000000800107202 */ /* 0x000fe20000000f00 */
[----:B------:R-:W-:Y:S02]  /*0c00*/  IMAD.MOV.U32 R17, RZ, RZ, R9 ;  /* 0x000000ffff117224 */ /* 0x000fe400078e0009 */
[----:B------:R-:W-:Y:S01]  /*0c10*/  IMAD R15, R15, UR5, R14 ;  /* 0x000000050f0f7c24 */ /* 0x000fe2000f8e020e */
[----:B------:R-:W-:Y:S06]  /*0c20*/  BRA `(.L_x_433) ;  /* 0x0000000000547947 */ /* 0x000fec0003800000 */
.L_x_432:
        /* <DEDUP_REMOVED lines=21> */
.L_x_433:
[----:B------:R-:W-:Y:S05]  /*0d80*/  BSYNC B0 ;  /* 0x0000000000007941 */ /* 0x000fea0003800000 */
.L_x_431:
        /* <DEDUP_REMOVED lines=15> */
[----:B------:R-:W-:Y:S05]  /*0e80*/  CALL.REL.NOINC `($__internal_21_$__cuda_sm20_div_s64) ;  /* 0x0000000800dc7944 */ /* 0x000fea0003c00000 */
[----:B------:R-:W-:Y:S01]  /*0e90*/  IADD3 R17, -R8, RZ, RZ ;  /* 0x000000ff08117210 */ /* 0x000fe20007ffe1ff */
[----:B------:R-:W-:Y:S02]  /*0ea0*/  IMAD.MOV.U32 R14, RZ, RZ, R8 ;  /* 0x000000ffff0e7224 */ /* 0x000fe400078e0008 */
[----:B------:R-:W-:Y:S02]  /*0eb0*/  IMAD.MOV.U32 R15, RZ, RZ, R9 ;  /* 0x000000ffff0f7224 */ /* 0x000fe400078e0009 */
[----:B------:R-:W-:Y:S01]  /*0ec0*/  IMAD R17, R17, UR10, R16 ;  /* 0x0000000a11117c24 */ /* 0x000fe2000f8e0210 */
[----:B------:R-:W-:Y:S06]  /*0ed0*/  BRA `(.L_x_436) ;  /* 0x0000000000547947 */ /* 0x000fec0003800000 */
.L_x_435:
        /* <DEDUP_REMOVED lines=21> */
.L_x_436:
[----:B------:R-:W-:Y:S05]  /*1030*/  BSYNC B0 ;  /* 0x0000000000007941 */ /* 0x000fea0003800000 */
.L_x_434:
        /* <DEDUP_REMOVED lines=21> */
.L_x_438:
        /* <DEDUP_REMOVED lines=20> */
[----:B------:R-:W-:-:S07]  /*12d0*/  IMAD R15, R15, UR10, R14 ;  /* 0x0000000a0f0f7c24 */ /* 0x000fce000f8e020e */
.L_x_439:
[----:B------:R-:W-:Y:S05]  /*12e0*/  BSYNC B0 ;  /* 0x0000000000007941 */ /* 0x000fea0003800000 */
.L_x_437:
        /* <DEDUP_REMOVED lines=16> */
[----:B------:R-:W-:Y:S01]  /*13f0*/  IADD3 R17, -R8, RZ, RZ ;  /* 0x000000ff08117210 */ /* 0x000fe20007ffe1ff */
[----:B------:R-:W-:Y:S01]  /*1400*/  IMAD.MOV.U32 R14, RZ, RZ, R8 ;  /* 0x000000ffff0e7224 */ /* 0x000fe200078e0008 */
[----:B------:R-:W-:-:S03]  /*1410*/  MOV R15, R9 ;  /* 0x00000009000f7202 */ /* 0x000fc60000000f00 */
[----:B------:R-:W-:Y:S01]  /*1420*/  IMAD R17, R17, UR10, R16 ;  /* 0x0000000a11117c24 */ /* 0x000fe2000f8e0210 */
[----:B------:R-:W-:Y:S06]  /*1430*/  BRA `(.L_x_442) ;  /* 0x0000000000547947 */ /* 0x000fec0003800000 */
.L_x_441:
        /* <DEDUP_REMOVED lines=21> */
.L_x_442:
[----:B------:R-:W-:Y:S05]  /*1590*/  BSYNC B0 ;  /* 0x0000000000007941 */ /* 0x000fea0003800000 */
.L_x_440:
[----:B------:R-:W-:Y:S01]  /*15a0*/  IADD3 R0, R0, -0x4, RZ ;  /* 0xfffffffc00007810 */ /* 0x000fe20007ffe0ff */
[----:B------:R-:W-:Y:S02]  /*15b0*/  UIADD3 UR5, UR8, -0x10, URZ ;  /* 0xfffffff008057890 */ /* 0x000fe4000fffe03f */
[----:B------:R-:W-:Y:S01]  /*15c0*/  UIADD3 UR6, UR7, -0x10, URZ ;  /* 0xfffffff007067890 */ /* 0x000fe2000fffe03f */
[----:B------:R-:W-:Y:S01]  /*15d0*/  ISETP.GT.AND P0, PT, R0, 0x3, PT ;  /* 0x000000030000780c */ /* 0x000fe20003f04270 */
[----:B------:R-:W-:Y:S01]  /*15e0*/  ULDC UR8, c[0x0][UR8+0x204] ;  /* 0x0000810008087abb */ /* 0x000fe20008000800 */
[----:B------:R-:W-:Y:S01]  /*15f0*/  ULDC UR7, c[0x0][UR7+0x268] ;  /* 0x00009a0007077abb */ /* 0x000fe20008000800 */
[C---:B------:R-:W-:Y:S01]  /*1600*/  IMAD R22, R17.reuse, UR8, R22 ;  /* 0x0000000811167c24 */ /* 0x040fe2000f8e0216 */
[----:B------:R-:W-:Y:S01]  /*1610*/  UMOV UR8, UR5 ;  /* 0x0000000500087c82 */ /* 0x000fe20008000000 */
[----:B------:R-:W-:Y:S01]  /*1620*/  IMAD R20, R17, UR7, R20 ;  /* 0x0000000711147c24 */ /* 0x000fe2000f8e0214 */
[----:B------:R-:W-:-:S07]  /*1630*/  UMOV UR7, UR6 ;  /* 0x0000000600077c82 */ /* 0x000fce0008000000 */
[----:B------:R-:W-:Y:S05]  /*1640*/  @P0 BRA `(.L_x_443) ;  /* 0xfffffff400340947 */ /* 0x000fea000383ffff */
.L_x_425:
        /* <DEDUP_REMOVED lines=9> */
[----:B------:R-:W-:Y:S01]  /*16e0*/  IADD3 R2, R3, -R2, RZ ;  /* 0x8000000203027210 */ /* 0x000fe20007ffe0ff */
[----:B------:R-:W-:Y:S03]  /*16f0*/  BSSY B1, `(.L_x_446) ;  /* 0x0000018000017945 */ /* 0x000fe60003800000 */
[C---:B------:R-:W-:Y:S01]  /*1700*/  ISETP.GE.U32.AND P0, PT, R2.reuse, UR10, PT ;  /* 0x0000000a02007c0c */ /* 0x040fe2000bf06070 */
[----:B------:R-:W0:Y:S01]  /*1710*/  LDC R4, c[0x0][R4+0x21c] ;  /* 0x0000870004047b82 */ /* 0x000e220000000800 */
[----:B------:R-:W-:Y:S01]  /*1720*/  VIADD R0, R2, 0x1 ;  /* 0x0000000102007836 */ /* 0x000fe20000000000 */
[----:B------:R-:W-:-:S04]  /*1730*/  SHF.R.S32.HI R2, RZ, 0x1f, R2 ;  /* 0x0000001fff027819 */ /* 0x000fc80000011402 */
[----:B------:R-:W-:Y:S02]  /*1740*/  ISETP.GE.U32.AND P1, PT, R0, UR10, PT ;  /* 0x0000000a00007c0c */ /* 0x000fe4000bf26070 */
[----:B------:R-:W-:Y:S02]  /*1750*/  SHF.R.S32.HI R0, RZ, 0x1f, R0 ;  /* 0x0000001fff007819 */ /* 0x000fe40000011400 */
[----:B------:R-:W-:Y:S02]  /*1760*/  ISETP.GE.AND.EX P0, PT, R2, UR11, PT, P0 ;  /* 0x0000000b02007c0c */ /* 0x000fe4000bf06300 */
[----:B------:R-:W-:Y:S02]  /*1770*/  ISETP.GE.AND.EX P1, PT, R0, UR11, PT, P1 ;  /* 0x0000000b00007c0c */ /* 0x000fe4000bf26310 */
[----:B------:R-:W-:Y:S02]  /*1780*/  PRMT R0, RZ, 0x5410, RZ ;  /* 0x00005410ff007816 */ /* 0x000fe400000000ff */
[----:B------:R-:W-:-:S02]  /*1790*/  PRMT R2, RZ, 0x5410, RZ ;  /* 0x00005410ff027816 */ /* 0x000fc400000000ff */
[----:B0-----:R-:W-:-:S13]  /*17a0*/  ISETP.GT.AND P2, PT, R4, R3, PT ;  /* 0x000000030400720c */ /* 0x001fda0003f44270 */
[----:B------:R-:W-:Y:S05]  /*17b0*/  @!P2 BRA `(.L_x_447) ;  /* 0x00000000002ca947 */ /* 0x000fea0003800000 */
[----:B------:R-:W-:Y:S01]  /*17c0*/  IADD3 R5, R3, 0x1, RZ ;  /* 0x0000000103057810 */ /* 0x000fe20007ffe0ff */
[----:B------:R-:W-:-:S03]  /*17d0*/  IMAD.U32 R7, RZ, RZ, UR4 ;  /* 0x00000004ff077e24 */ /* 0x000fc6000f8e00ff */
[----:B------:R-:W-:Y:S02]  /*17e0*/  ISETP.GE.AND P2, PT, R5, R4, PT ;  /* 0x000000040500720c */ /* 0x000fe40003f46270 */
[----:B------:R-:W0:Y:S11]  /*17f0*/  LDC.64 R4, c[0x0][0x2e8] ;  /* 0x0000ba00ff047b82 */ /* 0x000e360000000a00 */
[----:B------:R-:W1:Y:S01]  /*1800*/  @!P2 LDC R7, c[0x0][R7+0x280] ;  /* 0x0000a0000707ab82 */ /* 0x000e620000000800 */
[----:B0-----:R-:W-:-:S05]  /*1810*/  IMAD.WIDE R20, R20, 0x4, R4 ;  /* 0x0000000414147825 */ /* 0x001fca00078e0204 */
[----:B------:R0:W5:Y:S01]  /*1820*/  LDG.E R2, desc[UR6][R20.64] ;  /* 0x0000000614027981 */ /* 0x000162000c1e1900 */
[----:B-1----:R-:W-:-:S06]  /*1830*/  @!P2 IMAD.WIDE R4, R7, 0x4, R20 ;  /* 0x000000040704a825 */ /* 0x002fcc00078e0214 */
[----:B------:R-:W2:Y:S02]  /*1840*/  @!P2 LDG.E R4, desc[UR6][R4.64] ;  /* 0x000000060404a981 */ /* 0x000ea4000c1e1900 */
[----:B--2---:R-:W-:-:S04]  /*1850*/  @!P2 PRMT R0, R4, 0x7610, R0 ;  /* 0x000076100400a816 */ /* 0x004fc80000000000 */
[----:B0-----:R-:W-:-:S07]  /*1860*/  @!P2 PRMT R0, R0, 0x7610, R4 ;  /* 0x000076100000a816 */ /* 0x001fce0000000004 */
.L_x_447:
[----:B------:R-:W-:Y:S05]  /*1870*/  BSYNC B1 ;  /* 0x0000000000017941 */ /* 0x000fea0003800000 */
.L_x_446:
[----:B-----5:R-:W-:-:S04]  /*1880*/  @!P0 PRMT R2, RZ, 0x7610, R2 ;  /* 0x00007610ff028816 */ /* 0x020fc80000000002 */
[----:B------:R-:W-:Y:S01]  /*1890*/  @!P0 PRMT R2, R2, 0x5410, RZ ;  /* 0x0000541002028816 */ /* 0x000fe200000000ff */
[----:B------:R-:W-:Y:S06]  /*18a0*/  @P1 BRA `(.L_x_448) ;  /* 0x0000000000101947 */ /* 0x000fec0003800000 */
[----:B------:R-:W-:Y:S01]  /*18b0*/  PRMT R0, RZ, 0x5410, RZ ;  /* 0x00005410ff007816 */ /* 0x000fe200000000ff */
[----:B------:R-:W-:Y:S06]  /*18c0*/  BRA `(.L_x_448) ;  /* 0x0000000000087947 */ /* 0x000fec0003800000 */
.L_x_445:
[----:B------:R-:W-:Y:S02]  /*18d0*/  PRMT R0, RZ, 0x5410, RZ ;  /* 0x00005410ff007816 */ /* 0x000fe400000000ff */
[----:B------:R-:W-:-:S07]  /*18e0*/  PRMT R2, RZ, 0x5410, RZ ;  /* 0x00005410ff027816 */ /* 0x000fce00000000ff */
.L_x_448:
[----:B------:R-:W-:Y:S05]  /*18f0*/  BSYNC B0 ;  /* 0x0000000000007941 */ /* 0x000fea0003800000 */
.L_x_444:
[----:B------:R-:W-:Y:S02]  /*1900*/  ULDC UR5, c[0x0][UR4+0x21c] ;  /* 0x0000870004057abb */ /* 0x000fe40008000800 */
[----:B------:R-:W-:-:S13]  /*1910*/  ISETP.LT.AND P0, PT, R3, UR5, PT ;  /* 0x0000000503007c0c */ /* 0x000fda000bf01270 */
[----:B------:R-:W-:Y:S05]  /*1920*/  @!P0 EXIT ;  /* 0x000000000000894d */ /* 0x000fea0003800000 */
[----:B------:R-:W0:Y:S01]  /*1930*/  LDC.64 R4, c[0x0][0x210] ;  /* 0x00008400ff047b82 */ /* 0x000e220000000a00 */
[----:B------:R-:W-:-:S04]  /*1940*/  IADD3 R3, R3, 0x1, RZ ;  /* 0x0000000103037810 */ /* 0x000fc80007ffe0ff */
[----:B------:R-:W-:Y:S01]  /*1950*/  ISETP.GE.AND P0, PT, R3, UR5, PT ;  /* 0x0000000503007c0c */ /* 0x000fe2000bf06270 */
[----:B0-----:R-:W-:-:S05]  /*1960*/  IMAD.WIDE R4, R22, 0x4, R4 ;  /* 0x0000000416047825 */ /* 0x001fca00078e0204 */
[----:B------:R0:W-:Y:S07]  /*1970*/  STG.E desc[UR6][R4.64], R2 ;  /* 0x0000000204007986 */ /* 0x0001ee000c101906 */
[----:B------:R-:W-:Y:S05]  /*1980*/  @P0 EXIT ;  /* 0x000000000000094d */ /* 0x000fea0003800000 */
[----:B------:R-:W-:Y:S02]  /*1990*/  UMOV UR4, 0x6c ;  /* 0x0000006c00047882 */ /* 0x000fe40000000000 */
[----:B------:R-:W-:-:S12]  /*19a0*/  ULEA UR4, UR9, UR4, 0x2 ;  /* 0x0000000409047291 */ /* 0x000fd8000f8e103f */
[----:B------:R-:W-:Y:S02]  /*19b0*/  ULDC UR4, c[0x0][UR4+0x210] ;  /* 0x0000840004047abb */ /* 0x000fe40008000800 */
[----:B------:R-:W-:-:S04]  /*19c0*/  IMAD.U32 R3, RZ, RZ, UR4 ;  /* 0x00000004ff037e24 */ /* 0x000fc8000f8e00ff */
[----:B0-----:R-:W-:-:S05]  /*19d0*/  IMAD.WIDE R2, R3, 0x4, R4 ;  /* 0x0000000403027825 */ /* 0x001fca00078e0204 */
[----:B------:R-:W-:Y:S01]  /*19e0*/  STG.E desc[UR6][R2.64], R0 ;  /* 0x0000000002007986 */ /* 0x000fe2000c101906 */
[----:B------:R-:W-:Y:S05]  /*19f0*/  EXIT ;  /* 0x000000000000794d */ /* 0x000fea0003800000 */
        .weak           $__internal_21_$__cuda_sm20_div_s64
        .type           $__internal_21_$__cuda_sm20_div_s64,@function
        .size           $__internal_21_$__cuda_sm20_div_s64,(.L_x_3169 - $__internal_21_$__cuda_sm20_div_s64)
$__internal_21_$__cuda_sm20_div_s64:
        /* <DEDUP_REMOVED lines=82> */
[----:B------:R-:W-:Y:S06]  /*1f20*/  RET.REL.NODEC R6 `(_ZN2at6native16triu_tril_kernelIN3c107complexINS2_4HalfEEEiLb1ELi2ELb0EEEvNS_4cuda6detail10TensorInfoIT_T0_EENS8_IKS9_SA_EEllSA_) ;  /* 0xffffffe006347950 */ /* 0x000fec0003c3ffff */
.L_x_449:
        /* <DEDUP_REMOVED lines=13> */
.L_x_3169:


//--------------------- .text._ZN2at6native16triu_tril_kernelIN3c107complexINS2_4HalfEEEiLb1ELi2ELb1EEEvNS_4cuda6detail10TensorInfoIT_T0_EENS8_IKS9_SA_EEllSA_ --------------------------
	.section	.text._ZN2at6native16triu_tril_kernelIN3c107complexINS2_4HalfEEEiLb1ELi2ELb1EEEvNS_4cuda6detail10TensorInfoIT_T0_EENS8_IKS9_SA_EEllSA_,"ax",@progbits
	.align	128
        .global         _ZN2at6native16triu_tril_kernelIN3c107complexINS2_4HalfEEEiLb1ELi2ELb1EEEvNS_4cuda6detail10TensorInfoIT_T0_EENS8_IKS9_SA_EEllSA_
        .type           _ZN2at6native16triu_tril_kernelIN3c107complexINS2_4HalfEEEiLb1ELi2ELb1EEEvNS_4cuda6detail10TensorInfoIT_T0_EENS8_IKS9_SA_EEllSA_,@function
        .size           _ZN2at6native16triu_tril_kernelIN3c107complexINS2_4HalfEEEiLb1ELi2ELb1EEEvNS_4cuda6detail10TensorInfoIT_T0_EENS8_IKS9_SA_EEllSA_,(.L_x_3171 - _ZN2at6native16triu_tril_kernelIN3c107complexINS2_4HalfEEEiLb1ELi2ELb1EEEvNS_4cuda6detail10TensorInfoIT_T0_EENS8_IKS9_SA_EEllSA_)
        .other          _ZN2at6native16triu_tril_kernelIN3c107complexINS2_4HalfEEEiLb1ELi2ELb1EEEvNS_4cuda6detail10TensorInfoIT_T0_EENS8_IKS9_SA_EEllSA_,@"STO_CUDA_ENTRY STV_DEFAULT"
_ZN2at6native16triu_tril_kernelIN3c107complexINS2_4HalfEEEiLb1ELi2ELb1EEEvNS_4cuda6detail10TensorInfoIT_T0_EENS8_IKS9_SA_EEllSA_:
.text._ZN2at6native16triu_tril_kernelIN3c107complexINS2_4HalfEEEiLb1ELi2ELb1EEEvNS_4cuda6detail10TensorInfoIT_T0_EENS8_IKS9_SA_EEllSA_:
        /* <DEDUP_REMOVED lines=23> */
[----:B------:R-:W-:Y:S05]  /*0170*/  CALL.REL.NOINC `($__internal_22_$__cuda_sm20_div_s64) ;  /* 0x0000001400b07944 */ /* 0x000fea0003c00000 */
[----:B------:R-:W-:Y:S01]  /*0180*/  IADD3 R3, -R8, RZ, RZ ;  /* 0x000000ff08037210 */ /* 0x000fe20007ffe1ff */
[----:B------:R-:W-:-:S04]  /*0190*/  ULDC UR6, c[0x0][0x3d0] ;  /* 0x0000f40000067ab9 */ /* 0x000fc80000000800 */
[----:B------:R-:W-:Y:S01]  /*01a0*/  IMAD R4, R3, UR6, R4 ;  /* 0x0000000603047c24 */ /* 0x000fe2000f8e0204 */
[----:B------:R-:W-:Y:S06]  /*01b0*/  BRA `(.L_x_452) ;  /* 0x0000000000547947 */ /* 0x000fec0003800000 */
.L_x_451:
        /* <DEDUP_REMOVED lines=21> */
.L_x_452:
[----:B------:R-:W-:Y:S05]  /*0310*/  BSYNC B0 ;  /* 0x0000000000007941 */ /* 0x000fea0003800000 */
.L_x_450:
        /* <DEDUP_REMOVED lines=13> */
[----:B------:R-:W-:Y:S05]  /*03f0*/  CALL.REL.NOINC `($__internal_23_$__cuda_sm20_rem_s64) ;  /* 0x00000018005c7944 */ /* 0x000fea0003c00000 */
[----:B------:R-:W-:Y:S01]  /*0400*/  MOV R3, R5 ;  /* 0x0000000500037202 */ /* 0x000fe20000000f00 */
[----:B------:R-:W-:Y:S06]  /*0410*/  BRA `(.L_x_455) ;  /* 0x0000000000447947 */ /* 0x000fec0003800000 */
.L_x_454:
        /* <DEDUP_REMOVED lines=17> */
.L_x_455:
[----:B------:R-:W-:Y:S05]  /*0530*/  BSYNC B0 ;  /* 0x0000000000007941 */ /* 0x000fea0003800000 */
.L_x_453:
        /* <DEDUP_REMOVED lines=17> */
[----:B0-----:R-:W-:Y:S05]  /*0650*/  CALL.REL.NOINC `($__internal_22_$__cuda_sm20_div_s64) ;  /* 0x0000001000787944 */ /* 0x001fea0003c00000 */
[----:B------:R-:W-:Y:S01]  /*0660*/  IMAD.MOV.U32 R14, RZ, RZ, R8 ;  /* 0x000000ffff0e7224 */ /* 0x000fe200078e0008 */
[----:B------:R-:W-:Y:S01]  /*0670*/  MOV R15, R9 ;  /* 0x00000009000f7202 */ /* 0x000fe20000000f00 */
[----:B------:R-:W-:Y:S06]  /*0680*/  BRA `(.L_x_458) ;  /* 0x00000000004c7947 */ /* 0x000fec0003800000 */
.L_x_457:
        /* <DEDUP_REMOVED lines=19> */
.L_x_458:
[----:B------:R-:W-:Y:S05]  /*07c0*/  BSYNC B0 ;  /* 0x0000000000007941 */ /* 0x000fea0003800000 */
.L_x_456:
        /* <DEDUP_REMOVED lines=18> */
.L_x_464:
        /* <DEDUP_REMOVED lines=10> */
[----:B------:R-:W-:Y:S05]  /*0990*/  CALL.REL.NOINC `($__internal_22_$__cuda_sm20_div_s64) ;  /* 0x0000000c00a87944 */ /* 0x000fea0003c00000 */
[----:B------:R-:W-:Y:S01]  /*09a0*/  IADD3 R5, -R8, RZ, RZ ;  /* 0x000000ff08057210 */ /* 0x000fe20007ffe1ff */
[----:B------:R-:W-:-:S04]  /*09b0*/  IMAD.MOV.U32 R15, RZ, RZ, R9 ;  /* 0x000000ffff0f7224 */ /* 0x000fc800078e0009 */
[----:B------:R-:W-:Y:S02]  /*09c0*/  IMAD R10, R10, R5, R14 ;  /* 0x000000050a0a7224 */ /* 0x000fe400078e020e */
[----:B------:R-:W-:Y:S01]  /*09d0*/  IMAD.MOV.U32 R14, RZ, RZ, R8 ;  /* 0x000000ffff0e7224 */ /* 0x000fe200078e0008 */
[----:B------:R-:W-:Y:S06]  /*09e0*/  BRA `(.L_x_463) ;  /* 0x0000000000587947 */ /* 0x000fec0003800000 */
.L_x_462:
        /* <DEDUP_REMOVED lines=22> */
.L_x_463:
[----:B------:R-:W-:Y:S05]  /*0b50*/  BSYNC B0 ;  /* 0x0000000000007941 */ /* 0x000fea0003800000 */
.L_x_461:
        /* <DEDUP_REMOVED lines=8> */
.L_x_460:
[----:B------:R-:W-:-:S13]  /*0be0*/  ISETP.GE.U32.AND P0, PT, R21, 0x3, PT ;  /* 0x000000031500780c */ /* 0x000fda0003f06070 */
[----:B------:R-:W-:Y:S05]  /*0bf0*/  @!P0 BRA `(.L_x_459) ;  /* 0x0000000800b88947 */ /* 0x000fea0003800000 */
[C---:B------:R-:W-:Y:S01]  /*0c00*/  SHF.L.U32 R22, R20.reuse, 0x2, RZ ;  /* 0x0000000214167819 */ /* 0x040fe200000006ff */
[----:B------:R-:W-:Y:S02]  /*0c10*/  IMAD.MOV.U32 R5, RZ, RZ, 0x6c ;  /* 0x0000006cff057424 */ /* 0x000fe400078e00ff */
[C---:B------:R-:W-:Y:S02]  /*0c20*/  VIADD R21, R20.reuse, 0x4 ;  /* 0x0000000414157836 */ /* 0x040fe40000000000 */
[----:B------:R-:W-:Y:S02]  /*0c30*/  IMAD R20, R20, 0x4, R5 ;  /* 0x0000000414147824 */ /* 0x000fe400078e0205 */
[----:B------:R-:W-:-:S07]  /*0c40*/  VIADD R22, R22, 0xe0 ;  /* 0x000000e016167836 */ /* 0x000fce0000000000 */
.L_x_477:
        /* <DEDUP_REMOVED lines=16> */
.L_x_466:
        /* <DEDUP_REMOVED lines=22> */
.L_x_467:
[----:B------:R-:W-:Y:S05]  /*0eb0*/  BSYNC B0 ;  /* 0x0000000000007941 */ /* 0x000fea0003800000 */
.L_x_465:
        /* <DEDUP_REMOVED lines=12> */
[----:B------:R-:W-:Y:S05]  /*0f80*/  CALL.REL.NOINC `($__internal_22_$__cuda_sm20_div_s64) ;  /* 0x00000008002c7944 */ /* 0x000fea0003c00000 */
[----:B------:R-:W-:Y:S02]  /*0f90*/  IMAD.MOV R11, RZ, RZ, -R8 ;  /* 0x000000ffff0b7224 */ /* 0x000fe400078e0a08 */
[----:B------:R-:W-:Y:S02]  /*0fa0*/  IMAD.MOV.U32 R15, RZ, RZ, R9 ;  /* 0x000000ffff0f7224 */ /* 0x000fe400078e0009 */
[----:B------:R-:W-:Y:S01]  /*0fb0*/  IMAD R11, R10, R11, R14 ;  /* 0x0000000b0a0b7224 */ /* 0x000fe200078e020e */
[----:B------:R-:W-:Y:S01]  /*0fc0*/  MOV R14, R8 ;  /* 0x00000008000e7202 */ /* 0x000fe20000000f00 */
[----:B------:R-:W-:Y:S06]  /*0fd0*/  BRA `(.L_x_470) ;  /* 0x0000000000587947 */ /* 0x000fec0003800000 */
.L_x_469:
[----:B------:R-:W0:Y:S01]  /*0fe0*/  I2F.U32.RP R5, R10 ;  /* 0x0000000a00057306 */ /* 0x000e220000209000 */
[----:B------:R-:W-:Y:S01]  /*0ff0*/  IMAD.MOV R9, RZ, RZ, -R10 ;  /* 0x000000ffff097224 */ /* 0x000fe200078e0a0a */
[----:B------:R-:W-:Y:S01]  /*1000*/  ISETP.NE.U32.AND P2, PT, R10, RZ, PT ;  /* 0x000000ff0a00720c */ /* 0x000fe20003f45070 */
[----:B------:R-:W-:-:S05]  /*1010*/  IMAD.MOV.U32 R15, RZ, RZ, RZ ;  /* 0x000000ffff0f7224 */ /* 0x000fca00078e00ff */
        /* <DEDUP_REMOVED lines=13> */
[----:B------:R-:W-:Y:S02]  /*10f0*/  @P1 IADD3 R7, R7, 0x1, RZ ;  /* 0x0000000107071810 */ /* 0x000fe40007ffe0ff */
[----:B------:R-:W-:-:S05]  /*1100*/  @!P2 LOP3.LUT R7, RZ, R10, RZ, 0x33, !PT ;  /* 0x0000000aff07a212 */ /* 0x000fca00078e33ff */
[----:B------:R-:W-:-:S04]  /*1110*/  IMAD.MOV R11, RZ, RZ, -R7 ;  /* 0x000000ffff0b7224 */ /* 0x000fc800078e0a07 */
[----:B------:R-:W-:Y:S01]  /*1120*/  IMAD R11, R10, R11, R14 ;  /* 0x0000000b0a0b7224 */ /* 0x000fe200078e020e */
[----:B------:R-:W-:-:S07]  /*1130*/  MOV R14, R7 ;  /* 0x00000007000e7202 */ /* 0x000fce0000000f00 */
.L_x_470:
[----:B------:R-:W-:Y:S05]  /*1140*/  BSYNC B0 ;  /* 0x0000000000007941 */ /* 0x000fea0003800000 */
.L_x_468:
        /* <DEDUP_REMOVED lines=10> */
[----:B------:R-:W-:Y:S02]  /*11f0*/  MOV R7, R15 ;  /* 0x0000000f00077202 */ /* 0x000fe40000000f00 */
[----:B------:R-:W-:-:S07]  /*1200*/  MOV R6, 0x1220 ;  /* 0x0000122000067802 */ /* 0x000fce0000000f00 */
[----:B------:R-:W-:Y:S05]  /*1210*/  CALL.REL.NOINC `($__internal_22_$__cuda_sm20_div_s64) ;  /* 0x0000000400887944 */ /* 0x000fea0003c00000 */
[----:B------:R-:W-:Y:S02]  /*1220*/  IMAD.MOV R11, RZ, RZ, -R8 ;  /* 0x000000ffff0b7224 */ /* 0x000fe400078e0a08 */
[----:B------:R-:W-:Y:S02]  /*1230*/  IMAD.MOV.U32 R15, RZ, RZ, R9 ;  /* 0x000000ffff0f7224 */ /* 0x000fe400078e0009 */
[----:B------:R-:W-:Y:S01]  /*1240*/  IMAD R11, R10, R11, R14 ;  /* 0x0000000b0a0b7224 */ /* 0x000fe200078e020e */
[----:B------:R-:W-:Y:S01]  /*1250*/  MOV R14, R8 ;  /* 0x00000008000e7202 */ /* 0x000fe20000000f00 */
[----:B------:R-:W-:Y:S06]  /*1260*/  BRA `(.L_x_473) ;  /* 0x0000000000587947 */ /* 0x000fec0003800000 */
.L_x_472:
        /* <DEDUP_REMOVED lines=22> */
.L_x_473:
[----:B------:R-:W-:Y:S05]  /*13d0*/  BSYNC B0 ;  /* 0x0000000000007941 */ /* 0x000fea0003800000 */
.L_x_471:
        /* <DEDUP_REMOVED lines=18> */
.L_x_475:
        /* <DEDUP_REMOVED lines=22> */
.L_x_476:
[----:B------:R-:W-:Y:S05]  /*1660*/  BSYNC B0 ;  /* 0x0000000000007941 */ /* 0x000fea0003800000 */
.L_x_474:
[----:B------:R0:W1:Y:S01]  /*1670*/  LDC R5, c[0x0][R20+0x204] ;  /* 0x0000810014057b82 */ /* 0x0000620000000800 */
[----:B------:R-:W-:Y:S02]  /*1680*/  IADD3 R21, R21, -0x4, RZ ;  /* 0xfffffffc15157810 */ /* 0x000fe40007ffe0ff */
[----:B------:R-:W-:Y:S02]  /*1690*/  IADD3 R22, R22, -0x10, RZ ;  /* 0xfffffff016167810 */ /* 0x000fe40007ffe0ff */
[----:B------:R-:W-:Y:S01]  /*16a0*/  ISETP.GT.AND P0, PT, R21, 0x3, PT ;  /* 0x000000031500780c */ /* 0x000fe20003f04270 */
[----:B0-----:R-:W-:Y:S02]  /*16b0*/  VIADD R20, R20, 0xfffffff0 ;  /* 0xfffffff014147836 */ /* 0x001fe40000000000 */
[----:B-1----:R-:W-:-:S10]  /*16c0*/  IMAD R0, R5, R10, R0 ;  /* 0x0000000a05007224 */ /* 0x002fd400078e0200 */
[----:B------:R-:W-:Y:S05]  /*16d0*/  @P0 BRA `(.L_x_477) ;  /* 0xfffffff4005c0947 */ /* 0x000fea000383ffff */
.L_x_459:
[----:B------:R-:W-:Y:S02]  /*16e0*/  ULDC UR4, c[0x0][UR6+0x21c] ;  /* 0x0000870006047abb */ /* 0x000fe40008000800 */
[----:B------:R-:W-:-:S13]  /*16f0*/  ISETP.LT.AND P0, PT, R4, UR4, PT ;  /* 0x0000000404007c0c */ /* 0x000fda000bf01270 */
[----:B------:R-:W-:Y:S05]  /*1700*/  @!P0 EXIT ;  /* 0x000000000000894d */ /* 0x000fea0003800000 */
[----:B------:R-:W0:Y:S01]  /*1710*/  LDC.64 R6, c[0x0][0x210] ;  /* 0x00008400ff067b82 */ /* 0x000e220000000a00 */
[----:B------:R-:W-:Y:S01]  /*1720*/  VIADD R4, R4, 0x1 ;  /* 0x0000000104047836 */ /* 0x000fe20000000000 */
[----:B------:R-:W-:-:S04]  /*1730*/  ULDC.64 UR6, c[0x0][0x208] ;  /* 0x0000820000067ab9 */ /* 0x000fc80000000a00 */
[----:B------:R-:W-:Y:S01]  /*1740*/  ISETP.GE.AND P0, PT, R4, UR4, PT ;  /* 0x0000000404007c0c */ /* 0x000fe2000bf06270 */
[----:B0-----:R-:W-:-:S05]  /*1750*/  IMAD.WIDE R6, R0, 0x4, R6 ;  /* 0x0000000400067825 */ /* 0x001fca00078e0206 */
[----:B------:R0:W-:Y:S07]  /*1760*/  STG.E desc[UR6][R6.64], RZ ;  /* 0x000000ff06007986 */ /* 0x0001ee000c101906 */
[----:B------:R-:W-:Y:S05]  /*1770*/  @P0 EXIT ;  /* 0x000000000000094d */ /* 0x000fea0003800000 */
[----:B------:R-:W-:Y:S01]  /*1780*/  IADD3 R3, R4, -R3, RZ ;  /* 0x8000000304037210 */ /* 0x000fe20007ffe0ff */
[----:B------:R-:W-:-:S03]  /*1790*/  ULDC.64 UR4, c[0x0][0x3c0] ;  /* 0x0000f00000047ab9 */ /* 0x000fc60000000a00 */
[----:B------:R-:W-:Y:S02]  /*17a0*/  ISETP.GE.U32.AND P0, PT, R3, UR4, PT ;  /* 0x0000000403007c0c */ /* 0x000fe4000bf06070 */
[----:B------:R-:W-:-:S04]  /*17b0*/  SHF.R.S32.HI R3, RZ, 0x1f, R3 ;  /* 0x0000001fff037819 */ /* 0x000fc80000011403 */
[----:B------:R-:W-:-:S13]  /*17c0*/  ISETP.GE.AND.EX P0, PT, R3, UR5, PT, P0 ;  /* 0x0000000503007c0c */ /* 0x000fda000bf06300 */
[----:B------:R-:W-:Y:S05]  /*17d0*/  @P0 EXIT ;  /* 0x000000000000094d */ /* 0x000fea0003800000 */
[----:B------:R-:W-:-:S05]  /*17e0*/  IMAD.MOV.U32 R3, RZ, RZ, 0x6c ;  /* 0x0000006cff037424 */ /* 0x000fca00078e00ff */
[----:B------:R-:W-:-:S04]  /*17f0*/  LEA R0, R2, R3, 0x2 ;  /* 0x0000000302007211 */ /* 0x000fc800078e10ff */
[----:B------:R-:W1:Y:S02]  /*1800*/  LDC R3, c[0x0][R0+0x210] ;  /* 0x0000840000037b82 */ /* 0x000e640000000800 */
[----:B-1----:R-:W-:-:S05]  /*1810*/  IMAD.WIDE R2, R3, 0x4, R6 ;  /* 0x0000000403027825 */ /* 0x002fca00078e0206 */
[----:B------:R-:W-:Y:S01]  /*1820*/  STG.E desc[UR6][R2.64], RZ ;  /* 0x000000ff02007986 */ /* 0x000fe2000c101906 */
[----:B------:R-:W-:Y:S05]  /*1830*/  EXIT ;  /* 0x000000000000794d */ /* 0x000fea0003800000 */
        .weak           $__internal_22_$__cuda_sm20_div_s64
        .type           $__internal_22_$__cuda_sm20_div_s64,@function
        .size           $__internal_22_$__cuda_sm20_div_s64,($__internal_23_$__cuda_sm20_rem_s64 - $__internal_22_$__cuda_sm20_div_s64)
$__internal_22_$__cuda_sm20_div_s64:
        /* <DEDUP_REMOVED lines=82> */
[----:B------:R-:W-:Y:S05]  /*1d60*/  RET.REL.NODEC R6 `(_ZN2at6native16triu_tril_kernelIN3c107complexINS2_4HalfEEEiLb1ELi2ELb1EEEvNS_4cuda6detail10TensorInfoIT_T0_EENS8_IKS9_SA_EEllSA_) ;  /* 0xffffffe006a47950 */ /* 0x000fea0003c3ffff */
        .weak           $__internal_23_$__cuda_sm20_rem_s64
        .type           $__internal_23_$__cuda_sm20_rem_s64,@function
        .size           $__internal_23_$__cuda_sm20_rem_s64,(.L_x_3171 - $__internal_23_$__cuda_sm20_rem_s64)
$__internal_23_$__cuda_sm20_rem_s64:
        /* <DEDUP_REMOVED lines=72> */
[----:B------:R-:W-:Y:S06]  /*21f0*/  RET.REL.NODEC R2 `(_ZN2at6native16triu_tril_kernelIN3c107complexINS2_4HalfEEEiLb1ELi2ELb1EEEvNS_4cuda6detail10TensorInfoIT_T0_EENS8_IKS9_SA_EEllSA_) ;  /* 0xffffffdc02807950 */ /* 0x000fec0003c3ffff */
.L_x_478:
        /* <DEDUP_REMOVED lines=16> */
.L_x_3171:


//--------------------- .text._ZN2at6native16triu_tril_kernelIN3c107complexIfEElLb1ELi1ELb0EEEvNS_4cuda6detail10TensorInfoIT_T0_EENS7_IKS8_S9_EEllS9_ --------------------------
	.section	.text._ZN2at6native16triu_tril_kernelIN3c107complexIfEElLb1ELi1ELb0EEEvNS_4cuda6detail10TensorInfoIT_T0_EENS7_IKS8_S9_EEllS9_,"ax",@progbits
	.align	128
        .global         _ZN2at6native16triu_tril_kernelIN3c107complexIfEElLb1ELi1ELb0EEEvNS_4cuda6detail10TensorInfoIT_T0_EENS7_IKS8_S9_EEllS9_
        .type           _ZN2at6native16triu_tril_kernelIN3c107complexIfEElLb1ELi1ELb0EEEvNS_4cuda6detail10TensorInfoIT_T0_EENS7_IKS8_S9_EEllS9_,@function
        .size           _ZN2at6native16triu_tril_kernelIN3c107complexIfEElLb1ELi1ELb0EEEvNS_4cuda6detail10TensorInfoIT_T0_EENS7_IKS8_S9_EEllS9_,(.L_x_3172 - _ZN2at6native16triu_tril_kernelIN3c107complexIfEElLb1ELi1ELb0EEEvNS_4cuda6detail10TensorInfoIT_T0_EENS7_IKS8_S9_EEllS9_)
        .other          _ZN2at6native16triu_tril_kernelIN3c107complexIfEElLb1ELi1ELb0EEEvNS_4cuda6detail10TensorInfoIT_T0_EENS7_IKS8_S9_EEllS9_,@"STO_CUDA_ENTRY STV_DEFAULT"
_ZN2at6native16triu_tril_kernelIN3c107complexIfEElLb1ELi1ELb0EEEvNS_4cuda6detail10TensorInfoIT_T0_EENS7_IKS8_S9_EEllS9_:
.text._ZN2at6native16triu_tril_kernelIN3c107complexIfEElLb1ELi1ELb0EEEvNS_4cuda6detail10TensorInfoIT_T0_EENS7_IKS8_S9_EEllS9_:
[----:B------:R-:W-:Y:S01]  /*0000*/  LDC R1, c[0x0][0x28] ;  /* 0x00000a00ff017b82 */ /* 0x000fe20000000800 */
[----:B------:R-:W0:Y:S07]  /*0010*/  S2R R2, SR_TID.X ;  /* 0x0000000000027919 */ /* 0x000e2e0000002100 */
[----:B------:R-:W0:Y:S01]  /*0020*/  S2UR UR4, SR_CTAID.X ;  /* 0x00000000000479c3 */ /* 0x000e220000002500 */
[----:B------:R-:W-:-:S07]  /*0030*/  IMAD.MOV.U32 R3, RZ, RZ, RZ ;  /* 0x000000ffff037224 */ /* 0x000fce00078e00ff */
[----:B------:R-:W0:Y:S02]  /*0040*/  LDC R5, c[0x0][RZ] ;  /* 0x00000000ff057b82 */ /* 0x000e240000000800 */
[----:B0-----:R-:W-:Y:S01]  /*0050*/  IMAD.WIDE.U32 R2, R5, UR4, R2 ;  /* 0x0000000405027c25 */ /* 0x001fe2000f8e0002 */
[----:B------:R-:W-:Y:S02]  /*0060*/  ULDC.64 UR4, c[0x0][0x558] ;  /* 0x0001560000047ab9 */ /* 0x000fe40000000a00 */
        /* <DEDUP_REMOVED lines=12> */
[----:B------:R-:W-:Y:S02]  /*0130*/  MOV R20, R3 ;  /* 0x0000000300147202 */ /* 0x000fe40000000f00 */
[----:B------:R-:W-:-:S07]  /*0140*/  MOV R0, 0x160 ;  /* 0x0000016000007802 */ /* 0x000fce0000000f00 */
[----:B------:R-:W-:Y:S05]  /*0150*/  CALL.REL.NOINC `($__internal_24_$__cuda_sm20_div_s64) ;  /* 0x0000001c00e87944 */ /* 0x000fea0003c00000 */
[----:B------:R-:W-:Y:S01]  /*0160*/  IADD3 R5, P0, RZ, -R19, RZ ;  /* 0x80000013ff057210 */ /* 0x000fe20007f1e0ff */
[----:B------:R-:W-:Y:S01]  /*0170*/  ULDC.64 UR4, c[0x0][0x560] ;  /* 0x0001580000047ab9 */ /* 0x000fe20000000a00 */
[----:B------:R-:W-:-:S03]  /*0180*/  IMAD.MOV.U32 R4, RZ, RZ, R19 ;  /* 0x000000ffff047224 */ /* 0x000fc600078e0013 */
[----:B------:R-:W-:Y:S02]  /*0190*/  IMAD.X R0, RZ, RZ, ~R11, P0 ;  /* 0x000000ffff007224 */ /* 0x000fe400000e0e0b */
[----:B------:R-:W-:-:S04]  /*01a0*/  IMAD.WIDE.U32 R2, R5, UR4, R2 ;  /* 0x0000000405027c25 */ /* 0x000fc8000f8e0002 */
[----:B------:R-:W-:-:S04]  /*01b0*/  IMAD R0, R0, UR4, RZ ;  /* 0x0000000400007c24 */ /* 0x000fc8000f8e02ff */
[----:B------:R-:W-:-:S05]  /*01c0*/  IMAD R5, R5, UR5, R0 ;  /* 0x0000000505057c24 */ /* 0x000fca000f8e0200 */
[----:B------:R-:W-:Y:S02]  /*01d0*/  IADD3 R3, R3, R5, RZ ;  /* 0x0000000503037210 */ /* 0x000fe40007ffe0ff */
[----:B------:R-:W-:Y:S01]  /*01e0*/  MOV R5, R11 ;  /* 0x0000000b00057202 */ /* 0x000fe20000000f00 */
[----:B------:R-:W-:Y:S06]  /*01f0*/  BRA `(.L_x_481) ;  /* 0x00000000005c7947 */ /* 0x000fec0003800000 */
.L_x_480:
        /* <DEDUP_REMOVED lines=10> */
[----:B------:R-:W-:-:S05]  /*02a0*/  IMAD.HI.U32 R4, R5, R2, RZ ;  /* 0x0000000205047227 */ /* 0x000fca00078e00ff */
[----:B------:R-:W-:-:S05]  /*02b0*/  IADD3 R3, -R4, RZ, RZ ;  /* 0x000000ff04037210 */ /* 0x000fca0007ffe1ff */
[----:B------:R-:W-:-:S05]  /*02c0*/  IMAD R3, R3, UR4, R2 ;  /* 0x0000000403037c24 */ /* 0x000fca000f8e0202 */
[----:B------:R-:W-:-:S13]  /*02d0*/  ISETP.GE.U32.AND P0, PT, R3, UR4, PT ;  /* 0x0000000403007c0c */ /* 0x000fda000bf06070 */
[----:B------:R-:W-:Y:S01]  /*02e0*/  @P0 VIADD R3, R3, -UR4 ;  /* 0x8000000403030c36 */ /* 0x000fe20008000000 */
[----:B------:R-:W-:-:S04]  /*02f0*/  @P0 IADD3 R4, R4, 0x1, RZ ;  /* 0x0000000104040810 */ /* 0x000fc80007ffe0ff */
[----:B------:R-:W-:Y:S01]  /*0300*/  ISETP.GE.U32.AND P1, PT, R3, UR4, PT ;  /* 0x0000000403007c0c */ /* 0x000fe2000bf26070 */
[----:B------:R-:W-:-:S12]  /*0310*/  IMAD.MOV.U32 R3, RZ, RZ, RZ ;  /* 0x000000ffff037224 */ /* 0x000fd800078e00ff */
[----:B------:R-:W-:Y:S01]  /*0320*/  @P1 VIADD R4, R4, 0x1 ;  /* 0x0000000104041836 */ /* 0x000fe20000000000 */
[----:B------:R-:W-:-:S04]  /*0330*/  @!P2 LOP3.LUT R4, RZ, UR4, RZ, 0x33, !PT ;  /* 0x00000004ff04ac12 */ /* 0x000fc8000f8e33ff */
[----:B------:R-:W-:-:S05]  /*0340*/  IADD3 R5, -R4, RZ, RZ ;  /* 0x000000ff04057210 */ /* 0x000fca0007ffe1ff */
[----:B------:R-:W-:Y:S01]  /*0350*/  IMAD R2, R5, UR4, R2 ;  /* 0x0000000405027c24 */ /* 0x000fe2000f8e0202 */
[----:B------:R-:W-:-:S11]  /*0360*/  HFMA2.MMA R5, -RZ, RZ, 0, 0 ;  /* 0x00000000ff057435 */ /* 0x000fd600000001ff */
.L_x_481:
[----:B------:R-:W-:Y:S05]  /*0370*/  BSYNC B0 ;  /* 0x0000000000007941 */ /* 0x000fea0003800000 */
.L_x_479:
        /* <DEDUP_REMOVED lines=18> */
[----:B------:R-:W-:Y:S05]  /*04a0*/  CALL.REL.NOINC `($__internal_24_$__cuda_sm20_div_s64) ;  /* 0x0000001c00147944 */ /* 0x000fea0003c00000 */
[----:B------:R-:W-:Y:S01]  /*04b0*/  IADD3 R7, P0, RZ, -R19, RZ ;  /* 0x80000013ff077210 */ /* 0x000fe20007f1e0ff */
[----:B------:R-:W-:Y:S01]  /*04c0*/  IMAD.MOV.U32 R12, RZ, RZ, R19 ;  /* 0x000000ffff0c7224 */ /* 0x000fe200078e0013 */
[----:B------:R-:W-:-:S03]  /*04d0*/  MOV R13, R11 ;  /* 0x0000000b000d7202 */ /* 0x000fc60000000f00 */
[----:B------:R-:W-:Y:S02]  /*04e0*/  IMAD.X R0, RZ, RZ, ~R11, P0 ;  /* 0x000000ffff007224 */ /* 0x000fe400000e0e0b */
[----:B------:R-:W-:-:S04]  /*04f0*/  IMAD.WIDE.U32 R4, R7, UR6, R4 ;  /* 0x0000000607047c25 */ /* 0x000fc8000f8e0004 */
[----:B------:R-:W-:-:S04]  /*0500*/  IMAD R0, R0, UR6, RZ ;  /* 0x0000000600007c24 */ /* 0x000fc8000f8e02ff */
[----:B------:R-:W-:-:S05]  /*0510*/  IMAD R7, R7, UR7, R0 ;  /* 0x0000000707077c24 */ /* 0x000fca000f8e0200 */
[----:B------:R-:W-:Y:S01]  /*0520*/  IADD3 R5, R5, R7, RZ ;  /* 0x0000000705057210 */ /* 0x000fe20007ffe0ff */
[----:B------:R-:W-:Y:S06]  /*0530*/  BRA `(.L_x_484) ;  /* 0x0000000000587947 */ /* 0x000fec0003800000 */
.L_x_483:
[----:B------:R-:W0:Y:S01]  /*0540*/  I2F.U32.RP R0, UR6 ;  /* 0x0000000600007d06 */ /* 0x000e220008209000 */
[----:B------:R-:W-:Y:S01]  /*0550*/  IADD3 R5, RZ, -UR6, RZ ;  /* 0x80000006ff057c10 */ /* 0x000fe2000fffe0ff */
[----:B------:R-:W-:Y:S01]  /*0560*/  HFMA2.MMA R13, -RZ, RZ, 0, 0 ;  /* 0x00000000ff0d7435 */ /* 0x000fe200000001ff */
        /* <DEDUP_REMOVED lines=18> */
[----:B------:R-:W-:-:S07]  /*0690*/  IMAD R4, R7, UR6, R4 ;  /* 0x0000000607047c24 */ /* 0x000fce000f8e0204 */
.L_x_484:
[----:B------:R-:W-:Y:S05]  /*06a0*/  BSYNC B0 ;  /* 0x0000000000007941 */ /* 0x000fea0003800000 */
.L_x_482:
        /* <DEDUP_REMOVED lines=8> */
[C---:B------:R-:W-:Y:S02]  /*0730*/  IMAD R0, R2.reuse, UR7, RZ ;  /* 0x0000000702007c24 */ /* 0x040fe4000f8e02ff */
[----:B------:R-:W-:-:S04]  /*0740*/  IMAD.WIDE.U32 R8, R2, UR6, RZ ;  /* 0x0000000602087c25 */ /* 0x000fc8000f8e00ff */
[----:B------:R-:W-:Y:S02]  /*0750*/  IMAD R17, R5, UR10, R10 ;  /* 0x0000000a05117c24 */ /* 0x000fe4000f8e020a */
[----:B------:R-:W-:Y:S01]  /*0760*/  IMAD R11, R3, UR6, R0 ;  /* 0x00000006030b7c24 */ /* 0x000fe2000f8e0200 */
[----:B------:R-:W-:Y:S01]  /*0770*/  ULDC.64 UR10, c[0x0][UR5+0x2e0] ;  /* 0x0000b800050a7abb */ /* 0x000fe20008000a00 */
[----:B------:R-:W-:Y:S01]  /*0780*/  IADD3 R0, P0, R8, R6, RZ ;  /* 0x0000000608007210 */ /* 0x000fe20007f1e0ff */
[C---:B------:R-:W-:Y:S01]  /*0790*/  IMAD R6, R2.reuse, UR11, RZ ;  /* 0x0000000b02067c24 */ /* 0x040fe2000f8e02ff */
[----:B------:R-:W-:Y:S01]  /*07a0*/  IADD3 R17, R7, R17, RZ ;  /* 0x0000001107117210 */ /* 0x000fe20007ffe0ff */
[----:B------:R-:W-:Y:S01]  /*07b0*/  IMAD.IADD R16, R9, 0x1, R11 ;  /* 0x0000000109107824 */ /* 0x000fe200078e020b */
[----:B------:R-:W-:Y:S01]  /*07c0*/  ULDC.64 UR6, c[0x0][UR5+0x2d8] ;  /* 0x0000b60005067abb */ /* 0x000fe20008000a00 */
[----:B------:R-:W-:-:S04]  /*07d0*/  IMAD.WIDE.U32 R8, R2, UR10, RZ ;  /* 0x0000000a02087c25 */ /* 0x000fc8000f8e00ff */
        /* <DEDUP_REMOVED lines=8> */
[----:B------:R-:W-:-:S03]  /*0860*/  IMAD.MOV.U32 R8, RZ, RZ, R0 ;  /* 0x000000ffff087224 */ /* 0x000fc600078e0000 */
[----:B------:R-:W-:-:S04]  /*0870*/  IADD3 R10, R11, R19, RZ ;  /* 0x000000130b0a7210 */ /* 0x000fc80007ffe0ff */
[----:B------:R-:W-:Y:S01]  /*0880*/  IADD3.X R15, R10, R15, RZ, P1, !PT ;  /* 0x0000000f0a0f7210 */ /* 0x000fe20000ffe4ff */
        /* <DEDUP_REMOVED lines=26> */
.L_x_490:
        /* <DEDUP_REMOVED lines=17> */
[----:B------:R-:W-:Y:S01]  /*0b40*/  MOV R6, R12 ;  /* 0x0000000c00067202 */ /* 0x000fe20000000f00 */
[----:B------:R-:W-:Y:S02]  /*0b50*/  IMAD.MOV.U32 R12, RZ, RZ, R19 ;  /* 0x000000ffff0c7224 */ /* 0x000fe400078e0013 */
[----:B------:R-:W-:Y:S02]  /*0b60*/  IMAD.X R0, RZ, RZ, ~R11, P0 ;  /* 0x000000ffff007224 */ /* 0x000fe400000e0e0b */
[----:B------:R-:W-:-:S04]  /*0b70*/  IMAD.WIDE.U32 R6, R17, UR14, R6 ;  /* 0x0000000e11067c25 */ /* 0x000fc8000f8e0006 */
[----:B------:R-:W-:-:S04]  /*0b80*/  IMAD R0, R0, UR14, RZ ;  /* 0x0000000e00007c24 */ /* 0x000fc8000f8e02ff */
[----:B------:R-:W-:-:S05]  /*0b90*/  IMAD R13, R17, UR15, R0 ;  /* 0x0000000f110d7c24 */ /* 0x000fca000f8e0200 */
[----:B------:R-:W-:Y:S02]  /*0ba0*/  IADD3 R0, R7, R13, RZ ;  /* 0x0000000d07007210 */ /* 0x000fe40007ffe0ff */
[----:B------:R-:W-:Y:S01]  /*0bb0*/  MOV R13, R11 ;  /* 0x0000000b000d7202 */ /* 0x000fe20000000f00 */
[----:B------:R-:W-:Y:S06]  /*0bc0*/  BRA `(.L_x_489) ;  /* 0x00000000005c7947 */ /* 0x000fec0003800000 */
.L_x_488:
        /* <DEDUP_REMOVED lines=23> */
.L_x_489:
[----:B------:R-:W-:Y:S05]  /*0d40*/  BSYNC B0 ;  /* 0x0000000000007941 */ /* 0x000fea0003800000 */
.L_x_487:
        /* <DEDUP_REMOVED lines=19> */
.L_x_486:
        /* <DEDUP_REMOVED lines=9> */
[----:B------:R-:W-:Y:S01]  /*0f10*/  MOV R6, UR8 ;  /* 0x0000000800067c02 */ /* 0x000fe20008000f00 */
[----:B------:R-:W-:Y:S02]  /*0f20*/  UIADD3 UR5, UR6, 0xd0, URZ ;  /* 0x000000d006057890 */ /* 0x000fe4000fffe03f */
[----:B------:R-:W-:Y:S01]  /*0f30*/  UIADD3 UR6, UR6, 0x1a8, URZ ;  /* 0x000001a806067890 */ /* 0x000fe2000fffe03f */
[----:B------:R-:W-:-:S11]  /*0f40*/  IMAD.U32 R7, RZ, RZ, UR7 ;  /* 0x00000007ff077e24 */ /* 0x000fd6000f8e00ff */
.L_x_503:
        /* <DEDUP_REMOVED lines=14> */
[----:B------:R-:W-:Y:S05]  /*1030*/  CALL.REL.NOINC `($__internal_24_$__cuda_sm20_div_s64) ;  /* 0x0000001000307944 */ /* 0x000fea0003c00000 */
        /* <DEDUP_REMOVED lines=10> */
.L_x_492:
        /* <DEDUP_REMOVED lines=22> */
[----:B------:R-:W-:-:S07]  /*1240*/  MOV R12, R11 ;  /* 0x0000000b000c7202 */ /* 0x000fce0000000f00 */
.L_x_493:
[----:B------:R-:W-:Y:S05]  /*1250*/  BSYNC B0 ;  /* 0x0000000000007941 */ /* 0x000fea0003800000 */
.L_x_491:
        /* <DEDUP_REMOVED lines=35> */
.L_x_495:
        /* <DEDUP_REMOVED lines=23> */
.L_x_496:
[----:B------:R-:W-:Y:S05]  /*1600*/  BSYNC B0 ;  /* 0x0000000000007941 */ /* 0x000fea0003800000 */
.L_x_494:
[----:B------:R-:W-:Y:S01]  /*1610*/  ULDC.64 UR12, c[0x0][UR6+0x200] ;  /* 0x00008000060c7abb */ /* 0x000fe20008000a00 */
        /* <DEDUP_REMOVED lines=8> */
[C---:B------:R-:W-:Y:S02]  /*16a0*/  IMAD R11, R10.reuse, UR11, RZ ;  /* 0x0000000b0a0b7c24 */ /* 0x040fe4000f8e02ff */
[----:B------:R-:W-:-:S04]  /*16b0*/  IMAD.WIDE.U32 R16, R10, UR8, R16 ;  /* 0x000000080a107c25 */ /* 0x000fc8000f8e0010 */
[----:B------:R-:W-:Y:S02]  /*16c0*/  IMAD R9, R0, UR8, R9 ;  /* 0x0000000800097c24 */ /* 0x000fe4000f8e0209 */
        /* <DEDUP_REMOVED lines=25> */
.L_x_498:
        /* <DEDUP_REMOVED lines=23> */
.L_x_499:
[----:B------:R-:W-:Y:S05]  /*19d0*/  BSYNC B0 ;  /* 0x0000000000007941 */ /* 0x000fea0003800000 */
.L_x_497:
        /* <DEDUP_REMOVED lines=38> */
.L_x_501:
        /* <DEDUP_REMOVED lines=22> */
.L_x_502:
[----:B------:R-:W-:Y:S05]  /*1da0*/  BSYNC B0 ;  /* 0x0000000000007941 */ /* 0x000fea0003800000 */
.L_x_500:
        /* <DEDUP_REMOVED lines=19> */
.L_x_485:
        /* <DEDUP_REMOVED lines=8> */
[----:B------:R-:W-:Y:S01]  /*1f60*/  ULDC.64 UR6, c[0x0][UR4+0x220] ;  /* 0x0000880004067abb */ /* 0x000fe20008000a00 */
[----:B------:R-:W-:Y:S02]  /*1f70*/  CS2R R10, SRZ ;  /* 0x00000000000a7805 */ /* 0x000fe4000001ff00 */
[----:B------:R-:W-:-:S04]  /*1f80*/  ISETP.GE.U32.AND P0, PT, R2, UR6, PT ;  /* 0x0000000602007c0c */ /* 0x000fc8000bf06070 */
[----:B------:R-:W-:-:S13]  /*1f90*/  ISETP.GE.AND.EX P0, PT, R3, UR7, PT, P0 ;  /* 0x0000000703007c0c */ /* 0x000fda000bf06300 */
[----:B------:R-:W0:Y:S02]  /*1fa0*/  @!P0 LDC.64 R6, c[0x0][0x3b0] ;  /* 0x0000ec00ff068b82 */ /* 0x000e240000000a00 */
[----:B0-----:R-:W-:-:S04]  /*1fb0*/  @!P0 LEA R6, P1, R8, R6, 0x3 ;  /* 0x0000000608068211 */ /* 0x001fc800078218ff */
[----:B------:R-:W-:-:S05]  /*1fc0*/  @!P0 LEA.HI.X R7, R8, R7, R9, 0x3, P1 ;  /* 0x0000000708078211 */ /* 0x000fca00008f1c09 */
[----:B------:R-:W2:Y:S01]  /*1fd0*/  @!P0 LDG.E.64 R10, desc[UR8][R6.64] ;  /* 0x00000008060a8981 */ /* 0x000ea2000c1e1b00 */
[----:B------:R-:W-:-:S04]  /*1fe0*/  IADD3 R4, P1, R2, -R4, RZ ;  /* 0x8000000402047210 */ /* 0x000fc80007f3e0ff */
[----:B------:R-:W-:Y:S02]  /*1ff0*/  ISETP.GE.U32.AND P0, PT, R4, UR10, PT ;  /* 0x0000000a04007c0c */ /* 0x000fe4000bf06070 */
[----:B------:R-:W-:-:S04]  /*2000*/  IADD3.X R5, R3, ~R5, RZ, P1, !PT ;  /* 0x8000000503057210 */ /* 0x000fc80000ffe4ff */
[----:B------:R-:W-:-:S04]  /*2010*/  ISETP.GE.AND.EX P0, PT, R5, UR11, PT, P0 ;  /* 0x0000000b05007c0c */ /* 0x000fc8000bf06300 */
[----:B--2---:R-:W-:Y:S02]  /*2020*/  FSEL R4, R10, RZ, P0 ;  /* 0x000000ff0a047208 */ /* 0x004fe40000000000 */
[----:B------:R-:W-:Y:S01]  /*2030*/  FSEL R5, R11, RZ, P0 ;  /* 0x000000ff0b057208 */ /* 0x000fe20000000000 */
[----:B------:R-:W-:Y:S06]  /*2040*/  BRA `(.L_x_506) ;  /* 0x0000000000047947 */ /* 0x000fec0003800000 */
.L_x_505:
[----:B------:R-:W-:-:S07]  /*2050*/  CS2R R4, SRZ ;  /* 0x0000000000047805 */ /* 0x000fce000001ff00 */
.L_x_506:
[----:B------:R-:W-:Y:S05]  /*2060*/  BSYNC B0 ;  /* 0x0000000000007941 */ /* 0x000fea0003800000 */
.L_x_504:
[----:B------:R-:W-:Y:S02]  /*2070*/  ULDC.64 UR6, c[0x0][UR4+0x220] ;  /* 0x0000880004067abb */ /* 0x000fe40008000a00 */
[----:B------:R-:W-:-:S04]  /*2080*/  ISETP.GE.U32.AND P0, PT, R2, UR6, PT ;  /* 0x0000000602007c0c */ /* 0x000fc8000bf06070 */
[----:B------:R-:W-:-:S13]  /*2090*/  ISETP.GE.AND.EX P0, PT, R3, UR7, PT, P0 ;  /* 0x0000000703007c0c */ /* 0x000fda000bf06300 */
[----:B------:R-:W-:Y:S05]  /*20a0*/  @P0 EXIT ;  /* 0x000000000000094d */ /* 0x000fea0003800000 */
[----:B------:R-:W-:Y:S02]  /*20b0*/  ULDC.64 UR4, c[0x0][0x210] ;  /* 0x0000840000047ab9 */ /* 0x000fe40000000a00 */
[----:B------:R-:W-:-:S04]  /*20c0*/  LEA R2, P0, R14, UR4, 0x3 ;  /* 0x000000040e027c11 */ /* 0x000fc8000f8018ff */
[----:B------:R-:W-:-:S05]  /*20d0*/  LEA.HI.X R3, R14, UR5, R15, 0x3, P0 ;  /* 0x000000050e037c11 */ /* 0x000fca00080f1c0f */
[----:B------:R-:W-:Y:S01]  /*20e0*/  STG.E.64 desc[UR8][R2.64], R4 ;  /* 0x0000000402007986 */ /* 0x000fe2000c101b08 */
[----:B------:R-:W-:Y:S05]  /*20f0*/  EXIT ;  /* 0x000000000000794d */ /* 0x000fea0003800000 */
        .weak           $__internal_24_$__cuda_sm20_div_s64
        .type           $__internal_24_$__cuda_sm20_div_s64,@function
        .size           $__internal_24_$__cuda_sm20_div_s64,(.L_x_3172 - $__internal_24_$__cuda_sm20_div_s64)
$__internal_24_$__cuda_sm20_div_s64:
        /* <DEDUP_REMOVED lines=83> */
[----:B------:R-:W-:Y:S06]  /*2630*/  RET.REL.NODEC R20 `(_ZN2at6native16triu_tril_kernelIN3c107complexIfEElLb1ELi1ELb0EEEvNS_4cuda6detail10TensorInfoIT_T0_EENS7_IKS8_S9_EEllS9_) ;  /* 0xffffffd814707950 */ /* 0x000fec0003c3ffff */
.L_x_507:
        /* <DEDUP_REMOVED lines=12> */
.L_x_3172:


//--------------------- .text._ZN2at6native16triu_tril_kernelIN3c107complexIfEElLb1ELi1ELb1EEEvNS_4cuda6detail10TensorInfoIT_T0_EENS7_IKS8_S9_EEllS9_ --------------------------
	.section	.text._ZN2at6native16triu_tril_kernelIN3c107complexIfEElLb1ELi1ELb1EEEvNS_4cuda6detail10TensorInfoIT_T0_EENS7_IKS8_S9_EEllS9_,"ax",@progbits
	.align	128
        .global         _ZN2at6native16triu_tril_kernelIN3c107complexIfEElLb1ELi1ELb1EEEvNS_4cuda6detail10TensorInfoIT_T0_EENS7_IKS8_S9_EEllS9_
        .type           _ZN2at6native16triu_tril_kernelIN3c107complexIfEElLb1ELi1ELb1EEEvNS_4cuda6detail10TensorInfoIT_T0_EENS7_IKS8_S9_EEllS9_,@function
        .size           _ZN2at6native16triu_tril_kernelIN3c107complexIfEElLb1ELi1ELb1EEEvNS_4cuda6detail10TensorInfoIT_T0_EENS7_IKS8_S9_EEllS9_,(.L_x_3174 - _ZN2at6native16triu_tril_kernelIN3c107complexIfEElLb1ELi1ELb1EEEvNS_4cuda6detail10TensorInfoIT_T0_EENS7_IKS8_S9_EEllS9_)
        .other          _ZN2at6native16triu_tril_kernelIN3c107complexIfEElLb1ELi1ELb1EEEvNS_4cuda6detail10TensorInfoIT_T0_EENS7_IKS8_S9_EEllS9_,@"STO_CUDA_ENTRY STV_DEFAULT"
_ZN2at6native16triu_tril_kernelIN3c107complexIfEElLb1ELi1ELb1EEEvNS_4cuda6detail10TensorInfoIT_T0_EENS7_IKS8_S9_EEllS9_:
.text._ZN2at6native16triu_tril_kernelIN3c107complexIfEElLb1ELi1ELb1EEEvNS_4cuda6detail10TensorInfoIT_T0_EENS7_IKS8_S9_EEllS9_:
        /* <DEDUP_REMOVED lines=21> */
[----:B------:R-:W-:Y:S05]  /*0150*/  CALL.REL.NOINC `($__internal_25_$__cuda_sm20_div_s64) ;  /* 0x0000001c00387944 */ /* 0x000fea0003c00000 */
[----:B------:R-:W-:Y:S01]  /*0160*/  IADD3 R7, P0, RZ, -R4, RZ ;  /* 0x80000004ff077210 */ /* 0x000fe20007f1e0ff */
[----:B------:R-:W-:-:S03]  /*0170*/  ULDC.64 UR4, c[0x0][0x560] ;  /* 0x0001580000047ab9 */ /* 0x000fc60000000a00 */
[----:B------:R-:W-:Y:S01]  /*0180*/  IADD3.X R0, RZ, ~R5, RZ, P0, !PT ;  /* 0x80000005ff007210 */ /* 0x000fe200007fe4ff */
[----:B------:R-:W-:-:S04]  /*0190*/  IMAD.WIDE.U32 R2, R7, UR4, R2 ;  /* 0x0000000407027c25 */ /* 0x000fc8000f8e0002 */
[----:B------:R-:W-:-:S04]  /*01a0*/  IMAD R0, R0, UR4, RZ ;  /* 0x0000000400007c24 */ /* 0x000fc8000f8e02ff */
[----:B------:R-:W-:-:S04]  /*01b0*/  IMAD R7, R7, UR5, R0 ;  /* 0x0000000507077c24 */ /* 0x000fc8000f8e0200 */
[----:B------:R-:W-:Y:S01]  /*01c0*/  IMAD.IADD R3, R3, 0x1, R7 ;  /* 0x0000000103037824 */ /* 0x000fe200078e0207 */
[----:B------:R-:W-:Y:S06]  /*01d0*/  BRA `(.L_x_510) ;  /* 0x00000000005c7947 */ /* 0x000fec0003800000 */
.L_x_509:
        /* <DEDUP_REMOVED lines=23> */
.L_x_510:
[----:B------:R-:W-:Y:S05]  /*0350*/  BSYNC B0 ;  /* 0x0000000000007941 */ /* 0x000fea0003800000 */
.L_x_508:
        /* <DEDUP_REMOVED lines=9> */
[----:B------:R-:W-:Y:S01]  /*03f0*/  MOV R7, R4 ;  /* 0x0000000400077202 */ /* 0x000fe20000000f00 */
[----:B------:R-:W-:Y:S01]  /*0400*/  IMAD.MOV.U32 R6, RZ, RZ, R5 ;  /* 0x000000ffff067224 */ /* 0x000fe200078e0005 */
[----:B------:R-:W-:-:S07]  /*0410*/  MOV R0, 0x430 ;  /* 0x0000043000007802 */ /* 0x000fce0000000f00 */
[----:B------:R-:W-:Y:S05]  /*0420*/  CALL.REL.NOINC `($__internal_26_$__cuda_sm20_rem_s64) ;  /* 0x0000001c00d47944 */ /* 0x000fea0003c00000 */
[----:B------:R-:W-:Y:S05]  /*0430*/  BRA `(.L_x_513) ;  /* 0x0000000000487947 */ /* 0x000fea0003800000 */
.L_x_512:
        /* <DEDUP_REMOVED lines=14> */
[----:B------:R-:W-:-:S04]  /*0520*/  @P0 IADD3 R16, R16, -UR8, RZ ;  /* 0x8000000810100c10 */ /* 0x000fc8000fffe0ff */
[----:B------:R-:W-:-:S13]  /*0530*/  ISETP.GE.U32.AND P0, PT, R16, UR8, PT ;  /* 0x0000000810007c0c */ /* 0x000fda000bf06070 */
[----:B------:R-:W-:Y:S01]  /*0540*/  @P0 VIADD R16, R16, -UR8 ;  /* 0x8000000810100c36 */ /* 0x000fe20008000000 */
[----:B------:R-:W-:-:S07]  /*0550*/  @!P2 LOP3.LUT R16, RZ, UR8, RZ, 0x33, !PT ;  /* 0x00000008ff10ac12 */ /* 0x000fce000f8e33ff */
.L_x_513:
[----:B------:R-:W-:Y:S05]  /*0560*/  BSYNC B0 ;  /* 0x0000000000007941 */ /* 0x000fea0003800000 */
.L_x_511:
[----:B------:R-:W-:Y:S01]  /*0570*/  IADD3 R0, P2, R2, -R16, RZ ;  /* 0x8000001002007210 */ /* 0x000fe20007f5e0ff */
[----:B------:R-:W-:-:S03]  /*0580*/  ULDC.64 UR6, c[0x0][0x550] ;  /* 0x0001540000067ab9 */ /* 0x000fc60000000a00 */
[----:B------:R-:W-:Y:S02]  /*0590*/  ISETP.GE.U32.AND P0, PT, R0, UR6, PT ;  /* 0x0000000600007c0c */ /* 0x000fe4000bf06070 */
[----:B------:R-:W-:-:S04]  /*05a0*/  IADD3.X R0, R3, ~R17, RZ, P2, !PT ;  /* 0x8000001103007210 */ /* 0x000fc800017fe4ff */
        /* <DEDUP_REMOVED lines=17> */
[----:B------:R-:W-:Y:S05]  /*06c0*/  CALL.REL.NOINC `($__internal_25_$__cuda_sm20_div_s64) ;  /* 0x0000001400dc7944 */ /* 0x000fea0003c00000 */
[----:B------:R-:W-:Y:S01]  /*06d0*/  MOV R12, R4 ;  /* 0x00000004000c7202 */ /* 0x000fe20000000f00 */
[----:B------:R-:W-:Y:S01]  /*06e0*/  IMAD.MOV.U32 R13, RZ, RZ, R5 ;  /* 0x000000ffff0d7224 */ /* 0x000fe200078e0005 */
[----:B------:R-:W-:Y:S06]  /*06f0*/  BRA `(.L_x_516) ;  /* 0x00000000004c7947 */ /* 0x000fec0003800000 */
.L_x_515:
        /* <DEDUP_REMOVED lines=18> */
[----:B------:R-:W-:-:S07]  /*0820*/  @!P2 LOP3.LUT R12, RZ, UR8, RZ, 0x33, !PT ;  /* 0x00000008ff0cac12 */ /* 0x000fce000f8e33ff */
.L_x_516:
[----:B------:R-:W-:Y:S05]  /*0830*/  BSYNC B0 ;  /* 0x0000000000007941 */ /* 0x000fea0003800000 */
.L_x_514:
[----:B------:R-:W-:Y:S01]  /*0840*/  UMOV UR8, 0xc8 ;  /* 0x000000c800087882 */ /* 0x000fe20000000000 */
[C---:B------:R-:W-:Y:S01]  /*0850*/  IMAD R0, R2.reuse, UR7, RZ ;  /* 0x0000000702007c24 */ /* 0x040fe2000f8e02ff */
[----:B------:R-:W-:Y:S01]  /*0860*/  ULEA UR5, UR5, UR8, 0x3 ;  /* 0x0000000805057291 */ /* 0x000fe2000f8e183f */
[----:B------:R-:W-:Y:S02]  /*0870*/  IMAD.WIDE.U32 R4, R2, UR6, RZ ;  /* 0x0000000602047c25 */ /* 0x000fe4000f8e00ff */
[----:B------:R-:W-:Y:S02]  /*0880*/  ULDC UR8, c[0x0][0x548] ;  /* 0x0001520000087ab9 */ /* 0x000fe40000000800 */
[----:B------:R-:W-:Y:S01]  /*0890*/  UISETP.GE.AND UP0, UPT, UR8, 0x3, UPT ;  /* 0x000000030800788c */ /* 0x000fe2000bf06270 */
[----:B------:R-:W-:-:S04]  /*08a0*/  IMAD R7, R3, UR6, R0 ;  /* 0x0000000603077c24 */ /* 0x000fc8000f8e0200 */
[----:B------:R-:W-:Y:S01]  /*08b0*/  IMAD.IADD R5, R5, 0x1, R7 ;  /* 0x0000000105057824 */ /* 0x000fe200078e0207 */
[----:B------:R-:W-:Y:S01]  /*08c0*/  PLOP3.LUT P0, PT, PT, PT, UP0, 0x80, 0x0 ;  /* 0x000000000000781c */ /* 0x000fe20003f0f008 */
[----:B------:R-:W-:Y:S02]  /*08d0*/  ULDC.64 UR6, c[0x0][UR5+0x210] ;  /* 0x0000840005067abb */ /* 0x000fe40008000a00 */
[C---:B------:R-:W-:Y:S02]  /*08e0*/  IMAD R7, R16.reuse, UR7, RZ ;  /* 0x0000000710077c24 */ /* 0x040fe4000f8e02ff */
[----:B------:R-:W-:-:S04]  /*08f0*/  IMAD.WIDE.U32 R4, R16, UR6, R4 ;  /* 0x0000000610047c25 */ /* 0x000fc8000f8e0004 */
[----:B------:R-:W-:Y:S01]  /*0900*/  IMAD R7, R17, UR6, R7 ;  /* 0x0000000611077c24 */ /* 0x000fe2000f8e0207 */
[----:B------:R-:W-:-:S03]  /*0910*/  MOV R16, R4 ;  /* 0x0000000400107202 */ /* 0x000fc60000000f00 */
[----:B------:R-:W-:Y:S01]  /*0920*/  IMAD.IADD R17, R5, 0x1, R7 ;  /* 0x0000000105117824 */ /* 0x000fe200078e0207 */
        /* <DEDUP_REMOVED lines=26> */
.L_x_522:
        /* <DEDUP_REMOVED lines=11> */
[----:B------:R-:W-:Y:S01]  /*0b80*/  MOV R0, 0xbb0 ;  /* 0x00000bb000007802 */ /* 0x000fe20000000f00 */
[----:B------:R-:W-:-:S07]  /*0b90*/  IMAD.MOV.U32 R7, RZ, RZ, R13 ;  /* 0x000000ffff077224 */ /* 0x000fce00078e000d */
[----:B------:R-:W-:Y:S05]  /*0ba0*/  CALL.REL.NOINC `($__internal_25_$__cuda_sm20_div_s64) ;  /* 0x0000001000a47944 */ /* 0x000fea0003c00000 */
        /* <DEDUP_REMOVED lines=11> */
.L_x_520:
        /* <DEDUP_REMOVED lines=23> */
.L_x_521:
[----:B------:R-:W-:Y:S05]  /*0dd0*/  BSYNC B0 ;  /* 0x0000000000007941 */ /* 0x000fea0003800000 */
.L_x_519:
        /* <DEDUP_REMOVED lines=11> */
[----:B------:R-:W-:-:S03]  /*0e90*/  UIADD3.X UR11, UR11, -0x1, URZ, UP0, !UPT ;  /* 0xffffffff0b0b7890 */ /* 0x000fc600087fe43f */
[----:B------:R-:W-:-:S07]  /*0ea0*/  IMAD.IADD R17, R17, 0x1, R5 ;  /* 0x0000000111117824 */ /* 0x000fce00078e0205 */
[----:B------:R-:W-:Y:S05]  /*0eb0*/  @P0 BRA `(.L_x_522) ;  /* 0xfffffffc00040947 */ /* 0x000fea000383ffff */
.L_x_518:
[----:B------:R-:W-:-:S04]  /*0ec0*/  UIADD3 UR5, UP0, UR12, 0x1, URZ ;  /* 0x000000010c057890 */ /* 0x000fc8000ff1e03f */
[----:B------:R-:W-:Y:S02]  /*0ed0*/  UIADD3.X UR6, URZ, UR7, UR13, UP0, UP1 ;  /* 0x000000073f067290 */ /* 0x000fe400087e240d */
[----:B------:R-:W-:-:S04]  /*0ee0*/  UISETP.GE.U32.AND UP0, UPT, UR5, 0x3, UPT ;  /* 0x000000030500788c */ /* 0x000fc8000bf06070 */
[----:B------:R-:W-:-:S06]  /*0ef0*/  UISETP.GE.U32.AND.EX UP0, UPT, UR6, URZ, UPT, UP0 ;  /* 0x0000003f0600728c */ /* 0x000fcc000bf06100 */
[----:B------:R-:W-:-:S13]  /*0f00*/  PLOP3.LUT P0, PT, PT, PT, UP0, 0x80, 0x0 ;  /* 0x000000000000781c */ /* 0x000fda0003f0f008 */
[----:B------:R-:W-:Y:S05]  /*0f10*/  @!P0 BRA `(.L_x_517) ;  /* 0x0000000c00a08947 */ /* 0x000fea0003800000 */
[----:B------:R-:W-:Y:S02]  /*0f20*/  USHF.L.U32 UR6, UR10, 0x3, URZ ;  /* 0x000000030a067899 */ /* 0x000fe4000800063f */
[----:B------:R-:W-:Y:S02]  /*0f30*/  UIADD3 UR7, UP0, UR10, 0x4, URZ ;  /* 0x000000040a077890 */ /* 0x000fe4000ff1e03f */
[----:B------:R-:W-:Y:S02]  /*0f40*/  UIADD3 UR5, UR6, 0xd0, URZ ;  /* 0x000000d006057890 */ /* 0x000fe4000fffe03f */
[----:B------:R-:W-:Y:S02]  /*0f50*/  UIADD3.X UR12, URZ, UR11, URZ, UP0, !UPT ;  /* 0x0000000b3f0c7290 */ /* 0x000fe400087fe43f */
[----:B------:R-:W-:-:S12]  /*0f60*/  UIADD3 UR6, UR6, 0x1a8, URZ ;  /* 0x000001a806067890 */ /* 0x000fd8000fffe03f */
.L_x_535:
        /* <DEDUP_REMOVED lines=10> */
[----:B------:R-:W-:Y:S02]  /*1010*/  MOV R10, R12 ;  /* 0x0000000c000a7202 */ /* 0x000fe40000000f00 */
[----:B------:R-:W-:Y:S02]  /*1020*/  MOV R7, R13 ;  /* 0x0000000d00077202 */ /* 0x000fe40000000f00 */
[----:B------:R-:W-:-:S07]  /*1030*/  MOV R0, 0x1050 ;  /* 0x0000105000007802 */ /* 0x000fce0000000f00 */
[----:B------:R-:W-:Y:S05]  /*1040*/  CALL.REL.NOINC `($__internal_25_$__cuda_sm20_div_s64) ;  /* 0x0000000c007c7944 */ /* 0x000fea0003c00000 */
        /* <DEDUP_REMOVED lines=11> */
.L_x_524:
        /* <DEDUP_REMOVED lines=23> */
.L_x_525:
[----:B------:R-:W-:Y:S05]  /*1270*/  BSYNC B0 ;  /* 0x0000000000007941 */ /* 0x000fea0003800000 */
.L_x_523:
[----:B------:R-:W-:Y:S01]  /*1280*/  ULDC.64 UR14, c[0x0][UR6+0x208] ;  /* 0x00008200060e7abb */ /* 0x000fe20008000a00 */
[----:B------:R-:W-:Y:S01]  /*1290*/  ULDC.64 UR8, c[0x0][UR5+0x210] ;  /* 0x0000840005087abb */ /* 0x000fe20008000a00 */
[----:B------:R-:W-:Y:S01]  /*12a0*/  LOP3.LUT R4, R13, UR15, RZ, 0xfc, !PT ;  /* 0x0000000f0d047c12 */ /* 0x000fe2000f8efcff */
[C---:B------:R-:W-:Y:S01]  /*12b0*/  IMAD R5, R6.reuse, UR9, RZ ;  /* 0x0000000906057c24 */ /* 0x040fe2000f8e02ff */
[----:B------:R-:W-:Y:S01]  /*12c0*/  BSSY B0, `(.L_x_526) ;  /* 0x0000031000007945 */ /* 0x000fe20003800000 */
[----:B------:R-:W-:Y:S01]  /*12d0*/  IMAD.WIDE.U32 R22, R6, UR8, R16 ;  /* 0x0000000806167c25 */ /* 0x000fe2000f8e0010 */
[----:B------:R-:W-:-:S03]  /*12e0*/  ISETP.NE.U32.AND P0, PT, R4, RZ, PT ;  /* 0x000000ff0400720c */ /* 0x000fc60003f05070 */
[----:B------:R-:W-:-:S05]  /*12f0*/  IMAD R5, R0, UR8, R5 ;  /* 0x0000000800057c24 */ /* 0x000fca000f8e0205 */
[----:B------:R-:W-:-:S05]  /*1300*/  IADD3 R17, R23, R5, RZ ;  /* 0x0000000517117210 */ /* 0x000fca0007ffe0ff */
        /* <DEDUP_REMOVED lines=21> */
.L_x_527:
        /* <DEDUP_REMOVED lines=23> */
.L_x_528:
[----:B------:R-:W-:Y:S05]  /*15d0*/  BSYNC B0 ;  /* 0x0000000000007941 */ /* 0x000fea0003800000 */
.L_x_526:
[----:B------:R-:W-:Y:S01]  /*15e0*/  ULDC.64 UR14, c[0x0][UR6+0x200] ;  /* 0x00008000060e7abb */ /* 0x000fe20008000a00 */
[----:B------:R-:W-:Y:S01]  /*15f0*/  ULDC.64 UR8, c[0x0][UR5+0x208] ;  /* 0x0000820005087abb */ /* 0x000fe20008000a00 */
[----:B------:R-:W-:Y:S01]  /*1600*/  LOP3.LUT R4, R13, UR15, RZ, 0xfc, !PT ;  /* 0x0000000f0d047c12 */ /* 0x000fe2000f8efcff */
[----:B------:R-:W-:Y:S01]  /*1610*/  IMAD R5, R6, UR9, RZ ;  /* 0x0000000906057c24 */ /* 0x000fe2000f8e02ff */
[----:B------:R-:W-:Y:S01]  /*1620*/  BSSY B0, `(.L_x_529) ;  /* 0x0000032000007945 */ /* 0x000fe20003800000 */
[----:B------:R-:W-:Y:S01]  /*1630*/  IMAD.MOV.U32 R16, RZ, RZ, R22 ;  /* 0x000000ffff107224 */ /* 0x000fe200078e0016 */
[----:B------:R-:W-:Y:S01]  /*1640*/  ISETP.NE.U32.AND P0, PT, R4, RZ, PT ;  /* 0x000000ff0400720c */ /* 0x000fe20003f05070 */
[----:B------:R-:W-:Y:S02]  /*1650*/  IMAD R5, R0, UR8, R5 ;  /* 0x0000000800057c24 */ /* 0x000fe4000f8e0205 */
[----:B------:R-:W-:-:S05]  /*1660*/  IMAD.WIDE.U32 R16, R6, UR8, R16 ;  /* 0x0000000806107c25 */ /* 0x000fca000f8e0010 */
        /* <DEDUP_REMOVED lines=22> */
.L_x_530:
        /* <DEDUP_REMOVED lines=23> */
.L_x_531:
[----:B------:R-:W-:Y:S05]  /*1940*/  BSYNC B0 ;  /* 0x0000000000007941 */ /* 0x000fea0003800000 */
.L_x_529:
        /* <DEDUP_REMOVED lines=31> */
.L_x_533:
        /* <DEDUP_REMOVED lines=23> */
.L_x_534:
[----:B------:R-:W-:Y:S05]  /*1cb0*/  BSYNC B0 ;  /* 0x0000000000007941 */ /* 0x000fea0003800000 */
.L_x_532:
[----:B------:R-:W-:Y:S01]  /*1cc0*/  UIADD3 UR7, UP0, UR7, -0x4, URZ ;  /* 0xfffffffc07077890 */ /* 0x000fe2000ff1e03f */
[----:B------:R-:W-:Y:S01]  /*1cd0*/  IMAD.MOV.U32 R22, RZ, RZ, R16 ;  /* 0x000000ffff167224 */ /* 0x000fe200078e0010 */
[----:B------:R-:W-:Y:S01]  /*1ce0*/  ULDC.64 UR8, c[0x0][UR5+0x1f8] ;  /* 0x00007e0005087abb */ /* 0x000fe20008000a00 */
[----:B------:R-:W-:Y:S01]  /*1cf0*/  UIADD3 UR6, UR6, -0x20, URZ ;  /* 0xffffffe006067890 */ /* 0x000fe2000fffe03f */
[C---:B------:R-:W-:Y:S01]  /*1d00*/  IMAD R5, R6.reuse, UR9, RZ ;  /* 0x0000000906057c24 */ /* 0x040fe2000f8e02ff */
[----:B------:R-:W-:Y:S01]  /*1d10*/  UIADD3.X UR12, UR12, -0x1, URZ, UP0, !UPT ;  /* 0xffffffff0c0c7890 */ /* 0x000fe200087fe43f */
[----:B------:R-:W-:Y:S01]  /*1d20*/  IMAD.WIDE.U32 R16, R6, UR8, R22 ;  /* 0x0000000806107c25 */ /* 0x000fe2000f8e0016 */
[----:B------:R-:W-:Y:S02]  /*1d30*/  UISETP.GT.U32.AND UP0, UPT, UR7, 0x3, UPT ;  /* 0x000000030700788c */ /* 0x000fe4000bf04070 */
[----:B------:R-:W-:Y:S01]  /*1d40*/  UIADD3 UR5, UR5, -0x20, URZ ;  /* 0xffffffe005057890 */ /* 0x000fe2000fffe03f */
[----:B------:R-:W-:Y:S01]  /*1d50*/  IMAD R5, R0, UR8, R5 ;  /* 0x0000000800057c24 */ /* 0x000fe2000f8e0205 */
[----:B------:R-:W-:-:S04]  /*1d60*/  UISETP.GT.AND.EX UP0, UPT, UR12, URZ, UPT, UP0 ;  /* 0x0000003f0c00728c */ /* 0x000fc8000bf04300 */
[----:B------:R-:W-:Y:S02]  /*1d70*/  IADD3 R17, R17, R5, RZ ;  /* 0x0000000511117210 */ /* 0x000fe40007ffe0ff */
[----:B------:R-:W-:-:S13]  /*1d80*/  PLOP3.LUT P0, PT, PT, PT, UP0, 0x80, 0x0 ;  /* 0x000000000000781c */ /* 0x000fda0003f0f008 */
[----:B------:R-:W-:Y:S05]  /*1d90*/  @P0 BRA `(.L_x_535) ;  /* 0xfffffff000740947 */ /* 0x000fea000383ffff */
.L_x_517:
[----:B------:R-:W-:Y:S02]  /*1da0*/  ULDC.64 UR8, c[0x0][UR4+0x220] ;  /* 0x0000880004087abb */ /* 0x000fe40008000a00 */
[----:B------:R-:W-:-:S04]  /*1db0*/  ISETP.GE.U32.AND P0, PT, R2, UR8, PT ;  /* 0x0000000802007c0c */ /* 0x000fc8000bf06070 */
[----:B------:R-:W-:-:S13]  /*1dc0*/  ISETP.GE.AND.EX P0, PT, R3, UR9, PT, P0 ;  /* 0x0000000903007c0c */ /* 0x000fda000bf06300 */
[----:B------:R-:W-:Y:S05]  /*1dd0*/  @P0 EXIT ;  /* 0x000000000000094d */ /* 0x000fea0003800000 */
[----:B------:R-:W-:Y:S02]  /*1de0*/  ULDC.64 UR4, c[0x0][0x210] ;  /* 0x0000840000047ab9 */ /* 0x000fe40000000a00 */
[----:B------:R-:W-:-:S04]  /*1df0*/  LEA R2, P0, R16, UR4, 0x3 ;  /* 0x0000000410027c11 */ /* 0x000fc8000f8018ff */
[----:B------:R-:W-:Y:S01]  /*1e00*/  LEA.HI.X R3, R16, UR5, R17, 0x3, P0 ;  /* 0x0000000510037c11 */ /* 0x000fe200080f1c11 */
[----:B------:R-:W-:-:S04]  /*1e10*/  ULDC.64 UR4, c[0x0][0x208] ;  /* 0x0000820000047ab9 */ /* 0x000fc80000000a00 */
[----:B------:R-:W-:Y:S01]  /*1e20*/  STG.E.64 desc[UR4][R2.64], RZ ;  /* 0x000000ff02007986 */ /* 0x000fe2000c101b04 */
[----:B------:R-:W-:Y:S05]  /*1e30*/  EXIT ;  /* 0x000000000000794d */ /* 0x000fea0003800000 */
        .weak           $__internal_25_$__cuda_sm20_div_s64
        .type           $__internal_25_$__cuda_sm20_div_s64,@function
        .size           $__internal_25_$__cuda_sm20_div_s64,($__internal_26_$__cuda_sm20_rem_s64 - $__internal_25_$__cuda_sm20_div_s64)
$__internal_25_$__cuda_sm20_div_s64:
[-C--:B------:R-:W-:Y:S02]  /*1e40*/  IADD3 R15, P1, RZ, -R4.reuse, RZ ;  /* 0x80000004ff0f7210 */ /* 0x080fe40007f3e0ff */
        /* <DEDUP_REMOVED lines=9> */
[----:B0-----:R-:W-:Y:S01]  /*1ee0*/  IMAD.WIDE.U32 R8, R20, R14, RZ ;  /* 0x0000000e14087225 */ /* 0x001fe200078e00ff */
[----:B------:R-:W-:-:S03]  /*1ef0*/  MOV R25, R20 ;  /* 0x0000001400197202 */ /* 0x000fc60000000f00 */
[----:B------:R-:W-:Y:S01]  /*1f00*/  IMAD R11, R20, R15, R9 ;  /* 0x0000000f140b7224 */ /* 0x000fe200078e0209 */
[----:B------:R-:W-:-:S03]  /*1f10*/  IADD3 R9, P0, RZ, -R8, RZ ;  /* 0x80000008ff097210 */ /* 0x000fc60007f1e0ff */
        /* <DEDUP_REMOVED lines=16> */
[----:B------:R-:W-:Y:S01]  /*2020*/  IMAD.WIDE.U32 R20, P0, R19, R6, R18 ;  /* 0x0000000613147225 */ /* 0x000fe20007800012 */
[----:B------:R-:W-:-:S03]  /*2030*/  IADD3 R19, P4, RZ, -R10, RZ ;  /* 0x8000000aff137210 */ /* 0x000fc60007f9e0ff */
[----:B------:R-:W-:Y:S01]  /*2040*/  IMAD R11, R9, R6, RZ ;  /* 0x00000006090b7224 */ /* 0x000fe200078e02ff */
[----:B------:R-:W-:Y:S01]  /*2050*/  SEL R19, R19, R10, !P3 ;  /* 0x0000000a13137207 */ /* 0x000fe20005800000 */
[----:B------:R-:W-:-:S04]  /*2060*/  IMAD.HI.U32 R8, P1, R9, R8, R20 ;  /* 0x0000000809087227 */ /* 0x000fc80007820014 */
[----:B------:R-:W-:Y:S01]  /*2070*/  IMAD.HI.U32 R6, R9, R6, RZ ;  /* 0x0000000609067227 */ /* 0x000fe200078e00ff */
[----:B------:R-:W-:-:S03]  /*2080*/  IADD3 R10, P2, R11, R8, RZ ;  /* 0x000000080b0a7210 */ /* 0x000fc60007f5e0ff */
[----:B------:R-:W-:Y:S01]  /*2090*/  IMAD.X R8, RZ, RZ, ~R7, P4 ;  /* 0x000000ffff087224 */ /* 0x000fe200020e0e07 */
[----:B------:R-:W-:Y:S01]  /*20a0*/  IADD3.X R6, R6, R9, RZ, P0, !PT ;  /* 0x0000000906067210 */ /* 0x000fe200007fe4ff */
[----:B------:R-:W-:-:S03]  /*20b0*/  IMAD.HI.U32 R20, R10, R19, RZ ;  /* 0x000000130a147227 */ /* 0x000fc600078e00ff */
[-C--:B------:R-:W-:Y:S01]  /*20c0*/  SEL R9, R8, R7.reuse, !P3 ;  /* 0x0000000708097207 */ /* 0x080fe20005800000 */
[----:B------:R-:W-:Y:S01]  /*20d0*/  IMAD.MOV.U32 R21, RZ, RZ, RZ ;  /* 0x000000ffff157224 */ /* 0x000fe200078e00ff */
        /* <DEDUP_REMOVED lines=13> */
[----:B------:R-:W-:Y:S01]  /*21b0*/  IMAD R10, R8, R14, R11 ;  /* 0x0000000e080a7224 */ /* 0x000fe200078e020b */
[----:B------:R-:W-:-:S04]  /*21c0*/  IADD3 R11, P2, R6, 0x1, RZ ;  /* 0x00000001060b7810 */ /* 0x000fc80007f5e0ff */
[----:B------:R-:W-:Y:S02]  /*21d0*/  IADD3.X R9, ~R10, R9, RZ, P1, !PT ;  /* 0x000000090a097210 */ /* 0x000fe40000ffe5ff */
[----:B------:R-:W-:Y:S02]  /*21e0*/  IADD3 R18, P1, R19, -R14, RZ ;  /* 0x8000000e13127210 */ /* 0x000fe40007f3e0ff */
[C---:B------:R-:W-:Y:S02]  /*21f0*/  ISETP.GE.U32.AND.EX P0, PT, R9.reuse, R15, PT, P0 ;  /* 0x0000000f0900720c */ /* 0x040fe40003f06100 */
[----:B------:R-:W-:Y:S01]  /*2200*/  IADD3.X R21, RZ, R8, RZ, P2, !PT ;  /* 0x00000008ff157210 */ /* 0x000fe200017fe4ff */
[----:B------:R-:W-:Y:S01]  /*2210*/  IMAD.X R10, R9, 0x1, ~R15, P1 ;  /* 0x00000001090a7824 */ /* 0x000fe200008e0e0f */
[----:B------:R-:W-:Y:S02]  /*2220*/  SEL R19, R18, R19, P0 ;  /* 0x0000001312137207 */ /* 0x000fe40000000000 */
        /* <DEDUP_REMOVED lines=12> */
[-C--:B------:R-:W-:Y:S02]  /*22f0*/  IADD3.X R7, RZ, ~R8.reuse, RZ, P2, !PT ;  /* 0x80000008ff077210 */ /* 0x080fe400017fe4ff */
[----:B------:R-:W-:Y:S02]  /*2300*/  ISETP.NE.AND.EX P0, PT, R5, RZ, PT, P0 ;  /* 0x000000ff0500720c */ /* 0x000fe40003f05300 */
[----:B------:R-:W-:Y:S01]  /*2310*/  SEL R5, R7, R8, !P1 ;  /* 0x0000000807057207 */ /* 0x000fe20004800000 */
[----:B------:R-:W-:Y:S01]  /*2320*/  HFMA2.MMA R7, -RZ, RZ, 0, 0 ;  /* 0x00000000ff077435 */ /* 0x000fe200000001ff */
[----:B------:R-:W-:Y:S01]  /*2330*/  SEL R4, R9, R6, !P1 ;  /* 0x0000000609047207 */ /* 0x000fe20004800000 */
[----:B------:R-:W-:Y:S01]  /*2340*/  IMAD.MOV.U32 R6, RZ, RZ, R0 ;  /* 0x000000ffff067224 */ /* 0x000fe200078e0000 */
[----:B------:R-:W-:-:S02]  /*2350*/  SEL R5, R5, 0xffffffff, P0 ;  /* 0xffffffff05057807 */ /* 0x000fc40000000000 */
[----:B------:R-:W-:Y:S01]  /*2360*/  SEL R4, R4, 0xffffffff, P0 ;  /* 0xffffffff04047807 */ /* 0x000fe20000000000 */
[----:B------:R-:W-:Y:S06]  /*2370*/  RET.REL.NODEC R6 `(_ZN2at6native16triu_tril_kernelIN3c107complexIfEElLb1ELi1ELb1EEEvNS_4cuda6detail10TensorInfoIT_T0_EENS7_IKS8_S9_EEllS9_) ;  /* 0xffffffdc06207950 */ /* 0x000fec0003c3ffff */
        .weak           $__internal_26_$__cuda_sm20_rem_s64
        .type           $__internal_26_$__cuda_sm20_rem_s64,@function
        .size           $__internal_26_$__cuda_sm20_rem_s64,(.L_x_3174 - $__internal_26_$__cuda_sm20_rem_s64)
$__internal_26_$__cuda_sm20_rem_s64:
        /* <DEDUP_REMOVED lines=39> */
[----:B------:R-:W-:Y:S01]  /*25f0*/  IMAD.X R13, R12, 0x1, R13, P0 ;  /* 0x000000010c0d7824 */ /* 0x000fe200000e060d */
[----:B------:R-:W-:-:S03]  /*2600*/  MOV R9, RZ ;  /* 0x000000ff00097202 */ /* 0x000fc60000000f00 */
[----:B------:R-:W-:Y:S01]  /*2610*/  IMAD.HI.U32 R8, R10, R7, RZ ;  /* 0x000000070a087227 */ /* 0x000fe200078e00ff */
[----:B------:R-:W-:-:S03]  /*2620*/  IADD3.X R13, RZ, RZ, R13, P4, P3 ;  /* 0x000000ffff0d7210 */ /* 0x000fc600027e640d */
        /* <DEDUP_REMOVED lines=16> */
[----:B------:R-:W-:Y:S02]  /*2730*/  SEL R7, R7, R8, P0 ;  /* 0x0000000807077207 */ /* 0x000fe40000000000 */
        /* <DEDUP_REMOVED lines=10> */
[----:B------:R-:W-:Y:S01]  /*27e0*/  SEL R16, R7, R16, !P2 ;  /* 0x0000001007107207 */ /* 0x000fe20005000000 */
[----:B------:R-:W-:Y:S01]  /*27f0*/  HFMA2.MMA R7, -RZ, RZ, 0, 0 ;  /* 0x00000000ff077435 */ /* 0x000fe200000001ff */
[----:B------:R-:W-:Y:S01]  /*2800*/  SEL R17, R6, R17, !P2 ;  /* 0x0000001106117207 */ /* 0x000fe20005000000 */
[----:B------:R-:W-:Y:S01]  /*2810*/  IMAD.MOV.U32 R6, RZ, RZ, R0 ;  /* 0x000000ffff067224 */ /* 0x000fe200078e0000 */
[----:B------:R-:W-:-:S04]  /*2820*/  ISETP.NE.AND.EX P0, PT, RZ, UR9, PT, P0 ;  /* 0x00000009ff007c0c */ /* 0x000fc8000bf05300 */
[----:B------:R-:W-:Y:S02]  /*2830*/  SEL R16, R16, 0xffffffff, P0 ;  /* 0xffffffff10107807 */ /* 0x000fe40000000000 */
[----:B------:R-:W-:Y:S01]  /*2840*/  SEL R17, R17, 0xffffffff, P0 ;  /* 0xffffffff11117807 */ /* 0x000fe20000000000 */
[----:B------:R-:W-:Y:S06]  /*2850*/  RET.REL.NODEC R6 `(_ZN2at6native16triu_tril_kernelIN3c107complexIfEElLb1ELi1ELb1EEEvNS_4cuda6detail10TensorInfoIT_T0_EENS7_IKS8_S9_EEllS9_) ;  /* 0xffffffd406e87950 */ /* 0x000fec0003c3ffff */
.L_x_536:
        /* <DEDUP_REMOVED lines=10> */
.L_x_3174:


//--------------------- .text._ZN2at6native16triu_tril_kernelIN3c107complexIfEEiLb1ELi1ELb0EEEvNS_4cuda6detail10TensorInfoIT_T0_EENS7_IKS8_S9_EEllS9_ --------------------------
	.section	.text._ZN2at6native16triu_tril_kernelIN3c107complexIfEEiLb1ELi1ELb0EEEvNS_4cuda6detail10TensorInfoIT_T0_EENS7_IKS8_S9_EEllS9_,"ax",@progbits
	.align	128
        .global         _ZN2at6native16triu_tril_kernelIN3c107complexIfEEiLb1ELi1ELb0EEEvNS_4cuda6detail10TensorInfoIT_T0_EENS7_IKS8_S9_EEllS9_
        .type           _ZN2at6native16triu_tril_kernelIN3c107complexIfEEiLb1ELi1ELb0EEEvNS_4cuda6detail10TensorInfoIT_T0_EENS7_IKS8_S9_EEllS9_,@function
        .size           _ZN2at6native16triu_tril_kernelIN3c107complexIfEEiLb1ELi1ELb0EEEvNS_4cuda6detail10TensorInfoIT_T0_EENS7_IKS8_S9_EEllS9_,(.L_x_3175 - _ZN2at6native16triu_tril_kernelIN3c107complexIfEEiLb1ELi1ELb0EEEvNS_4cuda6detail10TensorInfoIT_T0_EENS7_IKS8_S9_EEllS9_)
        .other          _ZN2at6native16triu_tril_kernelIN3c107complexIfEEiLb1ELi1ELb0EEEvNS_4cuda6detail10TensorInfoIT_T0_EENS7_IKS8_S9_EEllS9_,@"STO_CUDA_ENTRY STV_DEFAULT"
_ZN2at6native16triu_tril_kernelIN3c107complexIfEEiLb1ELi1ELb0EEEvNS_4cuda6detail10TensorInfoIT_T0_EENS7_IKS8_S9_EEllS9_:
.text._ZN2at6native16triu_tril_kernelIN3c107complexIfEEiLb1ELi1ELb0EEEvNS_4cuda6detail10TensorInfoIT_T0_EENS7_IKS8_S9_EEllS9_:
        /* <DEDUP_REMOVED lines=18> */
[----:B------:R-:W-:Y:S01]  /*0120*/  MOV R7, R15 ;  /* 0x0000000f00077202 */ /* 0x000fe20000000f00 */
[----:B------:R-:W-:Y:S01]  /*0130*/  IMAD.U32 R5, RZ, RZ, UR4 ;  /* 0x00000004ff057e24 */ /* 0x000fe2000f8e00ff */
[----:B------:R-:W-:Y:S01]  /*0140*/  MOV R6, 0x170 ;  /* 0x0000017000067802 */ /* 0x000fe20000000f00 */
[----:B------:R-:W-:-:S07]  /*0150*/  IMAD.U32 R10, RZ, RZ, UR6 ;  /* 0x00000006ff0a7e24 */ /* 0x000fce000f8e00ff */
[----:B------:R-:W-:Y:S05]  /*0160*/  CALL.REL.NOINC `($__internal_27_$__cuda_sm20_div_s64) ;  /* 0x0000001400907944 */ /* 0x000fea0003c00000 */
[----:B------:R-:W-:Y:S01]  /*0170*/  IADD3 R5, -R9, RZ, RZ ;  /* 0x000000ff09057210 */ /* 0x000fe20007ffe1ff */
[----:B------:R-:W-:Y:S01]  /*0180*/  ULDC UR6, c[0x0][0x3d0] ;  /* 0x0000f40000067ab9 */ /* 0x000fe20000000800 */
[----:B------:R-:W-:Y:S02]  /*0190*/  IMAD.MOV.U32 R2, RZ, RZ, R9 ;  /* 0x000000ffff027224 */ /* 0x000fe400078e0009 */
[----:B------:R-:W-:Y:S02]  /*01a0*/  IMAD.MOV.U32 R3, RZ, RZ, R8 ;  /* 0x000000ffff037224 */ /* 0x000fe400078e0008 */
[----:B------:R-:W-:Y:S01]  /*01b0*/  IMAD R4, R5, UR6, R14 ;  /* 0x0000000605047c24 */ /* 0x000fe2000f8e020e */
[----:B------:R-:W-:Y:S06]  /*01c0*/  BRA `(.L_x_539) ;  /* 0x0000000000547947 */ /* 0x000fec0003800000 */
.L_x_538:
        /* <DEDUP_REMOVED lines=20> */
[----:B------:R-:W-:-:S07]  /*0310*/  IMAD.MOV.U32 R3, RZ, RZ, RZ ;  /* 0x000000ffff037224 */ /* 0x000fce00078e00ff */
.L_x_539:
[----:B------:R-:W-:Y:S05]  /*0320*/  BSYNC B0 ;  /* 0x0000000000007941 */ /* 0x000fea0003800000 */
.L_x_537:
        /* <DEDUP_REMOVED lines=15> */
[----:B------:R-:W-:Y:S05]  /*0420*/  CALL.REL.NOINC `($__internal_27_$__cuda_sm20_div_s64) ;  /* 0x0000001000e07944 */ /* 0x000fea0003c00000 */
[--C-:B------:R-:W-:Y:S01]  /*0430*/  IMAD.MOV R3, RZ, RZ, -R9.reuse ;  /* 0x000000ffff037224 */ /* 0x100fe200078e0a09 */
[----:B------:R-:W-:Y:S01]  /*0440*/  MOV R15, R8 ;  /* 0x00000008000f7202 */ /* 0x000fe20000000f00 */
[----:B------:R-:W-:Y:S02]  /*0450*/  IMAD.MOV.U32 R14, RZ, RZ, R9 ;  /* 0x000000ffff0e7224 */ /* 0x000fe400078e0009 */
[----:B------:R-:W-:Y:S01]  /*0460*/  IMAD R3, R3, UR5, R2 ;  /* 0x0000000503037c24 */ /* 0x000fe2000f8e0202 */
[----:B------:R-:W-:Y:S06]  /*0470*/  BRA `(.L_x_542) ;  /* 0x0000000000547947 */ /* 0x000fec0003800000 */
.L_x_541:
        /* <DEDUP_REMOVED lines=21> */
.L_x_542:
[----:B------:R-:W-:Y:S05]  /*05d0*/  BSYNC B0 ;  /* 0x0000000000007941 */ /* 0x000fea0003800000 */
.L_x_540:
[----:B------:R-:W0:Y:S01]  /*05e0*/  LDC R21, c[0x0][0x3b8] ;  /* 0x0000ee00ff157b82 */ /* 0x000e220000000800 */
[----:B------:R-:W-:Y:S02]  /*05f0*/  ULDC UR5, c[0x0][UR4+0x280] ;  /* 0x0000a00004057abb */ /* 0x000fe40008000800 */
[----:B------:R-:W-:Y:S01]  /*0600*/  IMAD R2, R4, UR5, RZ ;  /* 0x0000000504027c24 */ /* 0x000fe2000f8e02ff */
[----:B------:R-:W-:-:S03]  /*0610*/  ULDC UR5, c[0x0][UR4+0x27c] ;  /* 0x00009f0004057abb */ /* 0x000fc60008000800 */
[----:B------:R-:W-:Y:S02]  /*0620*/  IMAD R2, R3, UR5, R2 ;  /* 0x0000000503027c24 */ /* 0x000fe4000f8e0202 */
[C---:B0-----:R-:W-:Y:S01]  /*0630*/  VIADD R0, R21.reuse, 0xffffffff ;  /* 0xffffffff15007836 */ /* 0x041fe20000000000 */
[----:B------:R-:W-:-:S03]  /*0640*/  ISETP.GE.AND P0, PT, R21, 0x3, PT ;  /* 0x000000031500780c */ /* 0x000fc60003f06270 */
[----:B------:R-:W-:-:S04]  /*0650*/  IMAD.SHL.U32 R5, R0, 0x4, RZ ;  /* 0x0000000400057824 */ /* 0x000fc800078e00ff */
[----:B------:R-:W0:Y:S08]  /*0660*/  LDC R7, c[0x0][R5+0x27c] ;  /* 0x00009f0005077b82 */ /* 0x000e300000000800 */
[----:B------:R-:W1:Y:S01]  /*0670*/  LDC R0, c[0x0][R5+0x278] ;  /* 0x00009e0005007b82 */ /* 0x000e620000000800 */
[----:B0-----:R-:W-:-:S04]  /*0680*/  IMAD R7, R7, R4, RZ ;  /* 0x0000000407077224 */ /* 0x001fc800078e02ff */
[----:B-1----:R-:W-:Y:S01]  /*0690*/  IMAD R0, R0, R3, R7 ;  /* 0x0000000300007224 */ /* 0x002fe200078e0207 */
[----:B------:R-:W-:Y:S06]  /*06a0*/  @!P0 BRA `(.L_x_543) ;  /* 0x0000000c00c88947 */ /* 0x000fec0003800000 */
[C---:B------:R-:W-:Y:S01]  /*06b0*/  IADD3 R5, R21.reuse, 0x2, RZ ;  /* 0x0000000215057810 */ /* 0x040fe20007ffe0ff */
[----:B------:R-:W-:-:S03]  /*06c0*/  VIADD R21, R21, 0xfffffffd ;  /* 0xfffffffd15157836 */ /* 0x000fc60000000000 */
[----:B------:R-:W-:Y:S01]  /*06d0*/  LOP3.LUT P0, R23, R5, 0x3, RZ, 0xc0, !PT ;  /* 0x0000000305177812 */ /* 0x000fe2000780c0ff */
[----:B------:R-:W-:-:S12]  /*06e0*/  IMAD.MOV.U32 R20, RZ, RZ, R21 ;  /* 0x000000ffff147224 */ /* 0x000fd800078e0015 */
[----:B------:R-:W-:Y:S05]  /*06f0*/  @!P0 BRA `(.L_x_544) ;  /* 0x0000000000d48947 */ /* 0x000fea0003800000 */
[----:B------:R-:W-:Y:S01]  /*0700*/  HFMA2.MMA R22, -RZ, RZ, 0, 6.4373016357421875e-06 ;  /* 0x0000006cff167435 */ /* 0x000fe200000001ff */
[----:B------:R-:W-:-:S09]  /*0710*/  IMAD.MOV.U32 R20, RZ, RZ, R21 ;  /* 0x000000ffff147224 */ /* 0x000fd200078e0015 */
[----:B------:R-:W-:-:S04]  /*0720*/  IMAD R22, R21, 0x4, R22 ;  /* 0x0000000415167824 */ /* 0x000fc800078e0216 */
[----:B------:R-:W-:-:S07]  /*0730*/  VIADD R24, R22, 0xd8 ;  /* 0x000000d816187836 */ /* 0x000fce0000000000 */
.L_x_548:
        /* <DEDUP_REMOVED lines=10> */
[----:B------:R-:W-:Y:S05]  /*07e0*/  CALL.REL.NOINC `($__internal_27_$__cuda_sm20_div_s64) ;  /* 0x0000000c00f07944 */ /* 0x000fea0003c00000 */
[----:B------:R-:W-:Y:S01]  /*07f0*/  IADD3 R5, -R9, RZ, RZ ;  /* 0x000000ff09057210 */ /* 0x000fe20007ffe1ff */
[----:B------:R-:W-:-:S04]  /*0800*/  IMAD.MOV.U32 R15, RZ, RZ, R8 ;  /* 0x000000ffff0f7224 */ /* 0x000fc800078e0008 */
[----:B------:R-:W-:Y:S02]  /*0810*/  IMAD R10, R10, R5, R14 ;  /* 0x000000050a0a7224 */ /* 0x000fe400078e020e */
[----:B------:R-:W-:Y:S01]  /*0820*/  IMAD.MOV.U32 R14, RZ, RZ, R9 ;  /* 0x000000ffff0e7224 */ /* 0x000fe200078e0009 */
[----:B------:R-:W-:Y:S06]  /*0830*/  BRA `(.L_x_547) ;  /* 0x0000000000587947 */ /* 0x000fec0003800000 */
.L_x_546:
        /* <DEDUP_REMOVED lines=22> */
.L_x_547:
[----:B------:R-:W-:Y:S05]  /*09a0*/  BSYNC B0 ;  /* 0x0000000000007941 */ /* 0x000fea0003800000 */
.L_x_545:
[----:B------:R0:W1:Y:S01]  /*09b0*/  LDC R5, c[0x0][R24+0x210] ;  /* 0x0000840018057b82 */ /* 0x0000620000000800 */
[----:B------:R-:W-:Y:S02]  /*09c0*/  VIADD R23, R23, 0xffffffff ;  /* 0xffffffff17177836 */ /* 0x000fe40000000000 */
[----:B------:R-:W-:-:S03]  /*09d0*/  VIADD R20, R20, 0xffffffff ;  /* 0xffffffff14147836 */ /* 0x000fc60000000000 */
[----:B------:R-:W-:Y:S02]  /*09e0*/  ISETP.NE.AND P0, PT, R23, RZ, PT ;  /* 0x000000ff1700720c */ /* 0x000fe40003f05270 */
[----:B------:R2:W3:Y:S01]  /*09f0*/  LDC R7, c[0x0][R22+0x210] ;  /* 0x0000840016077b82 */ /* 0x0004e20000000800 */
[----:B0-----:R-:W-:Y:S01]  /*0a00*/  IADD3 R24, R24, -0x4, RZ ;  /* 0xfffffffc18187810 */ /* 0x001fe20007ffe0ff */
[----:B--2---:R-:W-:Y:S02]  /*0a10*/  VIADD R22, R22, 0xfffffffc ;  /* 0xfffffffc16167836 */ /* 0x004fe40000000000 */
[-C--:B-1----:R-:W-:Y:S02]  /*0a20*/  IMAD R2, R5, R10.reuse, R2 ;  /* 0x0000000a05027224 */ /* 0x082fe400078e0202 */
[----:B---3--:R-:W-:-:S05]  /*0a30*/  IMAD R0, R7, R10, R0 ;  /* 0x0000000a07007224 */ /* 0x008fca00078e0200 */
[----:B------:R-:W-:Y:S05]  /*0a40*/  @P0 BRA `(.L_x_548) ;  /* 0xfffffffc003c0947 */ /* 0x000fea000383ffff */
.L_x_544:
[----:B------:R-:W-:-:S13]  /*0a50*/  ISETP.GE.U32.AND P0, PT, R21, 0x3, PT ;  /* 0x000000031500780c */ /* 0x000fda0003f06070 */
[----:B------:R-:W-:Y:S05]  /*0a60*/  @!P0 BRA `(.L_x_543) ;  /* 0x0000000800d88947 */ /* 0x000fea0003800000 */
[C---:B------:R-:W-:Y:S01]  /*0a70*/  SHF.L.U32 R22, R20.reuse, 0x2, RZ ;  /* 0x0000000214167819 */ /* 0x040fe200000006ff */
[----:B------:R-:W-:Y:S02]  /*0a80*/  IMAD.MOV.U32 R5, RZ, RZ, 0x6c ;  /* 0x0000006cff057424 */ /* 0x000fe400078e00ff */
[C---:B------:R-:W-:Y:S02]  /*0a90*/  VIADD R21, R20.reuse, 0x4 ;  /* 0x0000000414157836 */ /* 0x040fe40000000000 */
[----:B------:R-:W-:Y:S02]  /*0aa0*/  IMAD R20, R20, 0x4, R5 ;  /* 0x0000000414147824 */ /* 0x000fe400078e0205 */
[----:B------:R-:W-:-:S07]  /*0ab0*/  VIADD R22, R22, 0xe0 ;  /* 0x000000e016167836 */ /* 0x000fce0000000000 */
.L_x_561:
        /* <DEDUP_REMOVED lines=16> */
.L_x_550:
        /* <DEDUP_REMOVED lines=22> */
.L_x_551:
[----:B------:R-:W-:Y:S05]  /*0d20*/  BSYNC B0 ;  /* 0x0000000000007941 */ /* 0x000fea0003800000 */
.L_x_549:
[----:B------:R-:W0:Y:S01]  /*0d30*/  LDC R10, c[0x0][R22+0x20c] ;  /* 0x00008300160a7b82 */ /* 0x000e220000000800 */
[----:B------:R-:W-:Y:S07]  /*0d40*/  BSSY B0, `(.L_x_552) ;  /* 0x0000029000007945 */ /* 0x000fee0003800000 */
[----:B------:R-:W1:Y:S08]  /*0d50*/  LDC R5, c[0x0][R22+0x274] ;  /* 0x00009d0016057b82 */ /* 0x000e700000000800 */
[----:B------:R-:W2:Y:S01]  /*0d60*/  LDC R7, c[0x0][R20+0x210] ;  /* 0x0000840014077b82 */ /* 0x000ea20000000800 */
[----:B0-----:R-:W-:-:S04]  /*0d70*/  SHF.R.S32.HI R9, RZ, 0x1f, R10 ;  /* 0x0000001fff097819 */ /* 0x001fc8000001140a */
[----:B------:R-:W-:-:S04]  /*0d80*/  LOP3.LUT R6, R15, R9, RZ, 0xfc, !PT ;  /* 0x000000090f067212 */ /* 0x000fc800078efcff */
[----:B------:R-:W-:Y:S01]  /*0d90*/  ISETP.NE.U32.AND P0, PT, R6, RZ, PT ;  /* 0x000000ff0600720c */ /* 0x000fe20003f05070 */
[-C--:B-1----:R-:W-:Y:S02]  /*0da0*/  IMAD R2, R5, R11.reuse, R2 ;  /* 0x0000000b05027224 */ /* 0x082fe400078e0202 */
[----:B--2---:R-:W-:-:S10]  /*0db0*/  IMAD R0, R7, R11, R0 ;  /* 0x0000000b07007224 */ /* 0x004fd400078e0200 */
[----:B------:R-:W-:Y:S05]  /*0dc0*/  @!P0 BRA `(.L_x_553) ;  /* 0x0000000000288947 */ /* 0x000fea0003800000 */
[----:B------:R-:W-:Y:S01]  /*0dd0*/  MOV R5, R9 ;  /* 0x0000000900057202 */ /* 0x000fe20000000f00 */
[----:B------:R-:W-:Y:S01]  /*0de0*/  IMAD.MOV.U32 R18, RZ, RZ, R14 ;  /* 0x000000ffff127224 */ /* 0x000fe200078e000e */
[----:B------:R-:W-:Y:S02]  /*0df0*/  MOV R7, R15 ;  /* 0x0000000f00077202 */ /* 0x000fe40000000f00 */
[----:B------:R-:W-:-:S07]  /*0e00*/  MOV R6, 0xe20 ;  /* 0x00000e2000067802 */ /* 0x000fce0000000f00 */
[----:B------:R-:W-:Y:S05]  /*0e10*/  CALL.REL.NOINC `($__internal_27_$__cuda_sm20_div_s64) ;  /* 0x0000000800647944 */ /* 0x000fea0003c00000 */
[----:B------:R-:W-:Y:S02]  /*0e20*/  IMAD.MOV R11, RZ, RZ, -R9 ;  /* 0x000000ffff0b7224 */ /* 0x000fe400078e0a09 */
[----:B------:R-:W-:Y:S02]  /*0e30*/  IMAD.MOV.U32 R15, RZ, RZ, R8 ;  /* 0x000000ffff0f7224 */ /* 0x000fe400078e0008 */
[----:B------:R-:W-:Y:S01]  /*0e40*/  IMAD R11, R10, R11, R14 ;  /* 0x0000000b0a0b7224 */ /* 0x000fe200078e020e */
[----:B------:R-:W-:Y:S01]  /*0e50*/  MOV R14, R9 ;  /* 0x00000009000e7202 */ /* 0x000fe20000000f00 */
[----:B------:R-:W-:Y:S06]  /*0e60*/  BRA `(.L_x_554) ;  /* 0x0000000000587947 */ /* 0x000fec0003800000 */
.L_x_553:
        /* <DEDUP_REMOVED lines=22> */
.L_x_554:
[----:B------:R-:W-:Y:S05]  /*0fd0*/  BSYNC B0 ;  /* 0x0000000000007941 */ /* 0x000fea0003800000 */
.L_x_552:
        /* <DEDUP_REMOVED lines=20> */
.L_x_556:
        /* <DEDUP_REMOVED lines=22> */
.L_x_557:
[----:B------:R-:W-:Y:S05]  /*1280*/  BSYNC B0 ;  /* 0x0000000000007941 */ /* 0x000fea0003800000 */
.L_x_555:
        /* <DEDUP_REMOVED lines=20> */
.L_x_559:
        /* <DEDUP_REMOVED lines=22> */
.L_x_560:
[----:B------:R-:W-:Y:S05]  /*1530*/  BSYNC B0 ;  /* 0x0000000000007941 */ /* 0x000fea0003800000 */
.L_x_558:
[----:B------:R0:W1:Y:S01]  /*1540*/  LDC R5, c[0x0][R22+0x268] ;  /* 0x00009a0016057b82 */ /* 0x0000620000000800 */
[----:B------:R-:W-:-:S04]  /*1550*/  IADD3 R21, R21, -0x4, RZ ;  /* 0xfffffffc15157810 */ /* 0x000fc80007ffe0ff */
[----:B------:R-:W-:-:S03]  /*1560*/  ISETP.GT.AND P0, PT, R21, 0x3, PT ;  /* 0x000000031500780c */ /* 0x000fc60003f04270 */
[----:B------:R2:W3:Y:S01]  /*1570*/  LDC R7, c[0x0][R20+0x204] ;  /* 0x0000810014077b82 */ /* 0x0004e20000000800 */
[----:B0-----:R-:W-:Y:S01]  /*1580*/  VIADD R22, R22, 0xfffffff0 ;  /* 0xfffffff016167836 */ /* 0x001fe20000000000 */
[----:B--2---:R-:W-:Y:S01]  /*1590*/  IADD3 R20, R20, -0x10, RZ ;  /* 0xfffffff014147810 */ /* 0x004fe20007ffe0ff */
[-C--:B-1----:R-:W-:Y:S02]  /*15a0*/  IMAD R2, R5, R10.reuse, R2 ;  /* 0x0000000a05027224 */ /* 0x082fe400078e0202 */
[----:B---3--:R-:W-:-:S05]  /*15b0*/  IMAD R0, R7, R10, R0 ;  /* 0x0000000a07007224 */ /* 0x008fca00078e0200 */
[----:B------:R-:W-:Y:S05]  /*15c0*/  @P0 BRA `(.L_x_561) ;  /* 0xfffffff4003c0947 */ /* 0x000fea000383ffff */
.L_x_543:
        /* <DEDUP_REMOVED lines=8> */
[----:B------:R-:W-:Y:S01]  /*1650*/  ULDC UR5, c[0x0][UR4+0x21c] ;  /* 0x0000870004057abb */ /* 0x000fe20008000800 */
[----:B------:R-:W-:Y:S02]  /*1660*/  CS2R R8, SRZ ;  /* 0x0000000000087805 */ /* 0x000fe4000001ff00 */
[----:B------:R-:W-:-:S13]  /*1670*/  ISETP.LT.AND P0, PT, R4, UR5, PT ;  /* 0x0000000504007c0c */ /* 0x000fda000bf01270 */
[----:B------:R-:W0:Y:S02]  /*1680*/  @P0 LDC.64 R6, c[0x0][0x2e8] ;  /* 0x0000ba00ff060b82 */ /* 0x000e240000000a00 */
[----:B0-----:R-:W-:-:S05]  /*1690*/  @P0 IMAD.WIDE R6, R2, 0x8, R6 ;  /* 0x0000000802060825 */ /* 0x001fca00078e0206 */
[----:B------:R-:W2:Y:S01]  /*16a0*/  @P0 LDG.E.64 R8, desc[UR6][R6.64] ;  /* 0x0000000606080981 */ /* 0x000ea2000c1e1b00 */
[----:B------:R-:W-:-:S05]  /*16b0*/  IMAD.IADD R2, R4, 0x1, -R3 ;  /* 0x0000000104027824 */ /* 0x000fca00078e0a03 */
[----:B------:R-:W-:Y:S02]  /*16c0*/  ISETP.GE.U32.AND P0, PT, R2, UR8, PT ;  /* 0x0000000802007c0c */ /* 0x000fe4000bf06070 */
[----:B------:R-:W-:-:S04]  /*16d0*/  SHF.R.S32.HI R2, RZ, 0x1f, R2 ;  /* 0x0000001fff027819 */ /* 0x000fc80000011402 */
[----:B------:R-:W-:-:S04]  /*16e0*/  ISETP.GE.AND.EX P0, PT, R2, UR9, PT, P0 ;  /* 0x0000000902007c0c */ /* 0x000fc8000bf06300 */
[----:B--2---:R-:W-:Y:S02]  /*16f0*/  FSEL R8, R8, RZ, P0 ;  /* 0x000000ff08087208 */ /* 0x004fe40000000000 */
[----:B------:R-:W-:Y:S01]  /*1700*/  FSEL R9, R9, RZ, P0 ;  /* 0x000000ff09097208 */ /* 0x000fe20000000000 */
[----:B------:R-:W-:Y:S06]  /*1710*/  BRA `(.L_x_564) ;  /* 0x0000000000047947 */ /* 0x000fec0003800000 */
.L_x_563:
[----:B------:R-:W-:-:S07]  /*1720*/  CS2R R8, SRZ ;  /* 0x0000000000087805 */ /* 0x000fce000001ff00 */
.L_x_564:
[----:B------:R-:W-:Y:S05]  /*1730*/  BSYNC B0 ;  /* 0x0000000000007941 */ /* 0x000fea0003800000 */
.L_x_562:
[----:B------:R-:W-:Y:S02]  /*1740*/  ULDC UR5, c[0x0][UR4+0x21c] ;  /* 0x0000870004057abb */ /* 0x000fe40008000800 */
[----:B------:R-:W-:-:S13]  /*1750*/  ISETP.LT.AND P0, PT, R4, UR5, PT ;  /* 0x0000000504007c0c */ /* 0x000fda000bf01270 */
[----:B------:R-:W-:Y:S05]  /*1760*/  @!P0 EXIT ;  /* 0x000000000000894d */ /* 0x000fea0003800000 */
[----:B------:R-:W0:Y:S02]  /*1770*/  LDC.64 R2, c[0x0][0x210] ;  /* 0x00008400ff027b82 */ /* 0x000e240000000a00 */
[----:B0-----:R-:W-:-:S05]  /*1780*/  IMAD.WIDE R2, R0, 0x8, R2 ;  /* 0x0000000800027825 */ /* 0x001fca00078e0202 */
[----:B------:R-:W-:Y:S01]  /*1790*/  STG.E.64 desc[UR6][R2.64], R8 ;  /* 0x0000000802007986 */ /* 0x000fe2000c101b06 */
[----:B------:R-:W-:Y:S05]  /*17a0*/  EXIT ;  /* 0x000000000000794d */ /* 0x000fea0003800000 */
        .weak           $__internal_27_$__cuda_sm20_div_s64
        .type           $__internal_27_$__cuda_sm20_div_s64,@function
        .size           $__internal_27_$__cuda_sm20_div_s64,(.L_x_3175 - $__internal_27_$__cuda_sm20_div_s64)
$__internal_27_$__cuda_sm20_div_s64:
        /* <DEDUP_REMOVED lines=38> */
[----:B------:R-:W-:Y:S01]  /*1a10*/  IMAD.X R9, R8, 0x1, R9, P0 ;  /* 0x0000000108097824 */ /* 0x000fe200000e0609 */
[----:B------:R-:W-:-:S03]  /*1a20*/  IADD3.X R12, RZ, ~R7, RZ, P4, !PT ;  /* 0x80000007ff0c7210 */ /* 0x000fc600027fe4ff */
        /* <DEDUP_REMOVED lines=37> */
[----:B------:R-:W-:Y:S02]  /*1c80*/  ISETP.NE.AND.EX P0, PT, R5, RZ, PT, P0 ;  /* 0x000000ff0500720c */ /* 0x000fe40003f05300 */
[----:B------:R-:W-:Y:S02]  /*1c90*/  SEL R7, R7, R18, !P1 ;  /* 0x0000001207077207 */ /* 0x000fe40004800000 */
[----:B------:R-:W-:Y:S02]  /*1ca0*/  SEL R9, R9, 0xffffffff, P0 ;  /* 0xffffffff09097807 */ /* 0x000fe40000000000 */
[----:B------:R-:W-:Y:S02]  /*1cb0*/  SEL R8, R7, 0xffffffff, P0 ;  /* 0xffffffff07087807 */ /* 0x000fe40000000000 */
[----:B------:R-:W-:-:S04]  /*1cc0*/  MOV R7, 0x0 ;  /* 0x0000000000077802 */ /* 0x000fc80000000f00 */
[----:B------:R-:W-:Y:S05]  /*1cd0*/  RET.REL.NODEC R6 `(_ZN2at6native16triu_tril_kernelIN3c107complexIfEEiLb1ELi1ELb0EEEvNS_4cuda6detail10TensorInfoIT_T0_EENS7_IKS8_S9_EEllS9_) ;  /* 0xffffffe006c87950 */ /* 0x000fea0003c3ffff */
.L_x_565:
        /* <DEDUP_REMOVED lines=10> */
.L_x_3175:


//--------------------- .text._ZN2at6native16triu_tril_kernelIN3c107complexIfEEiLb1ELi1ELb1EEEvNS_4cuda6detail10TensorInfoIT_T0_EENS7_IKS8_S9_EEllS9_ --------------------------
	.section	.text._ZN2at6native16triu_tril_kernelIN3c107complexIfEEiLb1ELi1ELb1EEEvNS_4cuda6detail10TensorInfoIT_T0_EENS7_IKS8_S9_EEllS9_,"ax",@progbits
	.align	128
        .global         _ZN2at6native16triu_tril_kernelIN3c107complexIfEEiLb1ELi1ELb1EEEvNS_4cuda6detail10TensorInfoIT_T0_EENS7_IKS8_S9_EEllS9_
        .type           _ZN2at6native16triu_tril_kernelIN3c107complexIfEEiLb1ELi1ELb1EEEvNS_4cuda6detail10TensorInfoIT_T0_EENS7_IKS8_S9_EEllS9_,@function
        .size           _ZN2at6native16triu_tril_kernelIN3c107complexIfEEiLb1ELi1ELb1EEEvNS_4cuda6detail10TensorInfoIT_T0_EENS7_IKS8_S9_EEllS9_,(.L_x_3177 - _ZN2at6native16triu_tril_kernelIN3c107complexIfEEiLb1ELi1ELb1EEEvNS_4cuda6detail10TensorInfoIT_T0_EENS7_IKS8_S9_EEllS9_)
        .other          _ZN2at6native16triu_tril_kernelIN3c107complexIfEEiLb1ELi1ELb1EEEvNS_4cuda6detail10TensorInfoIT_T0_EENS7_IKS8_S9_EEllS9_,@"STO_CUDA_ENTRY STV_DEFAULT"
_ZN2at6native16triu_tril_kernelIN3c107complexIfEEiLb1ELi1ELb1EEEvNS_4cuda6detail10TensorInfoIT_T0_EENS7_IKS8_S9_EEllS9_:
.text._ZN2at6native16triu_tril_kernelIN3c107complexIfEEiLb1ELi1ELb1EEEvNS_4cuda6detail10TensorInfoIT_T0_EENS7_IKS8_S9_EEllS9_:
        /* <DEDUP_REMOVED lines=22> */
[----:B------:R-:W-:Y:S05]  /*0160*/  CALL.REL.NOINC `($__internal_28_$__cuda_sm20_div_s64) ;  /* 0x00000014006c7944 */ /* 0x000fea0003c00000 */
[----:B------:R-:W-:Y:S01]  /*0170*/  IADD3 R3, -R4, RZ, RZ ;  /* 0x000000ff04037210 */ /* 0x000fe20007ffe1ff */
[----:B------:R-:W-:-:S04]  /*0180*/  ULDC UR6, c[0x0][0x3d0] ;  /* 0x0000f40000067ab9 */ /* 0x000fc80000000800 */
[----:B------:R-:W-:Y:S01]  /*0190*/  IMAD R2, R3, UR6, R12 ;  /* 0x0000000603027c24 */ /* 0x000fe2000f8e020c */
[----:B------:R-:W-:Y:S06]  /*01a0*/  BRA `(.L_x_568) ;  /* 0x0000000000547947 */ /* 0x000fec0003800000 */
.L_x_567:
[----:B------:R-:W0:Y:S01]  /*01b0*/  I2F.U32.RP R0, UR5 ;  /* 0x0000000500007d06 */ /* 0x000e220008209000 */
[----:B------:R-:W-:-:S07]  /*01c0*/  ISETP.NE.U32.AND P2, PT, RZ, UR5, PT ;  /* 0x00000005ff007c0c */ /* 0x000fce000bf45070 */
[----:B0-----:R-:W0:Y:S02]  /*01d0*/  MUFU.RCP R0, R0 ;  /* 0x0000000000007308 */ /* 0x001e240000001000 */
[----:B0-----:R-:W-:-:S06]  /*01e0*/  VIADD R2, R0, 0xffffffe ;  /* 0x0ffffffe00027836 */ /* 0x001fcc0000000000 */
[----:B------:R0:W1:Y:S02]  /*01f0*/  F2I.FTZ.U32.TRUNC.NTZ R3, R2 ;  /* 0x0000000200037305 */ /* 0x000064000021f000 */
[----:B0-----:R-:W-:Y:S01]  /*0200*/  HFMA2.MMA R2, -RZ, RZ, 0, 0 ;  /* 0x00000000ff027435 */ /* 0x001fe200000001ff */
[----:B-1----:R-:W-:-:S04]  /*0210*/  IMAD.MOV R5, RZ, RZ, -R3 ;  /* 0x000000ffff057224 */ /* 0x002fc800078e0a03 */
[----:B------:R-:W-:-:S05]  /*0220*/  IMAD R5, R5, UR5, RZ ;  /* 0x0000000505057c24 */ /* 0x000fca000f8e02ff */
[----:B------:R-:W-:Y:S01]  /*0230*/  IMAD.HI.U32 R3, R3, R5, R2 ;  /* 0x0000000503037227 */ /* 0x000fe200078e0002 */
[----:B------:R-:W-:-:S05]  /*0240*/  MOV R5, RZ ;  /* 0x000000ff00057202 */ /* 0x000fca0000000f00 */
        /* <DEDUP_REMOVED lines=11> */
.L_x_568:
[----:B------:R-:W-:Y:S05]  /*0300*/  BSYNC B0 ;  /* 0x0000000000007941 */ /* 0x000fea0003800000 */
.L_x_566:
        /* <DEDUP_REMOVED lines=13> */
[----:B------:R-:W-:Y:S05]  /*03e0*/  CALL.REL.NOINC `($__internal_29_$__cuda_sm20_rem_s64) ;  /* 0x00000018001c7944 */ /* 0x000fea0003c00000 */
[----:B------:R-:W-:Y:S01]  /*03f0*/  MOV R7, R3 ;  /* 0x0000000300077202 */ /* 0x000fe20000000f00 */
[----:B------:R-:W-:Y:S06]  /*0400*/  BRA `(.L_x_571) ;  /* 0x0000000000447947 */ /* 0x000fec0003800000 */
.L_x_570:
        /* <DEDUP_REMOVED lines=17> */
.L_x_571:
[----:B------:R-:W-:Y:S05]  /*0520*/  BSYNC B0 ;  /* 0x0000000000007941 */ /* 0x000fea0003800000 */
.L_x_569:
[----:B------:R-:W-:Y:S01]  /*0530*/  IMAD.IADD R0, R2, 0x1, -R7 ;  /* 0x0000000102007824 */ /* 0x000fe200078e0a07 */
[----:B------:R-:W-:-:S04]  /*0540*/  ULDC.64 UR4, c[0x0][0x3c0] ;  /* 0x0000f00000047ab9 */ /* 0x000fc80000000a00 */
[----:B------:R-:W-:Y:S02]  /*0550*/  ISETP.GE.U32.AND P0, PT, R0, UR4, PT ;  /* 0x0000000400007c0c */ /* 0x000fe4000bf06070 */
[----:B------:R-:W-:-:S04]  /*0560*/  SHF.R.S32.HI R0, RZ, 0x1f, R0 ;  /* 0x0000001fff007819 */ /* 0x000fc80000011400 */
[----:B------:R-:W-:-:S13]  /*0570*/  ISETP.GE.AND.EX P0, PT, R0, UR5, PT, P0 ;  /* 0x0000000500007c0c */ /* 0x000fda000bf06300 */
[----:B------:R-:W-:Y:S05]  /*0580*/  @P0 EXIT ;  /* 0x000000000000094d */ /* 0x000fea0003800000 */
[----:B------:R-:W-:Y:S01]  /*0590*/  ULDC UR4, c[0x0][0x3b8] ;  /* 0x0000ee0000047ab9 */ /* 0x000fe20000000800 */
[----:B------:R-:W-:Y:S01]  /*05a0*/  BSSY B0, `(.L_x_572) ;  /* 0x0000020000007945 */ /* 0x000fe20003800000 */
[----:B------:R-:W-:-:S04]  /*05b0*/  UIADD3 UR4, UR4, -0x1, URZ ;  /* 0xffffffff04047890 */ /* 0x000fc8000fffe03f */
[----:B------:R-:W-:-:S12]  /*05c0*/  USHF.L.U32 UR5, UR4, 0x2, URZ ;  /* 0x0000000204057899 */ /* 0x000fd8000800063f */
[----:B------:R-:W-:Y:S01]  /*05d0*/  ULDC UR5, c[0x0][UR5+0x27c] ;  /* 0x00009f0005057abb */ /* 0x000fe20008000800 */
[----:B------:R-:W-:Y:S05]  /*05e0*/  @!P1 BRA `(.L_x_573) ;  /* 0x0000000000209947 */ /* 0x000fea0003800000 */
[----:B------:R-:W-:Y:S01]  /*05f0*/  IMAD.MOV.U32 R8, RZ, RZ, R4 ;  /* 0x000000ffff087224 */ /* 0x000fe200078e0004 */
[----:B------:R-:W-:Y:S01]  /*0600*/  MOV R10, UR7 ;  /* 0x00000007000a7c02 */ /* 0x000fe20008000f00 */
[----:B------:R-:W-:Y:S01]  /*0610*/  IMAD.U32 R3, RZ, RZ, UR8 ;  /* 0x00000008ff037e24 */ /* 0x000fe2000f8e00ff */
[----:B------:R-:W-:-:S07]  /*0620*/  MOV R0, 0x640 ;  /* 0x0000064000007802 */ /* 0x000fce0000000f00 */
[----:B------:R-:W-:Y:S05]  /*0630*/  CALL.REL.NOINC `($__internal_28_$__cuda_sm20_div_s64) ;  /* 0x0000001000387944 */ /* 0x000fea0003c00000 */
[----:B------:R-:W-:Y:S01]  /*0640*/  IMAD.MOV.U32 R14, RZ, RZ, R4 ;  /* 0x000000ffff0e7224 */ /* 0x000fe200078e0004 */
[----:B------:R-:W-:Y:S01]  /*0650*/  MOV R15, R5 ;  /* 0x00000005000f7202 */ /* 0x000fe20000000f00 */
[----:B------:R-:W-:Y:S06]  /*0660*/  BRA `(.L_x_574) ;  /* 0x00000000004c7947 */ /* 0x000fec0003800000 */
.L_x_573:
        /* <DEDUP_REMOVED lines=19> */
.L_x_574:
[----:B------:R-:W-:Y:S05]  /*07a0*/  BSYNC B0 ;  /* 0x0000000000007941 */ /* 0x000fea0003800000 */
.L_x_572:
[----:B------:R-:W0:Y:S01]  /*07b0*/  LDC R13, c[0x0][0x3b8] ;  /* 0x0000ee00ff0d7b82 */ /* 0x000e220000000800 */
[----:B------:R-:W-:Y:S01]  /*07c0*/  UMOV UR7, 0x68 ;  /* 0x0000006800077882 */ /* 0x000fe20000000000 */
[----:B------:R-:W-:Y:S01]  /*07d0*/  IMAD R0, R2, UR5, RZ ;  /* 0x0000000502007c24 */ /* 0x000fe2000f8e02ff */
[----:B------:R-:W-:-:S12]  /*07e0*/  ULEA UR4, UR4, UR7, 0x2 ;  /* 0x0000000704047291 */ /* 0x000fd8000f8e103f */
[----:B------:R-:W-:Y:S02]  /*07f0*/  ULDC UR4, c[0x0][UR4+0x210] ;  /* 0x0000840004047abb */ /* 0x000fe40008000800 */
[----:B------:R-:W-:Y:S01]  /*0800*/  IMAD R7, R7, UR4, R0 ;  /* 0x0000000407077c24 */ /* 0x000fe2000f8e0200 */
[----:B0-----:R-:W-:-:S13]  /*0810*/  ISETP.GE.AND P0, PT, R13, 0x3, PT ;  /* 0x000000030d00780c */ /* 0x001fda0003f06270 */
[----:B------:R-:W-:Y:S05]  /*0820*/  @!P0 BRA `(.L_x_575) ;  /* 0x0000000c009c8947 */ /* 0x000fea0003800000 */
[C---:B------:R-:W-:Y:S01]  /*0830*/  IADD3 R0, R13.reuse, 0x2, RZ ;  /* 0x000000020d007810 */ /* 0x040fe20007ffe0ff */
[----:B------:R-:W-:-:S03]  /*0840*/  VIADD R13, R13, 0xfffffffd ;  /* 0xfffffffd0d0d7836 */ /* 0x000fc60000000000 */
[----:B------:R-:W-:Y:S01]  /*0850*/  LOP3.LUT P0, R18, R0, 0x3, RZ, 0xc0, !PT ;  /* 0x0000000300127812 */ /* 0x000fe2000780c0ff */
[----:B------:R-:W-:-:S12]  /*0860*/  IMAD.MOV.U32 R12, RZ, RZ, R13 ;  /* 0x000000ffff0c7224 */ /* 0x000fd800078e000d */
[----:B------:R-:W-:Y:S05]  /*0870*/  @!P0 BRA `(.L_x_576) ;  /* 0x0000000000cc8947 */ /* 0x000fea0003800000 */
[----:B------:R-:W-:Y:S01]  /*0880*/  SHF.L.U32 R19, R13, 0x2, RZ ;  /* 0x000000020d137819 */ /* 0x000fe200000006ff */
[----:B------:R-:W-:Y:S02]  /*0890*/  IMAD.MOV.U32 R20, RZ, RZ, 0x6c ;  /* 0x0000006cff147424 */ /* 0x000fe400078e00ff */
[----:B------:R-:W-:Y:S01]  /*08a0*/  IMAD.MOV.U32 R12, RZ, RZ, R13 ;  /* 0x000000ffff0c7224 */ /* 0x000fe200078e000d */
[----:B------:R-:W-:Y:S01]  /*08b0*/  IADD3 R19, R19, 0xe0, RZ ;  /* 0x000000e013137810 */ /* 0x000fe20007ffe0ff */
[----:B------:R-:W-:-:S07]  /*08c0*/  IMAD R20, R13, 0x4, R20 ;  /* 0x000000040d147824 */ /* 0x000fce00078e0214 */
.L_x_580:
[----:B------:R-:W0:Y:S01]  /*08d0*/  LDC R10, c[0x0][R19+0x210] ;  /* 0x00008400130a7b82 */ /* 0x000e220000000800 */
[----:B------:R-:W-:Y:S01]  /*08e0*/  BSSY B0, `(.L_x_577) ;  /* 0x0000024000007945 */ /* 0x000fe20003800000 */
[----:B0-----:R-:W-:-:S04]  /*08f0*/  SHF.R.S32.HI R3, RZ, 0x1f, R10 ;  /* 0x0000001fff037819 */ /* 0x001fc8000001140a */
[----:B------:R-:W-:-:S04]  /*0900*/  LOP3.LUT R0, R15, R3, RZ, 0xfc, !PT ;  /* 0x000000030f007212 */ /* 0x000fc800078efcff */
[----:B------:R-:W-:-:S13]  /*0910*/  ISETP.NE.U32.AND P0, PT, R0, RZ, PT ;  /* 0x000000ff0000720c */ /* 0x000fda0003f05070 */
[----:B------:R-:W-:Y:S05]  /*0920*/  @!P0 BRA `(.L_x_578) ;  /* 0x0000000000248947 */ /* 0x000fea0003800000 */
[----:B------:R-:W-:Y:S01]  /*0930*/  IMAD.MOV.U32 R8, RZ, RZ, R14 ;  /* 0x000000ffff087224 */ /* 0x000fe200078e000e */
[----:B------:R-:W-:Y:S01]  /*0940*/  MOV R0, 0x970 ;  /* 0x0000097000007802 */ /* 0x000fe20000000f00 */
[----:B------:R-:W-:-:S07]  /*0950*/  IMAD.MOV.U32 R5, RZ, RZ, R15 ;  /* 0x000000ffff057224 */ /* 0x000fce00078e000f */
[----:B------:R-:W-:Y:S05]  /*0960*/  CALL.REL.NOINC `($__internal_28_$__cuda_sm20_div_s64) ;  /* 0x0000000c006c7944 */ /* 0x000fea0003c00000 */
[----:B------:R-:W-:Y:S01]  /*0970*/  IADD3 R3, -R4, RZ, RZ ;  /* 0x000000ff04037210 */ /* 0x000fe20007ffe1ff */
[----:B------:R-:W-:-:S04]  /*0980*/  IMAD.MOV.U32 R15, RZ, RZ, R5 ;  /* 0x000000ffff0f7224 */ /* 0x000fc800078e0005 */
[----:B------:R-:W-:Y:S02]  /*0990*/  IMAD R10, R10, R3, R14 ;  /* 0x000000030a0a7224 */ /* 0x000fe400078e020e */
[----:B------:R-:W-:Y:S01]  /*09a0*/  IMAD.MOV.U32 R14, RZ, RZ, R4 ;  /* 0x000000ffff0e7224 */ /* 0x000fe200078e0004 */
[----:B------:R-:W-:Y:S06]  /*09b0*/  BRA `(.L_x_579) ;  /* 0x0000000000587947 */ /* 0x000fec0003800000 */
.L_x_578:
        /* <DEDUP_REMOVED lines=22> */
.L_x_579:
[----:B------:R-:W-:Y:S05]  /*0b20*/  BSYNC B0 ;  /* 0x0000000000007941 */ /* 0x000fea0003800000 */
.L_x_577:
        /* <DEDUP_REMOVED lines=8> */
.L_x_576:
[----:B------:R-:W-:-:S13]  /*0bb0*/  ISETP.GE.U32.AND P0, PT, R13, 0x3, PT ;  /* 0x000000030d00780c */ /* 0x000fda0003f06070 */
[----:B------:R-:W-:Y:S05]  /*0bc0*/  @!P0 BRA `(.L_x_575) ;  /* 0x0000000800b48947 */ /* 0x000fea0003800000 */
[C---:B------:R-:W-:Y:S01]  /*0bd0*/  SHF.L.U32 R18, R12.reuse, 0x2, RZ ;  /* 0x000000020c127819 */ /* 0x040fe200000006ff */
[----:B------:R-:W-:Y:S02]  /*0be0*/  IMAD.MOV.U32 R3, RZ, RZ, 0x6c ;  /* 0x0000006cff037424 */ /* 0x000fe400078e00ff */
[C---:B------:R-:W-:Y:S02]  /*0bf0*/  VIADD R13, R12.reuse, 0x4 ;  /* 0x000000040c0d7836 */ /* 0x040fe40000000000 */
[----:B------:R-:W-:Y:S02]  /*0c00*/  IMAD R12, R12, 0x4, R3 ;  /* 0x000000040c0c7824 */ /* 0x000fe400078e0203 */
[----:B------:R-:W-:-:S07]  /*0c10*/  VIADD R18, R18, 0xe0 ;  /* 0x000000e012127836 */ /* 0x000fce0000000000 */
.L_x_593:
        /* <DEDUP_REMOVED lines=8> */
[----:B------:R-:W-:-:S07]  /*0ca0*/  MOV R0, 0xcc0 ;  /* 0x00000cc000007802 */ /* 0x000fce0000000f00 */
[----:B------:R-:W-:Y:S05]  /*0cb0*/  CALL.REL.NOINC `($__internal_28_$__cuda_sm20_div_s64) ;  /* 0x0000000800987944 */ /* 0x000fea0003c00000 */
[----:B------:R-:W-:Y:S02]  /*0cc0*/  IMAD.MOV R3, RZ, RZ, -R4 ;  /* 0x000000ffff037224 */ /* 0x000fe400078e0a04 */
[----:B------:R-:W-:Y:S02]  /*0cd0*/  IMAD.MOV.U32 R15, RZ, RZ, R5 ;  /* 0x000000ffff0f7224 */ /* 0x000fe400078e0005 */
[----:B------:R-:W-:Y:S01]  /*0ce0*/  IMAD R6, R10, R3, R14 ;  /* 0x000000030a067224 */ /* 0x000fe200078e020e */
[----:B------:R-:W-:Y:S01]  /*0cf0*/  MOV R14, R4 ;  /* 0x00000004000e7202 */ /* 0x000fe20000000f00 */
[----:B------:R-:W-:Y:S06]  /*0d00*/  BRA `(.L_x_583) ;  /* 0x0000000000587947 */ /* 0x000fec0003800000 */
.L_x_582:
        /* <DEDUP_REMOVED lines=22> */
.L_x_583:
[----:B------:R-:W-:Y:S05]  /*0e70*/  BSYNC B0 ;  /* 0x0000000000007941 */ /* 0x000fea0003800000 */
.L_x_581:
        /* <DEDUP_REMOVED lines=12> */
[----:B------:R-:W-:Y:S05]  /*0f40*/  CALL.REL.NOINC `($__internal_28_$__cuda_sm20_div_s64) ;  /* 0x0000000400f47944 */ /* 0x000fea0003c00000 */
[----:B------:R-:W-:Y:S02]  /*0f50*/  IADD3 R3, -R4, RZ, RZ ;  /* 0x000000ff04037210 */ /* 0x000fe40007ffe1ff */
[----:B------:R-:W-:-:S03]  /*0f60*/  MOV R15, R5 ;  /* 0x00000005000f7202 */ /* 0x000fc60000000f00 */
[----:B------:R-:W-:Y:S02]  /*0f70*/  IMAD R6, R10, R3, R14 ;  /* 0x000000030a067224 */ /* 0x000fe400078e020e */
[----:B------:R-:W-:Y:S01]  /*0f80*/  IMAD.MOV.U32 R14, RZ, RZ, R4 ;  /* 0x000000ffff0e7224 */ /* 0x000fe200078e0004 */
[----:B------:R-:W-:Y:S06]  /*0f90*/  BRA `(.L_x_586) ;  /* 0x0000000000587947 */ /* 0x000fec0003800000 */
.L_x_585:
        /* <DEDUP_REMOVED lines=22> */
.L_x_586:
[----:B------:R-:W-:Y:S05]  /*1100*/  BSYNC B0 ;  /* 0x0000000000007941 */ /* 0x000fea0003800000 */
.L_x_584:
        /* <DEDUP_REMOVED lines=18> */
.L_x_588:
        /* <DEDUP_REMOVED lines=22> */
.L_x_589:
[----:B------:R-:W-:Y:S05]  /*1390*/  BSYNC B0 ;  /* 0x0000000000007941 */ /* 0x000fea0003800000 */
.L_x_587:
        /* <DEDUP_REMOVED lines=18> */
.L_x_591:
        /* <DEDUP_REMOVED lines=22> */
.L_x_592:
[----:B------:R-:W-:Y:S05]  /*1620*/  BSYNC B0 ;  /* 0x0000000000007941 */ /* 0x000fea0003800000 */
.L_x_590:
[----:B------:R0:W1:Y:S01]  /*1630*/  LDC R0, c[0x0][R12+0x204] ;  /* 0x000081000c007b82 */ /* 0x0000620000000800 */
[----:B------:R-:W-:Y:S02]  /*1640*/  VIADD R13, R13, 0xfffffffc ;  /* 0xfffffffc0d0d7836 */ /* 0x000fe40000000000 */
[----:B------:R-:W-:-:S03]  /*1650*/  VIADD R18, R18, 0xfffffff0 ;  /* 0xfffffff012127836 */ /* 0x000fc60000000000 */
[----:B------:R-:W-:Y:S02]  /*1660*/  ISETP.GT.AND P0, PT, R13, 0x3, PT ;  /* 0x000000030d00780c */ /* 0x000fe40003f04270 */
[----:B0-----:R-:W-:Y:S01]  /*1670*/  IADD3 R12, R12, -0x10, RZ ;  /* 0xfffffff00c0c7810 */ /* 0x001fe20007ffe0ff */
[----:B-1----:R-:W-:-:S10]  /*1680*/  IMAD R7, R0, R10, R7 ;  /* 0x0000000a00077224 */ /* 0x002fd400078e0207 */
[----:B------:R-:W-:Y:S05]  /*1690*/  @P0 BRA `(.L_x_593) ;  /* 0xfffffff400600947 */ /* 0x000fea000383ffff */
.L_x_575:
[----:B------:R-:W-:Y:S02]  /*16a0*/  ULDC UR4, c[0x0][UR6+0x21c] ;  /* 0x0000870006047abb */ /* 0x000fe40008000800 */
[----:B------:R-:W-:-:S13]  /*16b0*/  ISETP.LT.AND P0, PT, R2, UR4, PT ;  /* 0x0000000402007c0c */ /* 0x000fda000bf01270 */
[----:B------:R-:W-:Y:S05]  /*16c0*/  @!P0 EXIT ;  /* 0x000000000000894d */ /* 0x000fea0003800000 */
[----:B------:R-:W0:Y:S01]  /*16d0*/  LDC.64 R2, c[0x0][0x210] ;  /* 0x00008400ff027b82 */ /* 0x000e220000000a00 */
[----:B------:R-:W-:Y:S01]  /*16e0*/  ULDC.64 UR4, c[0x0][0x208] ;  /* 0x0000820000047ab9 */ /* 0x000fe20000000a00 */
[----:B0-----:R-:W-:-:S05]  /*16f0*/  IMAD.WIDE R2, R7, 0x8, R2 ;  /* 0x0000000807027825 */ /* 0x001fca00078e0202 */
[----:B------:R-:W-:Y:S01]  /*1700*/  STG.E.64 desc[UR4][R2.64], RZ ;  /* 0x000000ff02007986 */ /* 0x000fe2000c101b04 */
[----:B------:R-:W-:Y:S05]  /*1710*/  EXIT ;  /* 0x000000000000794d */ /* 0x000fea0003800000 */
        .weak           $__internal_28_$__cuda_sm20_div_s64
        .type           $__internal_28_$__cuda_sm20_div_s64,@function
        .size           $__internal_28_$__cuda_sm20_div_s64,($__internal_29_$__cuda_sm20_rem_s64 - $__internal_28_$__cuda_sm20_div_s64)
$__internal_28_$__cuda_sm20_div_s64:
        /* <DEDUP_REMOVED lines=36> */
[C---:B------:R-:W-:Y:S02]  /*1960*/  IMAD R11, R9.reuse, R4, RZ ;  /* 0x00000004090b7224 */ /* 0x040fe400078e02ff */
[----:B------:R-:W-:Y:S01]  /*1970*/  IMAD.HI.U32 R6, P1, R9, R6, R22 ;  /* 0x0000000609067227 */ /* 0x000fe20007820016 */
[----:B------:R-:W-:-:S03]  /*1980*/  HFMA2.MMA R23, -RZ, RZ, 0, 0 ;  /* 0x00000000ff177435 */ /* 0x000fc600000001ff */
[----:B------:R-:W-:Y:S01]  /*1990*/  IMAD.HI.U32 R4, R9, R4, RZ ;  /* 0x0000000409047227 */ /* 0x000fe200078e00ff */
[----:B------:R-:W-:-:S03]  /*19a0*/  IADD3 R6, P2, R11, R6, RZ ;  /* 0x000000060b067210 */ /* 0x000fc60007f5e0ff */
[----:B------:R-:W-:Y:S02]  /*19b0*/  IMAD.X R4, R4, 0x1, R9, P0 ;  /* 0x0000000104047824 */ /* 0x000fe400000e0609 */
[----:B------:R-:W-:-:S03]  /*19c0*/  IMAD.HI.U32 R22, R6, R21, RZ ;  /* 0x0000001506167227 */ /* 0x000fc600078e00ff */
[----:B------:R-:W-:Y:S01]  /*19d0*/  IADD3.X R11, RZ, RZ, R4, P2, P1 ;  /* 0x000000ffff0b7210 */ /* 0x000fe200017e2404 */
        /* <DEDUP_REMOVED lines=16> */
[----:B------:R-:W-:Y:S01]  /*1ae0*/  IADD3.X R11, R8, ~R17, RZ, P1, !PT ;  /* 0x80000011080b7210 */ /* 0x000fe20000ffe4ff */
[----:B------:R-:W-:Y:S01]  /*1af0*/  IMAD.X R23, RZ, RZ, R6, P2 ;  /* 0x000000ffff177224 */ /* 0x000fe200010e0606 */
[----:B------:R-:W-:Y:S02]  /*1b00*/  SEL R21, R22, R21, P0 ;  /* 0x0000001516157207 */ /* 0x000fe40000000000 */
        /* <DEDUP_REMOVED lines=9> */
[----:B------:R-:W-:Y:S02]  /*1ba0*/  IADD3 R9, P2, RZ, -R4, RZ ;  /* 0x80000004ff097210 */ /* 0x000fe40007f5e0ff */
[----:B------:R-:W-:Y:S02]  /*1bb0*/  ISETP.NE.U32.AND P0, PT, R10, RZ, PT ;  /* 0x000000ff0a00720c */ /* 0x000fe40003f05070 */
[----:B------:R-:W-:Y:S01]  /*1bc0*/  ISETP.GE.AND P1, PT, R5, RZ, PT ;  /* 0x000000ff0500720c */ /* 0x000fe20003f26270 */
[----:B------:R-:W-:Y:S01]  /*1bd0*/  IMAD.X R5, RZ, RZ, ~R6, P2 ;  /* 0x000000ffff057224 */ /* 0x000fe200010e0e06 */
[----:B------:R-:W-:-:S02]  /*1be0*/  ISETP.NE.AND.EX P0, PT, R3, RZ, PT, P0 ;  /* 0x000000ff0300720c */ /* 0x000fc40003f05300 */
[----:B------:R-:W-:Y:S02]  /*1bf0*/  SEL R9, R9, R4, !P1 ;  /* 0x0000000409097207 */ /* 0x000fe40004800000 */
[----:B------:R-:W-:Y:S02]  /*1c00*/  MOV R8, R0 ;  /* 0x0000000000087202 */ /* 0x000fe40000000f00 */
[----:B------:R-:W-:Y:S01]  /*1c10*/  SEL R4, R9, 0xffffffff, P0 ;  /* 0xffffffff09047807 */ /* 0x000fe20000000000 */
[----:B------:R-:W-:Y:S01]  /*1c20*/  IMAD.MOV.U32 R9, RZ, RZ, 0x0 ;  /* 0x00000000ff097424 */ /* 0x000fe200078e00ff */
[----:B------:R-:W-:-:S04]  /*1c30*/  SEL R5, R5, R6, !P1 ;  /* 0x0000000605057207 */ /* 0x000fc80004800000 */
[----:B------:R-:W-:Y:S01]  /*1c40*/  SEL R5, R5, 0xffffffff, P0 ;  /* 0xffffffff05057807 */ /* 0x000fe20000000000 */
[----:B------:R-:W-:Y:S06]  /*1c50*/  RET.REL.NODEC R8 `(_ZN2at6native16triu_tril_kernelIN3c107complexIfEEiLb1ELi1ELb1EEEvNS_4cuda6detail10TensorInfoIT_T0_EENS7_IKS8_S9_EEllS9_) ;  /* 0xffffffe008e87950 */ /* 0x000fec0003c3ffff */
        .weak           $__internal_29_$__cuda_sm20_rem_s64
        .type           $__internal_29_$__cuda_sm20_rem_s64,@function
        .size           $__internal_29_$__cuda_sm20_rem_s64,(.L_x_3177 - $__internal_29_$__cuda_sm20_rem_s64)
$__internal_29_$__cuda_sm20_rem_s64:
        /* <DEDUP_REMOVED lines=19> */
[----:B------:R-:W-:Y:S01]  /*1d90*/  IMAD.HI.U32 R10, P2, R9, R13, R10 ;  /* 0x0000000d090a7227 */ /* 0x000fe2000784000a */
[----:B------:R-:W-:-:S03]  /*1da0*/  IADD3 R13, P5, RZ, -R6, RZ ;  /* 0x80000006ff0d7210 */ /* 0x000fc60007fbe0ff */
        /* <DEDUP_REMOVED lines=9> */
[----:B------:R-:W-:-:S05]  /*1e40*/  IADD3.X R8, RZ, ~R8, RZ, P0, !PT ;  /* 0x80000008ff087210 */ /* 0x000fca00007fe4ff */
[----:B------:R-:W-:-:S04]  /*1e50*/  IMAD.WIDE.U32 R10, P0, R11, R8, R10 ;  /* 0x000000080b0a7225 */ /* 0x000fc8000780000a */
[C---:B------:R-:W-:Y:S02]  /*1e60*/  IMAD R12, R7.reuse, R8, RZ ;  /* 0x00000008070c7224 */ /* 0x040fe400078e02ff */
[----:B------:R-:W-:Y:S01]  /*1e70*/  IMAD.HI.U32 R9, P3, R7, R9, R10 ;  /* 0x0000000907097227 */ /* 0x000fe2000786000a */
[----:B------:R-:W-:-:S03]  /*1e80*/  SEL R10, R13, R6, !P2 ;  /* 0x000000060d0a7207 */ /* 0x000fc60005000000 */
[----:B------:R-:W-:Y:S01]  /*1e90*/  IMAD.HI.U32 R8, R7, R8, RZ ;  /* 0x0000000807087227 */ /* 0x000fe200078e00ff */
[----:B------:R-:W-:-:S03]  /*1ea0*/  IADD3 R9, P4, R12, R9, RZ ;  /* 0x000000090c097210 */ /* 0x000fc60007f9e0ff */
[----:B------:R-:W-:Y:S01]  /*1eb0*/  IMAD.X R12, RZ, RZ, ~R3, P5 ;  /* 0x000000ffff0c7224 */ /* 0x000fe200028e0e03 */
[----:B------:R-:W-:Y:S01]  /*1ec0*/  IADD3.X R7, R8, R7, RZ, P0, !PT ;  /* 0x0000000708077210 */ /* 0x000fe200007fe4ff */
[----:B------:R-:W-:-:S03]  /*1ed0*/  IMAD.HI.U32 R6, R9, R10, RZ ;  /* 0x0000000a09067227 */ /* 0x000fc600078e00ff */
        /* <DEDUP_REMOVED lines=32> */
[----:B------:R-:W-:Y:S06]  /*20e0*/  RET.REL.NODEC R6 `(_ZN2at6native16triu_tril_kernelIN3c107complexIfEEiLb1ELi1ELb1EEEvNS_4cuda6detail10TensorInfoIT_T0_EENS7_IKS8_S9_EEllS9_) ;  /* 0xffffffdc06c47950 */ /* 0x000fec0003c3ffff */
.L_x_594:
        /* <DEDUP_REMOVED lines=9> */
.L_x_3177:


//--------------------- .text._ZN2at6native16triu_tril_kernelIN3c107complexIdEElLb1ELi1ELb0EEEvNS_4cuda6detail10TensorInfoIT_T0_EENS7_IKS8_S9_EEllS9_ --------------------------
	.section	.text._ZN2at6native16triu_tril_kernelIN3c107complexIdEElLb1ELi1ELb0EEEvNS_4cuda6detail10TensorInfoIT_T0_EENS7_IKS8_S9_EEllS9_,"ax",@progbits
	.align	128
        .global         _ZN2at6native16triu_tril_kernelIN3c107complexIdEElLb1ELi1ELb0EEEvNS_4cuda6detail10TensorInfoIT_T0_EENS7_IKS8_S9_EEllS9_
        .type           _ZN2at6native16triu_tril_kernelIN3c107complexIdEElLb1ELi1ELb0EEEvNS_4cuda6detail10TensorInfoIT_T0_EENS7_IKS8_S9_EEllS9_,@function
        .size           _ZN2at6native16triu_tril_kernelIN3c107complexIdEElLb1ELi1ELb0EEEvNS_4cuda6detail10TensorInfoIT_T0_EENS7_IKS8_S9_EEllS9_,(.L_x_3178 - _ZN2at6native16triu_tril_kernelIN3c107complexIdEElLb1ELi1ELb0EEEvNS_4cuda6detail10TensorInfoIT_T0_EENS7_IKS8_S9_EEllS9_)
        .other          _ZN2at6native16triu_tril_kernelIN3c107complexIdEElLb1ELi1ELb0EEEvNS_4cuda6detail10TensorInfoIT_T0_EENS7_IKS8_S9_EEllS9_,@"STO_CUDA_ENTRY STV_DEFAULT"
_ZN2at6native16triu_tril_kernelIN3c107complexIdEElLb1ELi1ELb0EEEvNS_4cuda6detail10TensorInfoIT_T0_EENS7_IKS8_S9_EEllS9_:
.text._ZN2at6native16triu_tril_kernelIN3c107complexIdEElLb1ELi1ELb0EEEvNS_4cuda6detail10TensorInfoIT_T0_EENS7_IKS8_S9_EEllS9_:
        /* <DEDUP_REMOVED lines=21> */
[----:B------:R-:W-:Y:S05]  /*0150*/  CALL.REL.NOINC `($__internal_30_$__cuda_sm20_div_s64) ;  /* 0x0000002000287944 */ /* 0x000fea0003c00000 */
[-C--:B------:R-:W-:Y:S01]  /*0160*/  IADD3 R3, P0, RZ, -R13.reuse, RZ ;  /* 0x8000000dff037210 */ /* 0x080fe20007f1e0ff */
[----:B------:R-:W-:Y:S01]  /*0170*/  ULDC.64 UR4, c[0x0][0x560] ;  /* 0x0001580000047ab9 */ /* 0x000fe20000000a00 */
[----:B------:R-:W-:Y:S01]  /*0180*/  MOV R6, R13 ;  /* 0x0000000d00067202 */ /* 0x000fe20000000f00 */
[----:B------:R-:W-:Y:S01]  /*0190*/  IMAD.MOV.U32 R7, RZ, RZ, R9 ;  /* 0x000000ffff077224 */ /* 0x000fe200078e0009 */
[----:B------:R-:W-:Y:S01]  /*01a0*/  IADD3.X R0, RZ, ~R9, RZ, P0, !PT ;  /* 0x80000009ff007210 */ /* 0x000fe200007fe4ff */
[----:B------:R-:W-:-:S04]  /*01b0*/  IMAD.WIDE.U32 R4, R3, UR4, R4 ;  /* 0x0000000403047c25 */ /* 0x000fc8000f8e0004 */
[----:B------:R-:W-:-:S04]  /*01c0*/  IMAD R0, R0, UR4, RZ ;  /* 0x0000000400007c24 */ /* 0x000fc8000f8e02ff */
[----:B------:R-:W-:Y:S02]  /*01d0*/  IMAD R3, R3, UR5, R0 ;  /* 0x0000000503037c24 */ /* 0x000fe4000f8e0200 */
[----:B------:R-:W-:Y:S02]  /*01e0*/  IMAD.MOV.U32 R0, RZ, RZ, R4 ;  /* 0x000000ffff007224 */ /* 0x000fe400078e0004 */
[----:B------:R-:W-:Y:S01]  /*01f0*/  IMAD.IADD R2, R5, 0x1, R3 ;  /* 0x0000000105027824 */ /* 0x000fe200078e0203 */
[----:B------:R-:W-:Y:S06]  /*0200*/  BRA `(.L_x_597) ;  /* 0x0000000000587947 */ /* 0x000fec0003800000 */
.L_x_596:
[----:B------:R-:W-:Y:S01]  /*0210*/  ULDC UR4, c[0x0][0x560] ;  /* 0x0001580000047ab9 */ /* 0x000fe20000000800 */
[----:B------:R-:W-:Y:S01]  /*0220*/  HFMA2.MMA R7, -RZ, RZ, 0, 0 ;  /* 0x00000000ff077435 */ /* 0x000fe200000001ff */
        /* <DEDUP_REMOVED lines=19> */
[----:B------:R-:W-:-:S07]  /*0360*/  IMAD R0, R3, UR4, R4 ;  /* 0x0000000403007c24 */ /* 0x000fce000f8e0204 */
.L_x_597:
[----:B------:R-:W-:Y:S05]  /*0370*/  BSYNC B0 ;  /* 0x0000000000007941 */ /* 0x000fea0003800000 */
.L_x_595:
        /* <DEDUP_REMOVED lines=16> */
[----:B------:R-:W-:Y:S01]  /*0480*/  IMAD.MOV.U32 R24, RZ, RZ, R6 ;  /* 0x000000ffff187224 */ /* 0x000fe200078e0006 */
[----:B------:R-:W-:-:S07]  /*0490*/  MOV R9, R7 ;  /* 0x0000000700097202 */ /* 0x000fce0000000f00 */
[----:B------:R-:W-:Y:S05]  /*04a0*/  CALL.REL.NOINC `($__internal_30_$__cuda_sm20_div_s64) ;  /* 0x0000001c00547944 */ /* 0x000fea0003c00000 */
[-C--:B------:R-:W-:Y:S01]  /*04b0*/  IADD3 R8, P0, RZ, -R13.reuse, RZ ;  /* 0x8000000dff087210 */ /* 0x080fe20007f1e0ff */
[----:B------:R-:W-:Y:S01]  /*04c0*/  IMAD.MOV.U32 R5, RZ, RZ, R7 ;  /* 0x000000ffff057224 */ /* 0x000fe200078e0007 */
[----:B------:R-:W-:Y:S01]  /*04d0*/  MOV R4, R6 ;  /* 0x0000000600047202 */ /* 0x000fe20000000f00 */
[--C-:B------:R-:W-:Y:S01]  /*04e0*/  IMAD.MOV.U32 R15, RZ, RZ, R9.reuse ;  /* 0x000000ffff0f7224 */ /* 0x100fe200078e0009 */
[----:B------:R-:W-:Y:S01]  /*04f0*/  MOV R14, R13 ;  /* 0x0000000d000e7202 */ /* 0x000fe20000000f00 */
[----:B------:R-:W-:Y:S02]  /*0500*/  IMAD.X R3, RZ, RZ, ~R9, P0 ;  /* 0x000000ffff037224 */ /* 0x000fe400000e0e09 */
[----:B------:R-:W-:-:S04]  /*0510*/  IMAD.WIDE.U32 R4, R8, UR6, R4 ;  /* 0x0000000608047c25 */ /* 0x000fc8000f8e0004 */
[----:B------:R-:W-:-:S04]  /*0520*/  IMAD R3, R3, UR6, RZ ;  /* 0x0000000603037c24 */ /* 0x000fc8000f8e02ff */
[----:B------:R-:W-:Y:S01]  /*0530*/  IMAD R7, R8, UR7, R3 ;  /* 0x0000000708077c24 */ /* 0x000fe2000f8e0203 */
[----:B------:R-:W-:-:S03]  /*0540*/  MOV R3, R4 ;  /* 0x0000000400037202 */ /* 0x000fc60000000f00 */
[----:B------:R-:W-:Y:S01]  /*0550*/  IMAD.IADD R4, R5, 0x1, R7 ;  /* 0x0000000105047824 */ /* 0x000fe200078e0207 */
[----:B------:R-:W-:Y:S06]  /*0560*/  BRA `(.L_x_600) ;  /* 0x0000000000547947 */ /* 0x000fec0003800000 */
.L_x_599:
[----:B------:R-:W0:Y:S01]  /*0570*/  I2F.U32.RP R3, UR6 ;  /* 0x0000000600037d06 */ /* 0x000e220008209000 */
[----:B------:R-:W-:Y:S01]  /*0580*/  IMAD R7, RZ, RZ, -UR6 ;  /* 0x80000006ff077e24 */ /* 0x000fe2000f8e02ff */
[----:B------:R-:W-:Y:S02]  /*0590*/  ISETP.NE.U32.AND P2, PT, RZ, UR6, PT ;  /* 0x00000006ff007c0c */ /* 0x000fe4000bf45070 */
[----:B------:R-:W-:-:S04]  /*05a0*/  MOV R15, RZ ;  /* 0x000000ff000f7202 */ /* 0x000fc80000000f00 */
        /* <DEDUP_REMOVED lines=17> */
.L_x_600:
[----:B------:R-:W-:Y:S05]  /*06c0*/  BSYNC B0 ;  /* 0x0000000000007941 */ /* 0x000fea0003800000 */
.L_x_598:
[----:B------:R-:W-:Y:S01]  /*06d0*/  ULDC.64 UR6, c[0x0][UR4+0x2e8] ;  /* 0x0000ba0004067abb */ /* 0x000fe20008000a00 */
[----:B------:R-:W-:Y:S01]  /*06e0*/  ULDC.64 UR10, c[0x0][UR4+0x2e0] ;  /* 0x0000b800040a7abb */ /* 0x000fe20008000a00 */
[----:B------:R-:W-:Y:S01]  /*06f0*/  ULDC UR8, c[0x0][0x548] ;  /* 0x0001520000087ab9 */ /* 0x000fe20000000800 */
[----:B------:R-:W-:Y:S01]  /*0700*/  IMAD.WIDE.U32 R8, R0, UR6, RZ ;  /* 0x0000000600087c25 */ /* 0x000fe2000f8e00ff */
[----:B------:R-:W-:Y:S02]  /*0710*/  UIADD3 UR5, UR8, -0x1, URZ ;  /* 0xffffffff08057890 */ /* 0x000fe4000fffe03f */
[----:B------:R-:W-:Y:S01]  /*0720*/  UISETP.GE.AND UP0, UPT, UR8, 0x3, UPT ;  /* 0x000000030800788c */ /* 0x000fe2000bf06270 */
[----:B------:R-:W-:Y:S01]  /*0730*/  IMAD.WIDE.U32 R6, R3, UR10, RZ ;  /* 0x0000000a03067c25 */ /* 0x000fe2000f8e00ff */
[----:B------:R-:W-:-:S03]  /*0740*/  USHF.L.U32 UR5, UR5, 0x3, URZ ;  /* 0x0000000305057899 */ /* 0x000fc6000800063f */
[----:B------:R-:W-:Y:S01]  /*0750*/  IMAD R11, R3, UR11, RZ ;  /* 0x0000000b030b7c24 */ /* 0x000fe2000f8e02ff */
[----:B------:R-:W-:Y:S01]  /*0760*/  IADD3 R18, P0, R8, R6, RZ ;  /* 0x0000000608127210 */ /* 0x000fe20007f1e0ff */
[----:B------:R-:W-:Y:S02]  /*0770*/  IMAD R5, R0, UR7, RZ ;  /* 0x0000000700057c24 */ /* 0x000fe4000f8e02ff */
[----:B------:R-:W-:Y:S02]  /*0780*/  IMAD R6, R4, UR10, R11 ;  /* 0x0000000a04067c24 */ /* 0x000fe4000f8e020b */
[----:B------:R-:W-:-:S03]  /*0790*/  IMAD R5, R2, UR6, R5 ;  /* 0x0000000602057c24 */ /* 0x000fc6000f8e0205 */
[----:B------:R-:W-:Y:S01]  /*07a0*/  IADD3 R12, R7, R6, RZ ;  /* 0x00000006070c7210 */ /* 0x000fe20007ffe0ff */
[----:B------:R-:W-:Y:S01]  /*07b0*/  IMAD.IADD R19, R9, 0x1, R5 ;  /* 0x0000000109137824 */ /* 0x000fe200078e0205 */
[----:B------:R-:W-:Y:S01]  /*07c0*/  ULDC.64 UR10, c[0x0][UR5+0x2e0] ;  /* 0x0000b800050a7abb */ /* 0x000fe20008000a00 */
[----:B------:R-:W-:Y:S01]  /*07d0*/  ULDC.64 UR6, c[0x0][UR5+0x2d8] ;  /* 0x0000b60005067abb */ /* 0x000fe20008000a00 */
[----:B------:R-:W-:Y:S02]  /*07e0*/  IMAD R5, R0, UR11, RZ ;  /* 0x0000000b00057c24 */ /* 0x000fe4000f8e02ff */
[----:B------:R-:W-:Y:S01]  /*07f0*/  IMAD.X R19, R12, 0x1, R19, P0 ;  /* 0x000000010c137824 */ /* 0x000fe200000e0613 */
[----:B------:R-:W-:Y:S01]  /*0800*/  PLOP3.LUT P0, PT, PT, PT, UP0, 0x80, 0x0 ;  /* 0x000000000000781c */ /* 0x000fe20003f0f008 */
[----:B------:R-:W-:Y:S02]  /*0810*/  IMAD R17, R3, UR7, RZ ;  /* 0x0000000703117c24 */ /* 0x000fe4000f8e02ff */
[----:B------:R-:W-:-:S04]  /*0820*/  IMAD.WIDE.U32 R8, R0, UR10, RZ ;  /* 0x0000000a00087c25 */ /* 0x000fc8000f8e00ff */
[----:B------:R-:W-:-:S04]  /*0830*/  IMAD.WIDE.U32 R10, R3, UR6, RZ ;  /* 0x00000006030a7c25 */ /* 0x000fc8000f8e00ff */
[----:B------:R-:W-:Y:S01]  /*0840*/  IMAD R13, R2, UR10, R5 ;  /* 0x0000000a020d7c24 */ /* 0x000fe2000f8e0205 */
[----:B------:R-:W-:Y:S01]  /*0850*/  IADD3 R5, P1, R8, R10, RZ ;  /* 0x0000000a08057210 */ /* 0x000fe20007f3e0ff */
[----:B------:R-:W-:Y:S02]  /*0860*/  IMAD R17, R4, UR6, R17 ;  /* 0x0000000604117c24 */ /* 0x000fe4000f8e0211 */
[----:B------:R-:W-:-:S03]  /*0870*/  IMAD.IADD R6, R9, 0x1, R13 ;  /* 0x0000000109067824 */ /* 0x000fc600078e020d */
        /* <DEDUP_REMOVED lines=19> */
[----:B------:R-:W-:Y:S01]  /*09b0*/  UMOV UR8, 0xd0 ;  /* 0x000000d000087882 */ /* 0x000fe20000000000 */
[----:B------:R-:W-:Y:S02]  /*09c0*/  UMOV UR9, UR5 ;  /* 0x0000000500097c82 */ /* 0x000fe40008000000 */
[----:B------:R-:W-:Y:S02]  /*09d0*/  ULOP3.LUT UR7, UR7, 0x3, URZ, 0xc0, !UPT ;  /* 0x0000000307077892 */ /* 0x000fe4000f8ec03f */
[----:B------:R-:W-:Y:S02]  /*09e0*/  UIMAD UR8, UR5, 0x8, UR8 ;  /* 0x00000008050878a4 */ /* 0x000fe4000f8e0208 */
[----:B------:R-:W-:Y:S02]  /*09f0*/  UIADD3 UR7, UP0, URZ, -UR7, URZ ;  /* 0x800000073f077290 */ /* 0x000fe4000ff1e03f */
[----:B------:R-:W-:-:S02]  /*0a00*/  UIADD3 UR18, UR8, 0x1a0, URZ ;  /* 0x000001a008127890 */ /* 0x000fc4000fffe03f */
[----:B------:R-:W-:Y:S01]  /*0a10*/  UIADD3.X UR13, URZ, -0x1, URZ, UP0, !UPT ;  /* 0xffffffff3f0d7890 */ /* 0x000fe200087fe43f */
[----:B------:R-:W-:-:S11]  /*0a20*/  UMOV UR10, UR6 ;  /* 0x00000006000a7c82 */ /* 0x000fd60008000000 */
.L_x_606:
        /* <DEDUP_REMOVED lines=14> */
[----:B------:R-:W-:Y:S05]  /*0b10*/  CALL.REL.NOINC `($__internal_30_$__cuda_sm20_div_s64) ;  /* 0x0000001400b87944 */ /* 0x000fea0003c00000 */
        /* <DEDUP_REMOVED lines=11> */
.L_x_604:
        /* <DEDUP_REMOVED lines=20> */
[----:B------:R-:W-:Y:S02]  /*0d10*/  IMAD R10, R7, UR14, R14 ;  /* 0x0000000e070a7c24 */ /* 0x000fe4000f8e020e */
[----:B------:R-:W-:-:S07]  /*0d20*/  IMAD.MOV.U32 R14, RZ, RZ, R9 ;  /* 0x000000ffff0e7224 */ /* 0x000fce00078e0009 */
.L_x_605:
[----:B------:R-:W-:Y:S05]  /*0d30*/  BSYNC B0 ;  /* 0x0000000000007941 */ /* 0x000fea0003800000 */
.L_x_603:
[----:B------:R-:W-:Y:S01]  /*0d40*/  UIADD3 UR7, UP2, UR7, 0x1, URZ ;  /* 0x0000000107077890 */ /* 0x000fe2000ff5e03f */
[----:B------:R-:W-:Y:S01]  /*0d50*/  IMAD.MOV.U32 R7, RZ, RZ, R6 ;  /* 0x000000ffff077224 */ /* 0x000fe200078e0006 */
[----:B------:R-:W-:Y:S01]  /*0d60*/  ULDC.64 UR14, c[0x0][UR18+0x210] ;  /* 0x00008400120e7abb */ /* 0x000fe20008000a00 */
[----:B------:R-:W-:Y:S01]  /*0d70*/  MOV R6, R5 ;  /* 0x0000000500067202 */ /* 0x000fe20000000f00 */
[----:B------:R-:W-:Y:S01]  /*0d80*/  UIADD3.X UR13, URZ, UR13, URZ, UP2, !UPT ;  /* 0x0000000d3f0d7290 */ /* 0x000fe200097fe43f */
[C---:B------:R-:W-:Y:S01]  /*0d90*/  IMAD R5, R10.reuse, UR15, RZ ;  /* 0x0000000f0a057c24 */ /* 0x040fe2000f8e02ff */
[----:B------:R-:W-:Y:S01]  /*0da0*/  ISETP.NE.U32.AND P0, PT, RZ, UR7, PT ;  /* 0x00000007ff007c0c */ /* 0x000fe2000bf05070 */
[----:B------:R-:W-:Y:S01]  /*0db0*/  ULDC.64 UR16, c[0x0][UR8+0x210] ;  /* 0x0000840008107abb */ /* 0x000fe20008000a00 */
[----:B------:R-:W-:Y:S01]  /*0dc0*/  UIADD3 UR9, UP0, UR9, -0x1, URZ ;  /* 0xffffffff09097890 */ /* 0x000fe2000ff1e03f */
[C---:B------:R-:W-:Y:S01]  /*0dd0*/  IMAD R9, R10.reuse, UR17, RZ ;  /* 0x000000110a097c24 */ /* 0x040fe2000f8e02ff */
[----:B------:R-:W-:Y:S01]  /*0de0*/  ISETP.NE.AND.EX P0, PT, RZ, UR13, PT, P0 ;  /* 0x0000000dff007c0c */ /* 0x000fe2000bf05300 */
[----:B------:R-:W-:Y:S01]  /*0df0*/  IMAD.WIDE.U32 R18, R10, UR14, R18 ;  /* 0x0000000e0a127c25 */ /* 0x000fe2000f8e0012 */
[----:B------:R-:W-:-:S02]  /*0e00*/  UIADD3.X UR10, UR10, -0x1, URZ, UP0, !UPT ;  /* 0xffffffff0a0a7890 */ /* 0x000fc400087fe43f */
[----:B------:R-:W-:Y:S01]  /*0e10*/  UIADD3 UR18, UR18, -0x8, URZ ;  /* 0xfffffff812127890 */ /* 0x000fe2000fffe03f */
[----:B------:R-:W-:Y:S01]  /*0e20*/  IMAD.WIDE.U32 R6, R10, UR16, R6 ;  /* 0x000000100a067c25 */ /* 0x000fe2000f8e0006 */
[----:B------:R-:W-:-:S03]  /*0e30*/  UIADD3 UR8, UR8, -0x8, URZ ;  /* 0xfffffff808087890 */ /* 0x000fc6000fffe03f */
[C---:B------:R-:W-:Y:S02]  /*0e40*/  IMAD R5, R8.reuse, UR14, R5 ;  /* 0x0000000e08057c24 */ /* 0x040fe4000f8e0205 */
[----:B------:R-:W-:Y:S02]  /*0e50*/  IMAD R9, R8, UR16, R9 ;  /* 0x0000001008097c24 */ /* 0x000fe4000f8e0209 */
[----:B------:R-:W-:Y:S01]  /*0e60*/  IMAD.IADD R19, R19, 0x1, R5 ;  /* 0x0000000113137824 */ /* 0x000fe200078e0205 */
[----:B------:R-:W-:Y:S01]  /*0e70*/  MOV R5, R6 ;  /* 0x0000000600057202 */ /* 0x000fe20000000f00 */
[----:B------:R-:W-:Y:S01]  /*0e80*/  IMAD.IADD R6, R7, 0x1, R9 ;  /* 0x0000000107067824 */ /* 0x000fe200078e0209 */
[----:B------:R-:W-:Y:S06]  /*0e90*/  @P0 BRA `(.L_x_606) ;  /* 0xfffffff800e40947 */ /* 0x000fec000383ffff */
.L_x_602:
        /* <DEDUP_REMOVED lines=13> */
.L_x_619:
        /* <DEDUP_REMOVED lines=14> */
[----:B------:R-:W-:Y:S05]  /*1050*/  CALL.REL.NOINC `($__internal_30_$__cuda_sm20_div_s64) ;  /* 0x0000001000687944 */ /* 0x000fea0003c00000 */
[----:B------:R-:W-:Y:S01]  /*1060*/  IADD3 R17, P0, RZ, -R13, RZ ;  /* 0x8000000dff117210 */ /* 0x000fe20007f1e0ff */
[----:B------:R-:W-:Y:S01]  /*1070*/  IMAD.MOV.U32 R10, RZ, RZ, R14 ;  /* 0x000000ffff0a7224 */ /* 0x000fe200078e000e */
[----:B------:R-:W-:Y:S01]  /*1080*/  MOV R11, R15 ;  /* 0x0000000f000b7202 */ /* 0x000fe20000000f00 */
[----:B------:R-:W-:Y:S01]  /*1090*/  IMAD.MOV.U32 R14, RZ, RZ, R13 ;  /* 0x000000ffff0e7224 */ /* 0x000fe200078e000d */
[----:B------:R-:W-:Y:S01]  /*10a0*/  IADD3.X R12, RZ, ~R9, RZ, P0, !PT ;  /* 0x80000009ff0c7210 */ /* 0x000fe200007fe4ff */
[----:B------:R-:W-:-:S04]  /*10b0*/  IMAD.WIDE.U32 R10, R17, UR8, R10 ;  /* 0x00000008110a7c25 */ /* 0x000fc8000f8e000a */
[----:B------:R-:W-:-:S04]  /*10c0*/  IMAD R12, R12, UR8, RZ ;  /* 0x000000080c0c7c24 */ /* 0x000fc8000f8e02ff */
[----:B------:R-:W-:Y:S02]  /*10d0*/  IMAD R15, R17, UR9, R12 ;  /* 0x00000009110f7c24 */ /* 0x000fe4000f8e020c */
[----:B------:R-:W-:-:S03]  /*10e0*/  IMAD.MOV.U32 R17, RZ, RZ, R10 ;  /* 0x000000ffff117224 */ /* 0x000fc600078e000a */
[----:B------:R-:W-:Y:S02]  /*10f0*/  IADD3 R10, R11, R15, RZ ;  /* 0x0000000f0b0a7210 */ /* 0x000fe40007ffe0ff */
[----:B------:R-:W-:Y:S01]  /*1100*/  MOV R15, R9 ;  /* 0x00000009000f7202 */ /* 0x000fe20000000f00 */
[----:B------:R-:W-:Y:S06]  /*1110*/  BRA `(.L_x_609) ;  /* 0x0000000000587947 */ /* 0x000fec0003800000 */
.L_x_608:
        /* <DEDUP_REMOVED lines=22> */
.L_x_609:
[----:B------:R-:W-:Y:S05]  /*1280*/  BSYNC B0 ;  /* 0x0000000000007941 */ /* 0x000fea0003800000 */
.L_x_607:
[----:B------:R-:W-:Y:S01]  /*1290*/  MOV R27, R19 ;  /* 0x00000013001b7202 */ /* 0x000fe20000000f00 */
[----:B------:R-:W-:Y:S01]  /*12a0*/  ULDC.64 UR12, c[0x0][UR6+0x208] ;  /* 0x00008200060c7abb */ /* 0x000fe20008000a00 */
[----:B------:R-:W-:Y:S01]  /*12b0*/  MOV R19, R6 ;  /* 0x0000000600137202 */ /* 0x000fe20000000f00 */
[----:B------:R-:W-:Y:S01]  /*12c0*/  ULDC.64 UR8, c[0x0][UR6+0x2d8] ;  /* 0x0000b60006087abb */ /* 0x000fe20008000a00 */
[----:B------:R-:W-:Y:S01]  /*12d0*/  LOP3.LUT R6, R15, UR13, RZ, 0xfc, !PT ;  /* 0x0000000d0f067c12 */ /* 0x000fe2000f8efcff */
[----:B------:R-:W-:Y:S01]  /*12e0*/  IMAD.MOV.U32 R26, RZ, RZ, R18 ;  /* 0x000000ffff1a7224 */ /* 0x000fe200078e0012 */
[----:B------:R-:W-:Y:S01]  /*12f0*/  ULDC.64 UR10, c[0x0][UR5+0x210] ;  /* 0x00008400050a7abb */ /* 0x000fe20008000a00 */
[----:B------:R-:W-:Y:S01]  /*1300*/  IMAD.MOV.U32 R18, RZ, RZ, R5 ;  /* 0x000000ffff127224 */ /* 0x000fe200078e0005 */
[----:B------:R-:W-:Y:S01]  /*1310*/  ISETP.NE.U32.AND P0, PT, R6, RZ, PT ;  /* 0x000000ff0600720c */ /* 0x000fe20003f05070 */
[C---:B------:R-:W-:Y:S01]  /*1320*/  IMAD R5, R17.reuse, UR9, RZ ;  /* 0x0000000911057c24 */ /* 0x040fe2000f8e02ff */
[----:B------:R-:W-:Y:S01]  /*1330*/  BSSY B0, `(.L_x_610) ;  /* 0x0000035000007945 */ /* 0x000fe20003800000 */
[----:B------:R-:W-:-:S02]  /*1340*/  IMAD R9, R17, UR11, RZ ;  /* 0x0000000b11097c24 */ /* 0x000fc4000f8e02ff */
[----:B------:R-:W-:-:S04]  /*1350*/  IMAD.WIDE.U32 R26, R17, UR8, R26 ;  /* 0x00000008111a7c25 */ /* 0x000fc8000f8e001a */
[----:B------:R-:W-:-:S04]  /*1360*/  IMAD.WIDE.U32 R18, R17, UR10, R18 ;  /* 0x0000000a11127c25 */ /* 0x000fc8000f8e0012 */
[C---:B------:R-:W-:Y:S02]  /*1370*/  IMAD R5, R10.reuse, UR8, R5 ;  /* 0x000000080a057c24 */ /* 0x040fe4000f8e0205 */
[----:B------:R-:W-:Y:S02]  /*1380*/  IMAD R9, R10, UR10, R9 ;  /* 0x0000000a0a097c24 */ /* 0x000fe4000f8e0209 */
[----:B------:R-:W-:-:S03]  /*1390*/  IMAD.IADD R6, R27, 0x1, R5 ;  /* 0x000000011b067824 */ /* 0x000fc600078e0205 */
[----:B------:R-:W-:Y:S01]  /*13a0*/  IADD3 R5, R19, R9, RZ ;  /* 0x0000000913057210 */ /* 0x000fe20007ffe0ff */
        /* <DEDUP_REMOVED lines=11> */
[-C--:B------:R-:W-:Y:S01]  /*1460*/  IADD3 R17, P0, RZ, -R13.reuse, RZ ;  /* 0x8000000dff117210 */ /* 0x080fe20007f1e0ff */
[----:B------:R-:W-:Y:S01]  /*1470*/  IMAD.MOV.U32 R11, RZ, RZ, R15 ;  /* 0x000000ffff0b7224 */ /* 0x000fe200078e000f */
[----:B------:R-:W-:Y:S02]  /*1480*/  MOV R10, R14 ;  /* 0x0000000e000a7202 */ /* 0x000fe40000000f00 */
[----:B------:R-:W-:Y:S01]  /*1490*/  MOV R14, R13 ;  /* 0x0000000d000e7202 */ /* 0x000fe20000000f00 */
[----:B------:R-:W-:Y:S02]  /*14a0*/  IMAD.X R12, RZ, RZ, ~R9, P0 ;  /* 0x000000ffff0c7224 */ /* 0x000fe400000e0e09 */
[----:B------:R-:W-:-:S04]  /*14b0*/  IMAD.WIDE.U32 R10, R17, UR12, R10 ;  /* 0x0000000c110a7c25 */ /* 0x000fc8000f8e000a */
[----:B------:R-:W-:-:S04]  /*14c0*/  IMAD R12, R12, UR12, RZ ;  /* 0x0000000c0c0c7c24 */ /* 0x000fc8000f8e02ff */
[----:B------:R-:W-:Y:S01]  /*14d0*/  IMAD R15, R17, UR13, R12 ;  /* 0x0000000d110f7c24 */ /* 0x000fe2000f8e020c */
[----:B------:R-:W-:-:S03]  /*14e0*/  MOV R12, R10 ;  /* 0x0000000a000c7202 */ /* 0x000fc60000000f00 */
[----:B------:R-:W-:Y:S02]  /*14f0*/  IMAD.IADD R10, R11, 0x1, R15 ;  /* 0x000000010b0a7824 */ /* 0x000fe400078e020f */
[----:B------:R-:W-:Y:S01]  /*1500*/  IMAD.MOV.U32 R15, RZ, RZ, R9 ;  /* 0x000000ffff0f7224 */ /* 0x000fe200078e0009 */
[----:B------:R-:W-:Y:S06]  /*1510*/  BRA `(.L_x_612) ;  /* 0x0000000000587947 */ /* 0x000fec0003800000 */
.L_x_611:
[----:B------:R-:W0:Y:S01]  /*1520*/  I2F.U32.RP R9, UR12 ;  /* 0x0000000c00097d06 */ /* 0x000e220008209000 */
[----:B------:R-:W-:Y:S01]  /*1530*/  IMAD R13, RZ, RZ, -UR12 ;  /* 0x8000000cff0d7e24 */ /* 0x000fe2000f8e02ff */
[----:B------:R-:W-:Y:S01]  /*1540*/  ISETP.NE.U32.AND P2, PT, RZ, UR12, PT ;  /* 0x0000000cff007c0c */ /* 0x000fe2000bf45070 */
        /* <DEDUP_REMOVED lines=18> */
[----:B------:R-:W-:-:S07]  /*1670*/  MOV R14, R11 ;  /* 0x0000000b000e7202 */ /* 0x000fce0000000f00 */
.L_x_612:
[----:B------:R-:W-:Y:S05]  /*1680*/  BSYNC B0 ;  /* 0x0000000000007941 */ /* 0x000fea0003800000 */
.L_x_610:
[----:B------:R-:W-:Y:S01]  /*1690*/  ULDC.64 UR12, c[0x0][UR6+0x200] ;  /* 0x00008000060c7abb */ /* 0x000fe20008000a00 */
[----:B------:R-:W-:Y:S01]  /*16a0*/  MOV R27, R6 ;  /* 0x00000006001b7202 */ /* 0x000fe20000000f00 */
[----:B------:R-:W-:Y:S01]  /*16b0*/  ULDC.64 UR8, c[0x0][UR6+0x2d0] ;  /* 0x0000b40006087abb */ /* 0x000fe20008000a00 */
[----:B------:R-:W-:Y:S01]  /*16c0*/  LOP3.LUT R6, R15, UR13, RZ, 0xfc, !PT ;  /* 0x0000000d0f067c12 */ /* 0x000fe2000f8efcff */
[----:B------:R-:W-:Y:S01]  /*16d0*/  IMAD.MOV.U32 R19, RZ, RZ, R5 ;  /* 0x000000ffff137224 */ /* 0x000fe200078e0005 */
[----:B------:R-:W-:Y:S01]  /*16e0*/  ULDC.64 UR10, c[0x0][UR5+0x208] ;  /* 0x00008200050a7abb */ /* 0x000fe20008000a00 */
[----:B------:R-:W-:Y:S01]  /*16f0*/  IMAD R5, R12, UR9, RZ ;  /* 0x000000090c057c24 */ /* 0x000fe2000f8e02ff */
[----:B------:R-:W-:Y:S01]  /*1700*/  ISETP.NE.U32.AND P0, PT, R6, RZ, PT ;  /* 0x000000ff0600720c */ /* 0x000fe20003f05070 */
[C---:B------:R-:W-:Y:S01]  /*1710*/  IMAD R9, R12.reuse, UR11, RZ ;  /* 0x0000000b0c097c24 */ /* 0x040fe2000f8e02ff */
[----:B------:R-:W-:Y:S01]  /*1720*/  BSSY B0, `(.L_x_613) ;  /* 0x0000034000007945 */ /* 0x000fe20003800000 */
        /* <DEDUP_REMOVED lines=29> */
.L_x_614:
        /* <DEDUP_REMOVED lines=22> */
.L_x_615:
[----:B------:R-:W-:Y:S05]  /*1a60*/  BSYNC B0 ;  /* 0x0000000000007941 */ /* 0x000fea0003800000 */
.L_x_613:
        /* <DEDUP_REMOVED lines=38> */
.L_x_617:
        /* <DEDUP_REMOVED lines=23> */
.L_x_618:
[----:B------:R-:W-:Y:S05]  /*1e40*/  BSYNC B0 ;  /* 0x0000000000007941 */ /* 0x000fea0003800000 */
.L_x_616:
        /* <DEDUP_REMOVED lines=8> */
[----:B------:R-:W-:Y:S01]  /*1ed0*/  MOV R13, R6 ;  /* 0x00000006000d7202 */ /* 0x000fe20000000f00 */
[----:B------:R-:W-:Y:S01]  /*1ee0*/  UIADD3 UR5, UR5, -0x20, URZ ;  /* 0xffffffe005057890 */ /* 0x000fe2000fffe03f */
[----:B------:R-:W-:Y:S01]  /*1ef0*/  ISETP.GT.AND.EX P0, PT, R7, RZ, PT, P0 ;  /* 0x000000ff0700720c */ /* 0x000fe20003f04300 */
[C---:B------:R-:W-:Y:S01]  /*1f00*/  IMAD R6, R10.reuse, UR9, RZ ;  /* 0x000000090a067c24 */ /* 0x040fe2000f8e02ff */
[----:B------:R-:W-:Y:S01]  /*1f10*/  UIADD3 UR6, UR6, -0x20, URZ ;  /* 0xffffffe006067890 */ /* 0x000fe2000fffe03f */
[----:B------:R-:W-:-:S04]  /*1f20*/  IMAD.WIDE.U32 R12, R10, UR10, R12 ;  /* 0x0000000a0a0c7c25 */ /* 0x000fc8000f8e000c */
[----:B------:R-:W-:Y:S02]  /*1f30*/  IMAD R10, R10, UR11, RZ ;  /* 0x0000000b0a0a7c24 */ /* 0x000fe4000f8e02ff */
[C---:B------:R-:W-:Y:S02]  /*1f40*/  IMAD R5, R11.reuse, UR8, R6 ;  /* 0x000000080b057c24 */ /* 0x040fe4000f8e0206 */
[----:B------:R-:W-:Y:S02]  /*1f50*/  IMAD R11, R11, UR10, R10 ;  /* 0x0000000a0b0b7c24 */ /* 0x000fe4000f8e020a */
[----:B------:R-:W-:Y:S01]  /*1f60*/  IMAD.IADD R19, R19, 0x1, R5 ;  /* 0x0000000113137824 */ /* 0x000fe200078e0205 */
[----:B------:R-:W-:Y:S01]  /*1f70*/  MOV R5, R12 ;  /* 0x0000000c00057202 */ /* 0x000fe20000000f00 */
[----:B------:R-:W-:Y:S01]  /*1f80*/  IMAD.IADD R6, R13, 0x1, R11 ;  /* 0x000000010d067824 */ /* 0x000fe200078e020b */
[----:B------:R-:W-:Y:S06]  /*1f90*/  @P0 BRA `(.L_x_619) ;  /* 0xffffffec00f40947 */ /* 0x000fec000383ffff */
.L_x_601:
        /* <DEDUP_REMOVED lines=10> */
[----:B------:R-:W-:Y:S02]  /*2040*/  ISETP.GE.U32.AND P0, PT, R0, UR6, PT ;  /* 0x0000000600007c0c */ /* 0x000fe4000bf06070 */
[----:B------:R-:W-:Y:S02]  /*2050*/  CS2R R8, SRZ ;  /* 0x0000000000087805 */ /* 0x000fe4000001ff00 */
[----:B------:R-:W-:-:S13]  /*2060*/  ISETP.GE.AND.EX P0, PT, R2, UR7, PT, P0 ;  /* 0x0000000702007c0c */ /* 0x000fda000bf06300 */
[----:B------:R-:W0:Y:S02]  /*2070*/  @!P0 LDC.64 R12, c[0x0][0x3b0] ;  /* 0x0000ec00ff0c8b82 */ /* 0x000e240000000a00 */
[----:B0-----:R-:W-:-:S04]  /*2080*/  @!P0 LEA R12, P1, R18, R12, 0x4 ;  /* 0x0000000c120c8211 */ /* 0x001fc800078220ff */
[----:B------:R-:W-:-:S05]  /*2090*/  @!P0 LEA.HI.X R13, R18, R13, R19, 0x4, P1 ;  /* 0x0000000d120d8211 */ /* 0x000fca00008f2413 */
[----:B------:R-:W2:Y:S01]  /*20a0*/  @!P0 LDG.E.128 R8, desc[UR8][R12.64] ;  /* 0x000000080c088981 */ /* 0x000ea2000c1e1d00 */
[----:B------:R-:W-:-:S04]  /*20b0*/  IADD3 R3, P1, R0, -R3, RZ ;  /* 0x8000000300037210 */ /* 0x000fc80007f3e0ff */
[----:B------:R-:W-:Y:S02]  /*20c0*/  ISETP.GE.U32.AND P0, PT, R3, UR10, PT ;  /* 0x0000000a03007c0c */ /* 0x000fe4000bf06070 */
[----:B------:R-:W-:-:S04]  /*20d0*/  IADD3.X R4, R2, ~R4, RZ, P1, !PT ;  /* 0x8000000402047210 */ /* 0x000fc80000ffe4ff */
[----:B------:R-:W-:-:S04]  /*20e0*/  ISETP.GE.AND.EX P0, PT, R4, UR11, PT, P0 ;  /* 0x0000000b04007c0c */ /* 0x000fc8000bf06300 */
[----:B--2---:R-:W-:Y:S02]  /*20f0*/  FSEL R8, R8, RZ, P0 ;  /* 0x000000ff08087208 */ /* 0x004fe40000000000 */
[----:B------:R-:W-:Y:S02]  /*2100*/  FSEL R9, R9, RZ, P0 ;  /* 0x000000ff09097208 */ /* 0x000fe40000000000 */
[----:B------:R-:W-:Y:S02]  /*2110*/  FSEL R10, R10, RZ, P0 ;  /* 0x000000ff0a0a7208 */ /* 0x000fe40000000000 */
[----:B------:R-:W-:Y:S01]  /*2120*/  FSEL R11, R11, RZ, P0 ;  /* 0x000000ff0b0b7208 */ /* 0x000fe20000000000 */
[----:B------:R-:W-:Y:S06]  /*2130*/  BRA `(.L_x_622) ;  /* 0x0000000000087947 */ /* 0x000fec0003800000 */
.L_x_621:
[----:B------:R-:W-:Y:S02]  /*2140*/  CS2R R10, SRZ ;  /* 0x00000000000a7805 */ /* 0x000fe4000001ff00 */
[----:B------:R-:W-:-:S07]  /*2150*/  CS2R R8, SRZ ;  /* 0x0000000000087805 */ /* 0x000fce000001ff00 */
.L_x_622:
[----:B------:R-:W-:Y:S05]  /*2160*/  BSYNC B0 ;  /* 0x0000000000007941 */ /* 0x000fea0003800000 */
.L_x_620:
[----:B------:R-:W-:Y:S02]  /*2170*/  ULDC.64 UR6, c[0x0][UR4+0x220] ;  /* 0x0000880004067abb */ /* 0x000fe40008000a00 */
[----:B------:R-:W-:-:S04]  /*2180*/  ISETP.GE.U32.AND P0, PT, R0, UR6, PT ;  /* 0x0000000600007c0c */ /* 0x000fc8000bf06070 */
[----:B------:R-:W-:-:S13]  /*2190*/  ISETP.GE.AND.EX P0, PT, R2, UR7, PT, P0 ;  /* 0x0000000702007c0c */ /* 0x000fda000bf06300 */
[----:B------:R-:W-:Y:S05]  /*21a0*/  @P0 EXIT ;  /* 0x000000000000094d */ /* 0x000fea0003800000 */
[----:B------:R-:W-:Y:S02]  /*21b0*/  ULDC.64 UR4, c[0x0][0x210] ;  /* 0x0000840000047ab9 */ /* 0x000fe40000000a00 */
[----:B------:R-:W-:-:S04]  /*21c0*/  LEA R2, P0, R5, UR4, 0x4 ;  /* 0x0000000405027c11 */ /* 0x000fc8000f8020ff */
[----:B------:R-:W-:-:S05]  /*21d0*/  LEA.HI.X R3, R5, UR5, R6, 0x4, P0 ;  /* 0x0000000505037c11 */ /* 0x000fca00080f2406 */
[----:B------:R-:W-:Y:S01]  /*21e0*/  STG.E.128 desc[UR8][R2.64], R8 ;  /* 0x0000000802007986 */ /* 0x000fe2000c101d08 */
[----:B------:R-:W-:Y:S05]  /*21f0*/  EXIT ;  /* 0x000000000000794d */ /* 0x000fea0003800000 */
        .weak           $__internal_30_$__cuda_sm20_div_s64
        .type           $__internal_30_$__cuda_sm20_div_s64,@function
        .size           $__internal_30_$__cuda_sm20_div_s64,(.L_x_3178 - $__internal_30_$__cuda_sm20_div_s64)
$__internal_30_$__cuda_sm20_div_s64:
        /* <DEDUP_REMOVED lines=42> */
[----:B------:R-:W-:-:S03]  /*24a0*/  LOP3.LUT R9, R10, R9, RZ, 0x3c, !PT ;  /* 0x000000090a097212 */ /* 0x000fc600078e3cff */
[----:B------:R-:W-:Y:S01]  /*24b0*/  IMAD.WIDE.U32 R24, R20, R21, R24 ;  /* 0x0000001514187225 */ /* 0x000fe200078e0018 */
[----:B------:R-:W-:-:S05]  /*24c0*/  IADD3.X R20, RZ, RZ, R22, P2, P1 ;  /* 0x000000ffff147210 */ /* 0x000fca00017e2416 */
[----:B------:R-:W-:-:S04]  /*24d0*/  IMAD.HI.U32 R22, P0, R20, R23, R24 ;  /* 0x0000001714167227 */ /* 0x000fc80007800018 */
[CC--:B------:R-:W-:Y:S02]  /*24e0*/  IMAD R13, R20.reuse, R21.reuse, RZ ;  /* 0x00000015140d7224 */ /* 0x0c0fe400078e02ff */
[----:B------:R-:W-:-:S03]  /*24f0*/  IMAD.HI.U32 R20, R20, R21, RZ ;  /* 0x0000001514147227 */ /* 0x000fc600078e00ff */
[----:B------:R-:W-:Y:S02]  /*2500*/  IADD3 R13, P1, R13, R22, RZ ;  /* 0x000000160d0d7210 */ /* 0x000fe40007f3e0ff */
[----:B------:R-:W-:-:S03]  /*2510*/  IADD3.X R20, R20, RZ, RZ, P0, !PT ;  /* 0x000000ff14147210 */ /* 0x000fc600007fe4ff */
        /* <DEDUP_REMOVED lines=13> */
[----:B------:R-:W-:Y:S02]  /*25f0*/  IADD3.X R13, RZ, R20, RZ, P2, !PT ;  /* 0x00000014ff0d7210 */ /* 0x000fe400017fe4ff */
        /* <DEDUP_REMOVED lines=9> */
[-C--:B------:R-:W-:Y:S02]  /*2690*/  IADD3 R13, P2, RZ, -R16.reuse, RZ ;  /* 0x80000010ff0d7210 */ /* 0x080fe40007f5e0ff */
[----:B------:R-:W-:Y:S01]  /*26a0*/  ISETP.NE.U32.AND P0, PT, R11, RZ, PT ;  /* 0x000000ff0b00720c */ /* 0x000fe20003f05070 */
[----:B------:R-:W-:Y:S01]  /*26b0*/  HFMA2.MMA R11, -RZ, RZ, 0, 0 ;  /* 0x00000000ff0b7435 */ /* 0x000fe200000001ff */
[----:B------:R-:W-:Y:S02]  /*26c0*/  IADD3.X R9, RZ, ~R17, RZ, P2, !PT ;  /* 0x80000011ff097210 */ /* 0x000fe400017fe4ff */
[----:B------:R-:W-:Y:S01]  /*26d0*/  ISETP.NE.AND.EX P0, PT, R10, RZ, PT, P0 ;  /* 0x000000ff0a00720c */ /* 0x000fe20003f05300 */
[----:B------:R-:W-:Y:S01]  /*26e0*/  IMAD.MOV.U32 R10, RZ, RZ, R12 ;  /* 0x000000ffff0a7224 */ /* 0x000fe200078e000c */
[----:B------:R-:W-:-:S02]  /*26f0*/  SEL R13, R13, R16, !P1 ;  /* 0x000000100d0d7207 */ /* 0x000fc40004800000 */
[----:B------:R-:W-:Y:S02]  /*2700*/  SEL R9, R9, R17, !P1 ;  /* 0x0000001109097207 */ /* 0x000fe40004800000 */
[----:B------:R-:W-:Y:S02]  /*2710*/  SEL R13, R13, 0xffffffff, P0 ;  /* 0xffffffff0d0d7807 */ /* 0x000fe40000000000 */
[----:B------:R-:W-:Y:S01]  /*2720*/  SEL R9, R9, 0xffffffff, P0 ;  /* 0xffffffff09097807 */ /* 0x000fe20000000000 */
[----:B------:R-:W-:Y:S06]  /*2730*/  RET.REL.NODEC R10 `(_ZN2at6native16triu_tril_kernelIN3c107complexIdEElLb1ELi1ELb0EEEvNS_4cuda6detail10TensorInfoIT_T0_EENS7_IKS8_S9_EEllS9_) ;  /* 0xffffffd80a307950 */ /* 0x000fec0003c3ffff */
.L_x_623:
        /* <DEDUP_REMOVED lines=12> */
.L_x_3178:


//--------------------- .text._ZN2at6native16triu_tril_kernelIN3c107complexIdEElLb1ELi1ELb1EEEvNS_4cuda6detail10TensorInfoIT_T0_EENS7_IKS8_S9_EEllS9_ --------------------------
	.section	.text._ZN2at6native16triu_tril_kernelIN3c107complexIdEElLb1ELi1ELb1EEEvNS_4cuda6detail10TensorInfoIT_T0_EENS7_IKS8_S9_EEllS9_,"ax",@progbits
	.align	128
        .global         _ZN2at6native16triu_tril_kernelIN3c107complexIdEElLb1ELi1ELb1EEEvNS_4cuda6detail10TensorInfoIT_T0_EENS7_IKS8_S9_EEllS9_
        .type           _ZN2at6native16triu_tril_kernelIN3c107complexIdEElLb1ELi1ELb1EEEvNS_4cuda6detail10TensorInfoIT_T0_EENS7_IKS8_S9_EEllS9_,@function
        .size           _ZN2at6native16triu_tril_kernelIN3c107complexIdEElLb1ELi1ELb1EEEvNS_4cuda6detail10TensorInfoIT_T0_EENS7_IKS8_S9_EEllS9_,(.L_x_3180 - _ZN2at6native16triu_tril_kernelIN3c107complexIdEElLb1ELi1ELb1EEEvNS_4cuda6detail10TensorInfoIT_T0_EENS7_IKS8_S9_EEllS9_)
        .other          _ZN2at6native16triu_tril_kernelIN3c107complexIdEElLb1ELi1ELb1EEEvNS_4cuda6detail10TensorInfoIT_T0_EENS7_IKS8_S9_EEllS9_,@"STO_CUDA_ENTRY STV_DEFAULT"
_ZN2at6native16triu_tril_kernelIN3c107complexIdEElLb1ELi1ELb1EEEvNS_4cuda6detail10TensorInfoIT_T0_EENS7_IKS8_S9_EEllS9_:
.text._ZN2at6native16triu_tril_kernelIN3c107complexIdEElLb1ELi1ELb1EEEvNS_4cuda6detail10TensorInfoIT_T0_EENS7_IKS8_S9_EEllS9_:
        /* <DEDUP_REMOVED lines=21> */
[----:B------:R-:W-:Y:S05]  /*0150*/  CALL.REL.NOINC `($__internal_31_$__cuda_sm20_div_s64) ;  /* 0x0000001c00387944 */ /* 0x000fea0003c00000 */
        /* <DEDUP_REMOVED lines=8> */
.L_x_625:
        /* <DEDUP_REMOVED lines=23> */
.L_x_626:
[----:B------:R-:W-:Y:S05]  /*0350*/  BSYNC B0 ;  /* 0x0000000000007941 */ /* 0x000fea0003800000 */
.L_x_624:
        /* <DEDUP_REMOVED lines=12> */
[----:B------:R-:W-:Y:S05]  /*0420*/  CALL.REL.NOINC `($__internal_32_$__cuda_sm20_rem_s64) ;  /* 0x0000001c00d47944 */ /* 0x000fea0003c00000 */
[----:B------:R-:W-:Y:S05]  /*0430*/  BRA `(.L_x_629) ;  /* 0x0000000000487947 */ /* 0x000fea0003800000 */
.L_x_628:
        /* <DEDUP_REMOVED lines=18> */
.L_x_629:
[----:B------:R-:W-:Y:S05]  /*0560*/  BSYNC B0 ;  /* 0x0000000000007941 */ /* 0x000fea0003800000 */
.L_x_627:
        /* <DEDUP_REMOVED lines=21> */
[----:B------:R-:W-:Y:S05]  /*06c0*/  CALL.REL.NOINC `($__internal_31_$__cuda_sm20_div_s64) ;  /* 0x0000001400dc7944 */ /* 0x000fea0003c00000 */
[----:B------:R-:W-:Y:S01]  /*06d0*/  MOV R12, R4 ;  /* 0x00000004000c7202 */ /* 0x000fe20000000f00 */
[----:B------:R-:W-:Y:S01]  /*06e0*/  IMAD.MOV.U32 R13, RZ, RZ, R5 ;  /* 0x000000ffff0d7224 */ /* 0x000fe200078e0005 */
[----:B------:R-:W-:Y:S06]  /*06f0*/  BRA `(.L_x_632) ;  /* 0x00000000004c7947 */ /* 0x000fec0003800000 */
.L_x_631:
        /* <DEDUP_REMOVED lines=19> */
.L_x_632:
[----:B------:R-:W-:Y:S05]  /*0830*/  BSYNC B0 ;  /* 0x0000000000007941 */ /* 0x000fea0003800000 */
.L_x_630:
        /* <DEDUP_REMOVED lines=41> */
.L_x_638:
        /* <DEDUP_REMOVED lines=13> */
[----:B------:R-:W-:Y:S05]  /*0ba0*/  CALL.REL.NOINC `($__internal_31_$__cuda_sm20_div_s64) ;  /* 0x0000001000a47944 */ /* 0x000fea0003c00000 */
        /* <DEDUP_REMOVED lines=11> */
.L_x_636:
        /* <DEDUP_REMOVED lines=23> */
.L_x_637:
[----:B------:R-:W-:Y:S05]  /*0dd0*/  BSYNC B0 ;  /* 0x0000000000007941 */ /* 0x000fea0003800000 */
.L_x_635:
        /* <DEDUP_REMOVED lines=14> */
.L_x_634:
        /* <DEDUP_REMOVED lines=11> */
.L_x_651:
        /* <DEDUP_REMOVED lines=13> */
[----:B------:R-:W-:Y:S05]  /*1040*/  CALL.REL.NOINC `($__internal_31_$__cuda_sm20_div_s64) ;  /* 0x0000000c007c7944 */ /* 0x000fea0003c00000 */
        /* <DEDUP_REMOVED lines=11> */
.L_x_640:
        /* <DEDUP_REMOVED lines=23> */
.L_x_641:
[----:B------:R-:W-:Y:S05]  /*1270*/  BSYNC B0 ;  /* 0x0000000000007941 */ /* 0x000fea0003800000 */
.L_x_639:
        /* <DEDUP_REMOVED lines=30> */
.L_x_643:
        /* <DEDUP_REMOVED lines=23> */
.L_x_644:
[----:B------:R-:W-:Y:S05]  /*15d0*/  BSYNC B0 ;  /* 0x0000000000007941 */ /* 0x000fea0003800000 */
.L_x_642:
        /* <DEDUP_REMOVED lines=31> */
.L_x_646:
        /* <DEDUP_REMOVED lines=23> */
.L_x_647:
[----:B------:R-:W-:Y:S05]  /*1940*/  BSYNC B0 ;  /* 0x0000000000007941 */ /* 0x000fea0003800000 */
.L_x_645:
        /* <DEDUP_REMOVED lines=31> */
.L_x_649:
        /* <DEDUP_REMOVED lines=23> */
.L_x_650:
[----:B------:R-:W-:Y:S05]  /*1cb0*/  BSYNC B0 ;  /* 0x0000000000007941 */ /* 0x000fea0003800000 */
.L_x_648:
        /* <DEDUP_REMOVED lines=14> */
.L_x_633:
        /* <DEDUP_REMOVED lines=8> */
[----:B------:R-:W-:Y:S01]  /*1e20*/  STG.E.128 desc[UR4][R2.64], RZ ;  /* 0x000000ff02007986 */ /* 0x000fe2000c101d04 */
[----:B------:R-:W-:Y:S05]  /*1e30*/  EXIT ;  /* 0x000000000000794d */ /* 0x000fea0003800000 */
        .weak           $__internal_31_$__cuda_sm20_div_s64
        .type           $__internal_31_$__cuda_sm20_div_s64,@function
        .size           $__internal_31_$__cuda_sm20_div_s64,($__internal_32_$__cuda_sm20_rem_s64 - $__internal_31_$__cuda_sm20_div_s64)
$__internal_31_$__cuda_sm20_div_s64:
        /* <DEDUP_REMOVED lines=83> */
[----:B------:R-:W-:Y:S06]  /*2370*/  RET.REL.NODEC R6 `(_ZN2at6native16triu_tril_kernelIN3c107complexIdEElLb1ELi1ELb1EEEvNS_4cuda6detail10TensorInfoIT_T0_EENS7_IKS8_S9_EEllS9_) ;  /* 0xffffffdc06207950 */ /* 0x000fec0003c3ffff */
        .weak           $__internal_32_$__cuda_sm20_rem_s64
        .type           $__internal_32_$__cuda_sm20_rem_s64,@function
        .size           $__internal_32_$__cuda_sm20_rem_s64,(.L_x_3180 - $__internal_32_$__cuda_sm20_rem_s64)
$__internal_32_$__cuda_sm20_rem_s64:
        /* <DEDUP_REMOVED lines=77> */
[----:B------:R-:W-:Y:S06]  /*2850*/  RET.REL.NODEC R6 `(_ZN2at6native16triu_tril_kernelIN3c107complexIdEElLb1ELi1ELb1EEEvNS_4cuda6detail10TensorInfoIT_T0_EENS7_IKS8_S9_EEllS9_) ;  /* 0xffffffd406e87950 */ /* 0x000fec0003c3ffff */
.L_x_652:
        /* <DEDUP_REMOVED lines=10> */
.L_x_3180:


//--------------------- .text._ZN2at6native16triu_tril_kernelIN3c107complexIdEEiLb1ELi1ELb0EEEvNS_4cuda6detail10TensorInfoIT_T0_EENS7_IKS8_S9_EEllS9_ --------------------------
	.section	.text._ZN2at6native16triu_tril_kernelIN3c107complexIdEEiLb1ELi1ELb0EEEvNS_4cuda6detail10TensorInfoIT_T0_EENS7_IKS8_S9_EEllS9_,"ax",@progbits
	.align	128
        .global         _ZN2at6native16triu_tril_kernelIN3c107complexIdEEiLb1ELi1ELb0EEEvNS_4cuda6detail10TensorInfoIT_T0_EENS7_IKS8_S9_EEllS9_
        .type           _ZN2at6native16triu_tril_kernelIN3c107complexIdEEiLb1ELi1ELb0EEEvNS_4cuda6detail10TensorInfoIT_T0_EENS7_IKS8_S9_EEllS9_,@function
        .size           _ZN2at6native16triu_tril_kernelIN3c107complexIdEEiLb1ELi1ELb0EEEvNS_4cuda6detail10TensorInfoIT_T0_EENS7_IKS8_S9_EEllS9_,(.L_x_3181 - _ZN2at6native16triu_tril_kernelIN3c107complexIdEEiLb1ELi1ELb0EEEvNS_4cuda6detail10TensorInfoIT_T0_EENS7_IKS8_S9_EEllS9_)
        .other          _ZN2at6native16triu_tril_kernelIN3c107complexIdEEiLb1ELi1ELb0EEEvNS_4cuda6detail10TensorInfoIT_T0_EENS7_IKS8_S9_EEllS9_,@"STO_CUDA_ENTRY STV_DEFAULT"
_ZN2at6native16triu_tril_kernelIN3c107complexIdEEiLb1ELi1ELb0EEEvNS_4cuda6detail10TensorInfoIT_T0_EENS7_IKS8_S9_EEllS9_:
.text._ZN2at6native16triu_tril_kernelIN3c107complexIdEEiLb1ELi1ELb0EEEvNS_4cuda6detail10TensorInfoIT_T0_EENS7_IKS8_S9_EEllS9_:
        /* <DEDUP_REMOVED lines=22> */
[----:B------:R-:W-:Y:S05]  /*0160*/  CALL.REL.NOINC `($__internal_33_$__cuda_sm20_div_s64) ;  /* 0x0000001400a07944 */ /* 0x000fea0003c00000 */
[----:B------:R-:W-:Y:S01]  /*0170*/  IADD3 R5, -R9, RZ, RZ ;  /* 0x000000ff09057210 */ /* 0x000fe20007ffe1ff */
[----:B------:R-:W-:Y:S01]  /*0180*/  ULDC UR6, c[0x0][0x3d0] ;  /* 0x0000f40000067ab9 */ /* 0x000fe20000000800 */
[----:B------:R-:W-:Y:S02]  /*0190*/  IMAD.MOV.U32 R2, RZ, RZ, R9 ;  /* 0x000000ffff027224 */ /* 0x000fe400078e0009 */
[----:B------:R-:W-:Y:S02]  /*01a0*/  IMAD.MOV.U32 R3, RZ, RZ, R8 ;  /* 0x000000ffff037224 */ /* 0x000fe400078e0008 */
[----:B------:R-:W-:Y:S01]  /*01b0*/  IMAD R4, R5, UR6, R14 ;  /* 0x0000000605047c24 */ /* 0x000fe2000f8e020e */
[----:B------:R-:W-:Y:S06]  /*01c0*/  BRA `(.L_x_655) ;  /* 0x0000000000547947 */ /* 0x000fec0003800000 */
.L_x_654:
        /* <DEDUP_REMOVED lines=21> */
.L_x_655:
[----:B------:R-:W-:Y:S05]  /*0320*/  BSYNC B0 ;  /* 0x0000000000007941 */ /* 0x000fea0003800000 */
.L_x_653:
        /* <DEDUP_REMOVED lines=15> */
[----:B------:R-:W-:Y:S05]  /*0420*/  CALL.REL.NOINC `($__internal_33_$__cuda_sm20_div_s64) ;  /* 0x0000001000f07944 */ /* 0x000fea0003c00000 */
[--C-:B------:R-:W-:Y:S01]  /*0430*/  IMAD.MOV R3, RZ, RZ, -R9.reuse ;  /* 0x000000ffff037224 */ /* 0x100fe200078e0a09 */
[----:B------:R-:W-:Y:S01]  /*0440*/  MOV R15, R8 ;  /* 0x00000008000f7202 */ /* 0x000fe20000000f00 */
[----:B------:R-:W-:Y:S02]  /*0450*/  IMAD.MOV.U32 R14, RZ, RZ, R9 ;  /* 0x000000ffff0e7224 */ /* 0x000fe400078e0009 */
[----:B------:R-:W-:Y:S01]  /*0460*/  IMAD R3, R3, UR5, R2 ;  /* 0x0000000503037c24 */ /* 0x000fe2000f8e0202 */
[----:B------:R-:W-:Y:S06]  /*0470*/  BRA `(.L_x_658) ;  /* 0x0000000000547947 */ /* 0x000fec0003800000 */
.L_x_657:
        /* <DEDUP_REMOVED lines=21> */
.L_x_658:
[----:B------:R-:W-:Y:S05]  /*05d0*/  BSYNC B0 ;  /* 0x0000000000007941 */ /* 0x000fea0003800000 */
.L_x_656:
        /* <DEDUP_REMOVED lines=22> */
.L_x_664:
        /* <DEDUP_REMOVED lines=10> */
[----:B------:R-:W-:Y:S05]  /*07e0*/  CALL.REL.NOINC `($__internal_33_$__cuda_sm20_div_s64) ;  /* 0x0000001000007944 */ /* 0x000fea0003c00000 */
[----:B------:R-:W-:Y:S01]  /*07f0*/  IADD3 R5, -R9, RZ, RZ ;  /* 0x000000ff09057210 */ /* 0x000fe20007ffe1ff */
[----:B------:R-:W-:-:S04]  /*0800*/  IMAD.MOV.U32 R15, RZ, RZ, R8 ;  /* 0x000000ffff0f7224 */ /* 0x000fc800078e0008 */
[----:B------:R-:W-:Y:S02]  /*0810*/  IMAD R10, R10, R5, R14 ;  /* 0x000000050a0a7224 */ /* 0x000fe400078e020e */
[----:B------:R-:W-:Y:S01]  /*0820*/  IMAD.MOV.U32 R14, RZ, RZ, R9 ;  /* 0x000000ffff0e7224 */ /* 0x000fe200078e0009 */
[----:B------:R-:W-:Y:S06]  /*0830*/  BRA `(.L_x_663) ;  /* 0x0000000000587947 */ /* 0x000fec0003800000 */
.L_x_662:
        /* <DEDUP_REMOVED lines=22> */
.L_x_663:
[----:B------:R-:W-:Y:S05]  /*09a0*/  BSYNC B0 ;  /* 0x0000000000007941 */ /* 0x000fea0003800000 */
.L_x_661:
        /* <DEDUP_REMOVED lines=10> */
.L_x_660:
[----:B------:R-:W-:-:S13]  /*0a50*/  ISETP.GE.U32.AND P0, PT, R21, 0x3, PT ;  /* 0x000000031500780c */ /* 0x000fda0003f06070 */
[----:B------:R-:W-:Y:S05]  /*0a60*/  @!P0 BRA `(.L_x_659) ;  /* 0x0000000800d88947 */ /* 0x000fea0003800000 */
[C---:B------:R-:W-:Y:S01]  /*0a70*/  SHF.L.U32 R22, R20.reuse, 0x2, RZ ;  /* 0x0000000214167819 */ /* 0x040fe200000006ff */
[----:B------:R-:W-:Y:S02]  /*0a80*/  IMAD.MOV.U32 R5, RZ, RZ, 0x6c ;  /* 0x0000006cff057424 */ /* 0x000fe400078e00ff */
[C---:B------:R-:W-:Y:S02]  /*0a90*/  VIADD R21, R20.reuse, 0x4 ;  /* 0x0000000414157836 */ /* 0x040fe40000000000 */
[----:B------:R-:W-:Y:S02]  /*0aa0*/  IMAD R20, R20, 0x4, R5 ;  /* 0x0000000414147824 */ /* 0x000fe400078e0205 */
[----:B------:R-:W-:-:S07]  /*0ab0*/  VIADD R22, R22, 0xe0 ;  /* 0x000000e016167836 */ /* 0x000fce0000000000 */
.L_x_677:
        /* <DEDUP_REMOVED lines=16> */
.L_x_666:
        /* <DEDUP_REMOVED lines=22> */
.L_x_667:
[----:B------:R-:W-:Y:S05]  /*0d20*/  BSYNC B0 ;  /* 0x0000000000007941 */ /* 0x000fea0003800000 */
.L_x_665:
        /* <DEDUP_REMOVED lines=10> */
[----:B------:R-:W-:Y:S01]  /*0dd0*/  IMAD.MOV.U32 R5, RZ, RZ, R9 ;  /* 0x000000ffff057224 */ /* 0x000fe200078e0009 */
[----:B------:R-:W-:Y:S01]  /*0de0*/  MOV R7, R15 ;  /* 0x0000000f00077202 */ /* 0x000fe20000000f00 */
[----:B------:R-:W-:Y:S01]  /*0df0*/  IMAD.MOV.U32 R18, RZ, RZ, R14 ;  /* 0x000000ffff127224 */ /* 0x000fe200078e000e */
[----:B------:R-:W-:-:S07]  /*0e00*/  MOV R6, 0xe20 ;  /* 0x00000e2000067802 */ /* 0x000fce0000000f00 */
[----:B------:R-:W-:Y:S05]  /*0e10*/  CALL.REL.NOINC `($__internal_33_$__cuda_sm20_div_s64) ;  /* 0x0000000800747944 */ /* 0x000fea0003c00000 */
[----:B------:R-:W-:Y:S02]  /*0e20*/  IMAD.MOV R11, RZ, RZ, -R9 ;  /* 0x000000ffff0b7224 */ /* 0x000fe400078e0a09 */
[----:B------:R-:W-:Y:S02]  /*0e30*/  IMAD.MOV.U32 R15, RZ, RZ, R8 ;  /* 0x000000ffff0f7224 */ /* 0x000fe400078e0008 */
[----:B------:R-:W-:Y:S01]  /*0e40*/  IMAD R11, R10, R11, R14 ;  /* 0x0000000b0a0b7224 */ /* 0x000fe200078e020e */
[----:B------:R-:W-:Y:S01]  /*0e50*/  MOV R14, R9 ;  /* 0x00000009000e7202 */ /* 0x000fe20000000f00 */
[----:B------:R-:W-:Y:S06]  /*0e60*/  BRA `(.L_x_670) ;  /* 0x0000000000587947 */ /* 0x000fec0003800000 */
.L_x_669:
        /* <DEDUP_REMOVED lines=22> */
.L_x_670:
[----:B------:R-:W-:Y:S05]  /*0fd0*/  BSYNC B0 ;  /* 0x0000000000007941 */ /* 0x000fea0003800000 */
.L_x_668:
        /* <DEDUP_REMOVED lines=14> */
[----:B------:R-:W-:Y:S05]  /*10c0*/  CALL.REL.NOINC `($__internal_33_$__cuda_sm20_div_s64) ;  /* 0x0000000400c87944 */ /* 0x000fea0003c00000 */
[----:B------:R-:W-:Y:S02]  /*10d0*/  IMAD.MOV R11, RZ, RZ, -R9 ;  /* 0x000000ffff0b7224 */ /* 0x000fe400078e0a09 */
[----:B------:R-:W-:Y:S02]  /*10e0*/  IMAD.MOV.U32 R15, RZ, RZ, R8 ;  /* 0x000000ffff0f7224 */ /* 0x000fe400078e0008 */
[----:B------:R-:W-:Y:S01]  /*10f0*/  IMAD R11, R10, R11, R14 ;  /* 0x0000000b0a0b7224 */ /* 0x000fe200078e020e */
[----:B------:R-:W-:Y:S01]  /*1100*/  MOV R14, R9 ;  /* 0x00000009000e7202 */ /* 0x000fe20000000f00 */
[----:B------:R-:W-:Y:S06]  /*1110*/  BRA `(.L_x_673) ;  /* 0x0000000000587947 */ /* 0x000fec0003800000 */
.L_x_672:
        /* <DEDUP_REMOVED lines=22> */
.L_x_673:
[----:B------:R-:W-:Y:S05]  /*1280*/  BSYNC B0 ;  /* 0x0000000000007941 */ /* 0x000fea0003800000 */
.L_x_671:
        /* <DEDUP_REMOVED lines=20> */
.L_x_675:
        /* <DEDUP_REMOVED lines=22> */
.L_x_676:
[----:B------:R-:W-:Y:S05]  /*1530*/  BSYNC B0 ;  /* 0x0000000000007941 */ /* 0x000fea0003800000 */
.L_x_674:
        /* <DEDUP_REMOVED lines=9> */
.L_x_659:
        /* <DEDUP_REMOVED lines=10> */
[----:B------:R-:W-:Y:S02]  /*1670*/  ISETP.LT.AND P0, PT, R4, UR5, PT ;  /* 0x0000000504007c0c */ /* 0x000fe4000bf01270 */
[----:B------:R-:W-:-:S11]  /*1680*/  CS2R R8, SRZ ;  /* 0x0000000000087805 */ /* 0x000fd6000001ff00 */
[----:B------:R-:W0:Y:S02]  /*1690*/  @P0 LDC.64 R6, c[0x0][0x2e8] ;  /* 0x0000ba00ff060b82 */ /* 0x000e240000000a00 */
[----:B0-----:R-:W-:-:S05]  /*16a0*/  @P0 IMAD.WIDE R6, R2, 0x10, R6 ;  /* 0x0000001002060825 */ /* 0x001fca00078e0206 */
[----:B------:R-:W2:Y:S01]  /*16b0*/  @P0 LDG.E.128 R8, desc[UR6][R6.64] ;  /* 0x0000000606080981 */ /* 0x000ea2000c1e1d00 */
[----:B------:R-:W-:-:S05]  /*16c0*/  IMAD.IADD R2, R4, 0x1, -R3 ;  /* 0x0000000104027824 */ /* 0x000fca00078e0a03 */
[----:B------:R-:W-:Y:S02]  /*16d0*/  ISETP.GE.U32.AND P0, PT, R2, UR8, PT ;  /* 0x0000000802007c0c */ /* 0x000fe4000bf06070 */
[----:B------:R-:W-:-:S04]  /*16e0*/  SHF.R.S32.HI R2, RZ, 0x1f, R2 ;  /* 0x0000001fff027819 */ /* 0x000fc80000011402 */
[----:B------:R-:W-:-:S04]  /*16f0*/  ISETP.GE.AND.EX P0, PT, R2, UR9, PT, P0 ;  /* 0x0000000902007c0c */ /* 0x000fc8000bf06300 */
[----:B--2---:R-:W-:Y:S02]  /*1700*/  FSEL R8, R8, RZ, P0 ;  /* 0x000000ff08087208 */ /* 0x004fe40000000000 */
[----:B------:R-:W-:Y:S02]  /*1710*/  FSEL R9, R9, RZ, P0 ;  /* 0x000000ff09097208 */ /* 0x000fe40000000000 */
[----:B------:R-:W-:Y:S02]  /*1720*/  FSEL R10, R10, RZ, P0 ;  /* 0x000000ff0a0a7208 */ /* 0x000fe40000000000 */
[----:B------:R-:W-:Y:S01]  /*1730*/  FSEL R11, R11, RZ, P0 ;  /* 0x000000ff0b0b7208 */ /* 0x000fe20000000000 */
[----:B------:R-:W-:Y:S06]  /*1740*/  BRA `(.L_x_680) ;  /* 0x0000000000087947 */ /* 0x000fec0003800000 */
.L_x_679:
[----:B------:R-:W-:Y:S02]  /*1750*/  CS2R R10, SRZ ;  /* 0x00000000000a7805 */ /* 0x000fe4000001ff00 */
[----:B------:R-:W-:-:S07]  /*1760*/  CS2R R8, SRZ ;  /* 0x0000000000087805 */ /* 0x000fce000001ff00 */
.L_x_680:
[----:B------:R-:W-:Y:S05]  /*1770*/  BSYNC B0 ;  /* 0x0000000000007941 */ /* 0x000fea0003800000 */
.L_x_678:
[----:B------:R-:W-:Y:S02]  /*1780*/  ULDC UR5, c[0x0][UR4+0x21c] ;  /* 0x0000870004057abb */ /* 0x000fe40008000800 */
[----:B------:R-:W-:-:S13]  /*1790*/  ISETP.LT.AND P0, PT, R4, UR5, PT ;  /* 0x0000000504007c0c */ /* 0x000fda000bf01270 */
[----:B------:R-:W-:Y:S05]  /*17a0*/  @!P0 EXIT ;  /* 0x000000000000894d */ /* 0x000fea0003800000 */
[----:B------:R-:W0:Y:S02]  /*17b0*/  LDC.64 R2, c[0x0][0x210] ;  /* 0x00008400ff027b82 */ /* 0x000e240000000a00 */
[----:B0-----:R-:W-:-:S05]  /*17c0*/  IMAD.WIDE R2, R0, 0x10, R2 ;  /* 0x0000001000027825 */ /* 0x001fca00078e0202 */
[----:B------:R-:W-:Y:S01]  /*17d0*/  STG.E.128 desc[UR6][R2.64], R8 ;  /* 0x0000000802007986 */ /* 0x000fe2000c101d06 */
[----:B------:R-:W-:Y:S05]  /*17e0*/  EXIT ;  /* 0x000000000000794d */ /* 0x000fea0003800000 */
        .weak           $__internal_33_$__cuda_sm20_div_s64
        .type           $__internal_33_$__cuda_sm20_div_s64,@function
        .size           $__internal_33_$__cuda_sm20_div_s64,(.L_x_3181 - $__internal_33_$__cuda_sm20_div_s64)
$__internal_33_$__cuda_sm20_div_s64:
        /* <DEDUP_REMOVED lines=82> */
[----:B------:R-:W-:Y:S05]  /*1d10*/  RET.REL.NODEC R6 `(_ZN2at6native16triu_tril_kernelIN3c107complexIdEEiLb1ELi1ELb0EEEvNS_4cuda6detail10TensorInfoIT_T0_EENS7_IKS8_S9_EEllS9_) ;  /* 0xffffffe006b87950 */ /* 0x000fea0003c3ffff */
.L_x_681:
        /* <DEDUP_REMOVED lines=14> */
.L_x_3181:


//--------------------- .text._ZN2at6native16triu_tril_kernelIN3c107complexIdEEiLb1ELi1ELb1EEEvNS_4cuda6detail10TensorInfoIT_T0_EENS7_IKS8_S9_EEllS9_ --------------------------
	.section	.text._ZN2at6native16triu_tril_kernelIN3c107complexIdEEiLb1ELi1ELb1EEEvNS_4cuda6detail10TensorInfoIT_T0_EENS7_IKS8_S9_EEllS9_,"ax",@progbits
	.align	128
        .global         _ZN2at6native16triu_tril_kernelIN3c107complexIdEEiLb1ELi1ELb1EEEvNS_4cuda6detail10TensorInfoIT_T0_EENS7_IKS8_S9_EEllS9_
        .type           _ZN2at6native16triu_tril_kernelIN3c107complexIdEEiLb1ELi1ELb1EEEvNS_4cuda6detail10TensorInfoIT_T0_EENS7_IKS8_S9_EEllS9_,@function
        .size           _ZN2at6native16triu_tril_kernelIN3c107complexIdEEiLb1ELi1ELb1EEEvNS_4cuda6detail10TensorInfoIT_T0_EENS7_IKS8_S9_EEllS9_,(.L_x_3183 - _ZN2at6native16triu_tril_kernelIN3c107complexIdEEiLb1ELi1ELb1EEEvNS_4cuda6detail10TensorInfoIT_T0_EENS7_IKS8_S9_EEllS9_)
        .other          _ZN2at6native16triu_tril_kernelIN3c107complexIdEEiLb1ELi1ELb1EEEvNS_4cuda6detail10TensorInfoIT_T0_EENS7_IKS8_S9_EEllS9_,@"STO_CUDA_ENTRY STV_DEFAULT"
_ZN2at6native16triu_tril_kernelIN3c107complexIdEEiLb1ELi1ELb1EEEvNS_4cuda6detail10TensorInfoIT_T0_EENS7_IKS8_S9_EEllS9_:
.text._ZN2at6native16triu_tril_kernelIN3c107complexIdEEiLb1ELi1ELb1EEEvNS_4cuda6detail10TensorInfoIT_T0_EENS7_IKS8_S9_EEllS9_:
        /* <DEDUP_REMOVED lines=22> */
[----:B------:R-:W-:Y:S05]  /*0160*/  CALL.REL.NOINC `($__internal_34_$__cuda_sm20_div_s64) ;  /* 0x00000014006c7944 */ /* 0x000fea0003c00000 */
[----:B------:R-:W-:Y:S01]  /*0170*/  IADD3 R3, -R4, RZ, RZ ;  /* 0x000000ff04037210 */ /* 0x000fe20007ffe1ff */
[----:B------:R-:W-:-:S04]  /*0180*/  ULDC UR6, c[0x0][0x3d0] ;  /* 0x0000f40000067ab9 */ /* 0x000fc80000000800 */
[----:B------:R-:W-:Y:S01]  /*0190*/  IMAD R2, R3, UR6, R12 ;  /* 0x0000000603027c24 */ /* 0x000fe2000f8e020c */
[----:B------:R-:W-:Y:S06]  /*01a0*/  BRA `(.L_x_684) ;  /* 0x0000000000547947 */ /* 0x000fec0003800000 */
.L_x_683:
        /* <DEDUP_REMOVED lines=21> */
.L_x_684:
[----:B------:R-:W-:Y:S05]  /*0300*/  BSYNC B0 ;  /* 0x0000000000007941 */ /* 0x000fea0003800000 */
.L_x_682:
        /* <DEDUP_REMOVED lines=13> */
[----:B------:R-:W-:Y:S05]  /*03e0*/  CALL.REL.NOINC `($__internal_35_$__cuda_sm20_rem_s64) ;  /* 0x00000018001c7944 */ /* 0x000fea0003c00000 */
[----:B------:R-:W-:Y:S01]  /*03f0*/  MOV R7, R3 ;  /* 0x0000000300077202 */ /* 0x000fe20000000f00 */
[----:B------:R-:W-:Y:S06]  /*0400*/  BRA `(.L_x_687) ;  /* 0x0000000000447947 */ /* 0x000fec0003800000 */
.L_x_686:
        /* <DEDUP_REMOVED lines=17> */
.L_x_687:
[----:B------:R-:W-:Y:S05]  /*0520*/  BSYNC B0 ;  /* 0x0000000000007941 */ /* 0x000fea0003800000 */
.L_x_685:
        /* <DEDUP_REMOVED lines=16> */
[----:B------:R-:W-:Y:S05]  /*0630*/  CALL.REL.NOINC `($__internal_34_$__cuda_sm20_div_s64) ;  /* 0x0000001000387944 */ /* 0x000fea0003c00000 */
[----:B------:R-:W-:Y:S01]  /*0640*/  IMAD.MOV.U32 R14, RZ, RZ, R4 ;  /* 0x000000ffff0e7224 */ /* 0x000fe200078e0004 */
[----:B------:R-:W-:Y:S01]  /*0650*/  MOV R15, R5 ;  /* 0x00000005000f7202 */ /* 0x000fe20000000f00 */
[----:B------:R-:W-:Y:S06]  /*0660*/  BRA `(.L_x_690) ;  /* 0x00000000004c7947 */ /* 0x000fec0003800000 */
.L_x_689:
        /* <DEDUP_REMOVED lines=19> */
.L_x_690:
[----:B------:R-:W-:Y:S05]  /*07a0*/  BSYNC B0 ;  /* 0x0000000000007941 */ /* 0x000fea0003800000 */
.L_x_688:
        /* <DEDUP_REMOVED lines=18> */
.L_x_696:
        /* <DEDUP_REMOVED lines=9> */
[----:B------:R-:W-:Y:S05]  /*0960*/  CALL.REL.NOINC `($__internal_34_$__cuda_sm20_div_s64) ;  /* 0x0000000c006c7944 */ /* 0x000fea0003c00000 */
[----:B------:R-:W-:Y:S01]  /*0970*/  IADD3 R3, -R4, RZ, RZ ;  /* 0x000000ff04037210 */ /* 0x000fe20007ffe1ff */
[----:B------:R-:W-:-:S04]  /*0980*/  IMAD.MOV.U32 R15, RZ, RZ, R5 ;  /* 0x000000ffff0f7224 */ /* 0x000fc800078e0005 */
[----:B------:R-:W-:Y:S02]  /*0990*/  IMAD R10, R10, R3, R14 ;  /* 0x000000030a0a7224 */ /* 0x000fe400078e020e */
[----:B------:R-:W-:Y:S01]  /*09a0*/  IMAD.MOV.U32 R14, RZ, RZ, R4 ;  /* 0x000000ffff0e7224 */ /* 0x000fe200078e0004 */
[----:B------:R-:W-:Y:S06]  /*09b0*/  BRA `(.L_x_695) ;  /* 0x0000000000587947 */ /* 0x000fec0003800000 */
.L_x_694:
        /* <DEDUP_REMOVED lines=22> */
.L_x_695:
[----:B------:R-:W-:Y:S05]  /*0b20*/  BSYNC B0 ;  /* 0x0000000000007941 */ /* 0x000fea0003800000 */
.L_x_693:
        /* <DEDUP_REMOVED lines=8> */
.L_x_692:
[----:B------:R-:W-:-:S13]  /*0bb0*/  ISETP.GE.U32.AND P0, PT, R13, 0x3, PT ;  /* 0x000000030d00780c */ /* 0x000fda0003f06070 */
[----:B------:R-:W-:Y:S05]  /*0bc0*/  @!P0 BRA `(.L_x_691) ;  /* 0x0000000800b48947 */ /* 0x000fea0003800000 */
[C---:B------:R-:W-:Y:S01]  /*0bd0*/  SHF.L.U32 R18, R12.reuse, 0x2, RZ ;  /* 0x000000020c127819 */ /* 0x040fe200000006ff */
[----:B------:R-:W-:Y:S02]  /*0be0*/  IMAD.MOV.U32 R3, RZ, RZ, 0x6c ;  /* 0x0000006cff037424 */ /* 0x000fe400078e00ff */
[C---:B------:R-:W-:Y:S02]  /*0bf0*/  VIADD R13, R12.reuse, 0x4 ;  /* 0x000000040c0d7836 */ /* 0x040fe40000000000 */
[----:B------:R-:W-:Y:S02]  /*0c00*/  IMAD R12, R12, 0x4, R3 ;  /* 0x000000040c0c7824 */ /* 0x000fe400078e0203 */
[----:B------:R-:W-:-:S07]  /*0c10*/  VIADD R18, R18, 0xe0 ;  /* 0x000000e012127836 */ /* 0x000fce0000000000 */
.L_x_709:
        /* <DEDUP_REMOVED lines=9> */
[----:B------:R-:W-:Y:S05]  /*0cb0*/  CALL.REL.NOINC `($__internal_34_$__cuda_sm20_div_s64) ;  /* 0x0000000800987944 */ /* 0x000fea0003c00000 */
[----:B------:R-:W-:Y:S02]  /*0cc0*/  IMAD.MOV R3, RZ, RZ, -R4 ;  /* 0x000000ffff037224 */ /* 0x000fe400078e0a04 */
[----:B------:R-:W-:Y:S02]  /*0cd0*/  IMAD.MOV.U32 R15, RZ, RZ, R5 ;  /* 0x000000ffff0f7224 */ /* 0x000fe400078e0005 */
[----:B------:R-:W-:Y:S01]  /*0ce0*/  IMAD R6, R10, R3, R14 ;  /* 0x000000030a067224 */ /* 0x000fe200078e020e */
[----:B------:R-:W-:Y:S01]  /*0cf0*/  MOV R14, R4 ;  /* 0x00000004000e7202 */ /* 0x000fe20000000f00 */
[----:B------:R-:W-:Y:S06]  /*0d00*/  BRA `(.L_x_699) ;  /* 0x0000000000587947 */ /* 0x000fec0003800000 */
.L_x_698:
        /* <DEDUP_REMOVED lines=22> */
.L_x_699:
[----:B------:R-:W-:Y:S05]  /*0e70*/  BSYNC B0 ;  /* 0x0000000000007941 */ /* 0x000fea0003800000 */
.L_x_697:
        /* <DEDUP_REMOVED lines=12> */
[----:B------:R-:W-:Y:S05]  /*0f40*/  CALL.REL.NOINC `($__internal_34_$__cuda_sm20_div_s64) ;  /* 0x0000000400f47944 */ /* 0x000fea0003c00000 */
[----:B------:R-:W-:Y:S02]  /*0f50*/  IADD3 R3, -R4, RZ, RZ ;  /* 0x000000ff04037210 */ /* 0x000fe40007ffe1ff */
[----:B------:R-:W-:-:S03]  /*0f60*/  MOV R15, R5 ;  /* 0x00000005000f7202 */ /* 0x000fc60000000f00 */
[----:B------:R-:W-:Y:S02]  /*0f70*/  IMAD R6, R10, R3, R14 ;  /* 0x000000030a067224 */ /* 0x000fe400078e020e */
[----:B------:R-:W-:Y:S01]  /*0f80*/  IMAD.MOV.U32 R14, RZ, RZ, R4 ;  /* 0x000000ffff0e7224 */ /* 0x000fe200078e0004 */
[----:B------:R-:W-:Y:S06]  /*0f90*/  BRA `(.L_x_702) ;  /* 0x0000000000587947 */ /* 0x000fec0003800000 */
.L_x_701:
        /* <DEDUP_REMOVED lines=22> */
.L_x_702:
[----:B------:R-:W-:Y:S05]  /*1100*/  BSYNC B0 ;  /* 0x0000000000007941 */ /* 0x000fea0003800000 */
.L_x_700:
        /* <DEDUP_REMOVED lines=18> */
.L_x_704:
        /* <DEDUP_REMOVED lines=22> */
.L_x_705:
[----:B------:R-:W-:Y:S05]  /*1390*/  BSYNC B0 ;  /* 0x0000000000007941 */ /* 0x000fea0003800000 */
.L_x_703:
        /* <DEDUP_REMOVED lines=18> */
.L_x_707:
        /* <DEDUP_REMOVED lines=22> */
.L_x_708:
[----:B------:R-:W-:Y:S05]  /*1620*/  BSYNC B0 ;  /* 0x0000000000007941 */ /* 0x000fea0003800000 */
.L_x_706:
[----:B------:R0:W1:Y:S01]  /*1630*/  LDC R0, c[0x0][R12+0x204] ;  /* 0x000081000c007b82 */ /* 0x0000620000000800 */
[----:B------:R-:W-:Y:S02]  /*1640*/  VIADD R13, R13, 0xfffffffc ;  /* 0xfffffffc0d0d7836 */ /* 0x000fe40000000000 */
[----:B------:R-:W-:-:S03]  /*1650*/  VIADD R18, R18, 0xfffffff0 ;  /* 0xfffffff012127836 */ /* 0x000fc60000000000 */
[----:B------:R-:W-:Y:S02]  /*1660*/  ISETP.GT.AND P0, PT, R13, 0x3, PT ;  /* 0x000000030d00780c */ /* 0x000fe40003f04270 */
[----:B0-----:R-:W-:Y:S01]  /*1670*/  IADD3 R12, R12, -0x10, RZ ;  /* 0xfffffff00c0c7810 */ /* 0x001fe20007ffe0ff */
[----:B-1----:R-:W-:-:S10]  /*1680*/  IMAD R7, R0, R10, R7 ;  /* 0x0000000a00077224 */ /* 0x002fd400078e0207 */
[----:B------:R-:W-:Y:S05]  /*1690*/  @P0 BRA `(.L_x_709) ;  /* 0xfffffff400600947 */ /* 0x000fea000383ffff */
.L_x_691:
[----:B------:R-:W-:Y:S02]  /*16a0*/  ULDC UR4, c[0x0][UR6+0x21c] ;  /* 0x0000870006047abb */ /* 0x000fe40008000800 */
[----:B------:R-:W-:-:S13]  /*16b0*/  ISETP.LT.AND P0, PT, R2, UR4, PT ;  /* 0x0000000402007c0c */ /* 0x000fda000bf01270 */
[----:B------:R-:W-:Y:S05]  /*16c0*/  @!P0 EXIT ;  /* 0x000000000000894d */ /* 0x000fea0003800000 */
[----:B------:R-:W0:Y:S01]  /*16d0*/  LDC.64 R2, c[0x0][0x210] ;  /* 0x00008400ff027b82 */ /* 0x000e220000000a00 */
[----:B------:R-:W-:Y:S01]  /*16e0*/  ULDC.64 UR4, c[0x0][0x208] ;  /* 0x0000820000047ab9 */ /* 0x000fe20000000a00 */
[----:B0-----:R-:W-:-:S05]  /*16f0*/  IMAD.WIDE R2, R7, 0x10, R2 ;  /* 0x0000001007027825 */ /* 0x001fca00078e0202 */
[----:B------:R-:W-:Y:S01]  /*1700*/  STG.E.128 desc[UR4][R2.64], RZ ;  /* 0x000000ff02007986 */ /* 0x000fe2000c101d04 */
[----:B------:R-:W-:Y:S05]  /*1710*/  EXIT ;  /* 0x000000000000794d */ /* 0x000fea0003800000 */
        .weak           $__internal_34_$__cuda_sm20_div_s64
        .type           $__internal_34_$__cuda_sm20_div_s64,@function
        .size           $__internal_34_$__cuda_sm20_div_s64,($__internal_35_$__cuda_sm20_rem_s64 - $__internal_34_$__cuda_sm20_div_s64)
$__internal_34_$__cuda_sm20_div_s64:
        /* <DEDUP_REMOVED lines=83> */
[----:B------:R-:W-:Y:S06]  /*1c50*/  RET.REL.NODEC R8 `(_ZN2at6native16triu_tril_kernelIN3c107complexIdEEiLb1ELi1ELb1EEEvNS_4cuda6detail10TensorInfoIT_T0_EENS7_IKS8_S9_EEllS9_) ;  /* 0xffffffe008e87950 */ /* 0x000fec0003c3ffff */
        .weak           $__internal_35_$__cuda_sm20_rem_s64
        .type           $__internal_35_$__cuda_sm20_rem_s64,@function
        .size           $__internal_35_$__cuda_sm20_rem_s64,(.L_x_3183 - $__internal_35_$__cuda_sm20_rem_s64)
$__internal_35_$__cuda_sm20_rem_s64:
        /* <DEDUP_REMOVED lines=72> */
[----:B------:R-:W-:Y:S06]  /*20e0*/  RET.REL.NODEC R6 `(_ZN2at6native16triu_tril_kernelIN3c107complexIdEEiLb1ELi1ELb1EEEvNS_4cuda6detail10TensorInfoIT_T0_EENS7_IKS8_S9_EEllS9_) ;  /* 0xffffffdc06c47950 */ /* 0x000fec0003c3ffff */
.L_x_710:
        /* <DEDUP_REMOVED lines=9> */
.L_x_3183:


//--------------------- .text._ZN2at6native16triu_tril_kernelIflLb1ELi2ELb0EEEvNS_4cuda6detail10TensorInfoIT_T0_EENS4_IKS5_S6_EEllS6_ --------------------------
	.section	.text._ZN2at6native16triu_tril_kernelIflLb1ELi2ELb0EEEvNS_4cuda6detail10TensorInfoIT_T0_EENS4_IKS5_S6_EEllS6_,"ax",@progbits
	.align	128
        .global         _ZN2at6native16triu_tril_kernelIflLb1ELi2ELb0EEEvNS_4cuda6detail10TensorInfoIT_T0_EENS4_IKS5_S6_EEllS6_
        .type           _ZN2at6native16triu_tril_kernelIflLb1ELi2ELb0EEEvNS_4cuda6detail10TensorInfoIT_T0_EENS4_IKS5_S6_EEllS6_,@function
        .size           _ZN2at6native16triu_tril_kernelIflLb1ELi2ELb0EEEvNS_4cuda6detail10TensorInfoIT_T0_EENS4_IKS5_S6_EEllS6_,(.L_x_3184 - _ZN2at6native16triu_tril_kernelIflLb1ELi2ELb0EEEvNS_4cuda6detail10TensorInfoIT_T0_EENS4_IKS5_S6_EEllS6_)
        .other          _ZN2at6native16triu_tril_kernelIflLb1ELi2ELb0EEEvNS_4cuda6detail10TensorInfoIT_T0_EENS4_IKS5_S6_EEllS6_,@"STO_CUDA_ENTRY STV_DEFAULT"
_ZN2at6native16triu_tril_kernelIflLb1ELi2ELb0EEEvNS_4cuda6detail10TensorInfoIT_T0_EENS4_IKS5_S6_EEllS6_:
.text._ZN2at6native16triu_tril_kernelIflLb1ELi2ELb0EEEvNS_4cuda6detail10TensorInfoIT_T0_EENS4_IKS5_S6_EEllS6_:
        /* <DEDUP_REMOVED lines=23> */
[----:B------:R-:W-:Y:S05]  /*0170*/  CALL.REL.NOINC `($__internal_36_$__cuda_sm20_div_s64) ;  /* 0x00000020007c7944 */ /* 0x000fea0003c00000 */
        /* <DEDUP_REMOVED lines=10> */
.L_x_712:
        /* <DEDUP_REMOVED lines=23> */
.L_x_713:
[----:B------:R-:W-:Y:S05]  /*0390*/  BSYNC B0 ;  /* 0x0000000000007941 */ /* 0x000fea0003800000 */
.L_x_711:
        /* <DEDUP_REMOVED lines=18> */
[----:B------:R-:W-:Y:S05]  /*04c0*/  CALL.REL.NOINC `($__internal_36_$__cuda_sm20_div_s64) ;  /* 0x0000001c00a87944 */ /* 0x000fea0003c00000 */
[-C--:B------:R-:W-:Y:S01]  /*04d0*/  IADD3 R7, P0, RZ, -R19.reuse, RZ ;  /* 0x80000013ff077210 */ /* 0x080fe20007f1e0ff */
[----:B------:R-:W-:Y:S01]  /*04e0*/  IMAD.MOV.U32 R13, RZ, RZ, R11 ;  /* 0x000000ffff0d7224 */ /* 0x000fe200078e000b */
[----:B------:R-:W-:-:S03]  /*04f0*/  MOV R12, R19 ;  /* 0x00000013000c7202 */ /* 0x000fc60000000f00 */
[----:B------:R-:W-:Y:S02]  /*0500*/  IMAD.X R0, RZ, RZ, ~R11, P0 ;  /* 0x000000ffff007224 */ /* 0x000fe400000e0e0b */
[----:B------:R-:W-:-:S04]  /*0510*/  IMAD.WIDE.U32 R4, R7, UR6, R4 ;  /* 0x0000000607047c25 */ /* 0x000fc8000f8e0004 */
[----:B------:R-:W-:-:S04]  /*0520*/  IMAD R0, R0, UR6, RZ ;  /* 0x0000000600007c24 */ /* 0x000fc8000f8e02ff */
[----:B------:R-:W-:-:S04]  /*0530*/  IMAD R7, R7, UR7, R0 ;  /* 0x0000000707077c24 */ /* 0x000fc8000f8e0200 */
[----:B------:R-:W-:Y:S01]  /*0540*/  IMAD.IADD R5, R5, 0x1, R7 ;  /* 0x0000000105057824 */ /* 0x000fe200078e0207 */
[----:B------:R-:W-:Y:S06]  /*0550*/  BRA `(.L_x_716) ;  /* 0x0000000000587947 */ /* 0x000fec0003800000 */
.L_x_715:
        /* <DEDUP_REMOVED lines=17> */
[----:B------:R-:W-:-:S12]  /*0670*/  HFMA2.MMA R5, -RZ, RZ, 0, 0 ;  /* 0x00000000ff057435 */ /* 0x000fd800000001ff */
[----:B------:R-:W-:Y:S02]  /*0680*/  @P1 IADD3 R12, R12, 0x1, RZ ;  /* 0x000000010c0c1810 */ /* 0x000fe40007ffe0ff */
[----:B------:R-:W-:-:S05]  /*0690*/  @!P2 LOP3.LUT R12, RZ, UR6, RZ, 0x33, !PT ;  /* 0x00000006ff0cac12 */ /* 0x000fca000f8e33ff */
[----:B------:R-:W-:-:S04]  /*06a0*/  IMAD.MOV R7, RZ, RZ, -R12 ;  /* 0x000000ffff077224 */ /* 0x000fc800078e0a0c */
[----:B------:R-:W-:-:S07]  /*06b0*/  IMAD R4, R7, UR6, R4 ;  /* 0x0000000607047c24 */ /* 0x000fce000f8e0204 */
.L_x_716:
[----:B------:R-:W-:Y:S05]  /*06c0*/  BSYNC B0 ;  /* 0x0000000000007941 */ /* 0x000fea0003800000 */
.L_x_714:
        /* <DEDUP_REMOVED lines=9> */
[----:B------:R-:W-:-:S03]  /*0760*/  IMAD.WIDE.U32 R6, R4, UR4, RZ ;  /* 0x0000000404067c25 */ /* 0x000fc6000f8e00ff */
[----:B------:R-:W-:Y:S01]  /*0770*/  IADD3 R16, R9, R11, RZ ;  /* 0x0000000b09107210 */ /* 0x000fe20007ffe0ff */
[----:B------:R-:W-:Y:S01]  /*0780*/  IMAD R10, R4, UR5, RZ ;  /* 0x00000005040a7c24 */ /* 0x000fe2000f8e02ff */
[----:B------:R-:W-:Y:S01]  /*0790*/  IADD3 R0, P0, R8, R6, RZ ;  /* 0x0000000608007210 */ /* 0x000fe20007f1e0ff */
[----:B------:R-:W-:Y:S02]  /*07a0*/  ULDC.64 UR8, c[0x0][UR6+0x2e0] ;  /* 0x0000b80006087abb */ /* 0x000fe40008000a00 */
[C---:B------:R-:W-:Y:S02]  /*07b0*/  IMAD R6, R2.reuse, UR9, RZ ;  /* 0x0000000902067c24 */ /* 0x040fe4000f8e02ff */
[----:B------:R-:W-:Y:S01]  /*07c0*/  IMAD R17, R5, UR4, R10 ;  /* 0x0000000405117c24 */ /* 0x000fe2000f8e020a */
[----:B------:R-:W-:Y:S01]  /*07d0*/  ULDC.64 UR4, c[0x0][UR6+0x2d8] ;  /* 0x0000b60006047abb */ /* 0x000fe20008000a00 */
[----:B------:R-:W-:-:S04]  /*07e0*/  IMAD.WIDE.U32 R8, R2, UR8, RZ ;  /* 0x0000000802087c25 */ /* 0x000fc8000f8e00ff */
[----:B------:R-:W-:Y:S02]  /*07f0*/  IMAD R15, R3, UR8, R6 ;  /* 0x00000008030f7c24 */ /* 0x000fe4000f8e0206 */
[----:B------:R-:W-:Y:S02]  /*0800*/  IMAD.IADD R17, R7, 0x1, R17 ;  /* 0x0000000107117824 */ /* 0x000fe400078e0211 */
[C---:B------:R-:W-:Y:S01]  /*0810*/  IMAD R14, R4.reuse, UR5, RZ ;  /* 0x00000005040e7c24 */ /* 0x040fe2000f8e02ff */
[----:B------:R-:W-:Y:S01]  /*0820*/  IADD3 R15, R9, R15, RZ ;  /* 0x0000000f090f7210 */ /* 0x000fe20007ffe0ff */
[----:B------:R-:W-:Y:S01]  /*0830*/  IMAD.WIDE.U32 R10, R4, UR4, RZ ;  /* 0x00000004040a7c25 */ /* 0x000fe2000f8e00ff */
[----:B------:R-:W-:Y:S02]  /*0840*/  IADD3.X R9, R17, R16, RZ, P0, !PT ;  /* 0x0000001011097210 */ /* 0x000fe400007fe4ff */
[----:B------:R-:W-:Y:S01]  /*0850*/  PLOP3.LUT P0, PT, PT, PT, UP0, 0x80, 0x0 ;  /* 0x000000000000781c */ /* 0x000fe20003f0f008 */
[----:B------:R-:W-:Y:S01]  /*0860*/  IMAD R19, R5, UR4, R14 ;  /* 0x0000000405137c24 */ /* 0x000fe2000f8e020e */
[----:B------:R-:W-:-:S02]  /*0870*/  IADD3 R14, P1, R8, R10, RZ ;  /* 0x0000000a080e7210 */ /* 0x000fc40007f3e0ff */
[----:B------:R-:W-:Y:S01]  /*0880*/  MOV R8, R0 ;  /* 0x0000000000087202 */ /* 0x000fe20000000f00 */
[----:B------:R-:W-:-:S04]  /*0890*/  IMAD.IADD R10, R11, 0x1, R19 ;  /* 0x000000010b0a7824 */ /* 0x000fc800078e0213 */
[----:B------:R-:W-:-:S04]  /*08a0*/  IMAD.X R15, R10, 0x1, R15, P1 ;  /* 0x000000010a0f7824 */ /* 0x000fc800008e060f */
[----:B------:R-:W-:Y:S05]  /*08b0*/  @!P0 BRA `(.L_x_717) ;  /* 0x0000001400948947 */ /* 0x000fea0003800000 */
        /* <DEDUP_REMOVED lines=26> */
.L_x_722:
        /* <DEDUP_REMOVED lines=14> */
[----:B------:R-:W-:Y:S05]  /*0b40*/  CALL.REL.NOINC `($__internal_36_$__cuda_sm20_div_s64) ;  /* 0x0000001800087944 */ /* 0x000fea0003c00000 */
        /* <DEDUP_REMOVED lines=11> */
.L_x_720:
        /* <DEDUP_REMOVED lines=23> */
.L_x_721:
[----:B------:R-:W-:Y:S05]  /*0d70*/  BSYNC B0 ;  /* 0x0000000000007941 */ /* 0x000fea0003800000 */
.L_x_719:
        /* <DEDUP_REMOVED lines=19> */
.L_x_718:
        /* <DEDUP_REMOVED lines=13> */
.L_x_735:
        /* <DEDUP_REMOVED lines=14> */
[----:B------:R-:W-:Y:S05]  /*1060*/  CALL.REL.NOINC `($__internal_36_$__cuda_sm20_div_s64) ;  /* 0x0000001000c07944 */ /* 0x000fea0003c00000 */
        /* <DEDUP_REMOVED lines=10> */
.L_x_724:
        /* <DEDUP_REMOVED lines=23> */
.L_x_725:
[----:B------:R-:W-:Y:S05]  /*1280*/  BSYNC B0 ;  /* 0x0000000000007941 */ /* 0x000fea0003800000 */
.L_x_723:
        /* <DEDUP_REMOVED lines=35> */
.L_x_727:
        /* <DEDUP_REMOVED lines=23> */
.L_x_728:
[----:B------:R-:W-:Y:S05]  /*1630*/  BSYNC B0 ;  /* 0x0000000000007941 */ /* 0x000fea0003800000 */
.L_x_726:
        /* <DEDUP_REMOVED lines=37> */
.L_x_730:
        /* <DEDUP_REMOVED lines=23> */
.L_x_731:
[----:B------:R-:W-:Y:S05]  /*1a00*/  BSYNC B0 ;  /* 0x0000000000007941 */ /* 0x000fea0003800000 */
.L_x_729:
        /* <DEDUP_REMOVED lines=38> */
.L_x_733:
        /* <DEDUP_REMOVED lines=22> */
.L_x_734:
[----:B------:R-:W-:Y:S05]  /*1dd0*/  BSYNC B0 ;  /* 0x0000000000007941 */ /* 0x000fea0003800000 */
.L_x_732:
        /* <DEDUP_REMOVED lines=19> */
.L_x_717:
[----:B------:R-:W-:Y:S01]  /*1f10*/  IADD3 R0, P1, P2, -R4, 0x2, R2 ;  /* 0x0000000204007810 */ /* 0x000fe20007a3e102 */
[----:B------:R-:W-:Y:S01]  /*1f20*/  ULDC.64 UR6, c[0x0][0x550] ;  /* 0x0001540000067ab9 */ /* 0x000fe20000000a00 */
[----:B------:R-:W-:Y:S01]  /*1f30*/  ULDC.64 UR4, c[0x0][0x208] ;  /* 0x0000820000047ab9 */ /* 0x000fe20000000a00 */
[----:B------:R-:W-:Y:S01]  /*1f40*/  BSSY B0, `(.L_x_736) ;  /* 0x0000029000007945 */ /* 0x000fe20003800000 */
[----:B------:R-:W-:Y:S01]  /*1f50*/  ISETP.GE.U32.AND P0, PT, R0, UR6, PT ;  /* 0x0000000600007c0c */ /* 0x000fe2000bf06070 */
[----:B------:R-:W-:Y:S01]  /*1f60*/  HFMA2.MMA R7, -RZ, RZ, 0, 0 ;  /* 0x00000000ff077435 */ /* 0x000fe200000001ff */
[----:B------:R-:W-:Y:S01]  /*1f70*/  IADD3.X R0, ~R5, RZ, R3, P1, P2 ;  /* 0x000000ff05007210 */ /* 0x000fe20000fe4503 */
[----:B------:R-:W-:-:S03]  /*1f80*/  IMAD.MOV.U32 R11, RZ, RZ, RZ ;  /* 0x000000ffff0b7224 */ /* 0x000fc600078e00ff */
[----:B------:R-:W-:-:S13]  /*1f90*/  ISETP.GE.AND.EX P0, PT, R0, UR7, PT, P0 ;  /* 0x0000000700007c0c */ /* 0x000fda000bf06300 */
[----:B------:R-:W-:Y:S05]  /*1fa0*/  @!P0 BRA `(.L_x_737) ;  /* 0x0000000000888947 */ /* 0x000fea0003800000 */
[----:B------:R-:W0:Y:S01]  /*1fb0*/  LDC R0, c[0x0][0x548] ;  /* 0x00015200ff007b82 */ /* 0x000e220000000800 */
[----:B------:R-:W-:Y:S01]  /*1fc0*/  UMOV UR8, 0x1a0 ;  /* 0x000001a000087882 */ /* 0x000fe20000000000 */
[----:B------:R-:W-:Y:S01]  /*1fd0*/  IADD3 R4, P0, R2, -R4, RZ ;  /* 0x8000000402047210 */ /* 0x000fe20007f1e0ff */
[----:B------:R-:W-:Y:S04]  /*1fe0*/  BSSY B1, `(.L_x_738) ;  /* 0x000001c000017945 */ /* 0x000fe80003800000 */
[----:B------:R-:W-:Y:S01]  /*1ff0*/  IMAD.X R5, R3, 0x1, ~R5, P0 ;  /* 0x0000000103057824 */ /* 0x000fe200000e0e05 */
[----:B------:R-:W-:-:S04]  /*2000*/  ISETP.GE.U32.AND P0, PT, R4, UR6, PT ;  /* 0x0000000604007c0c */ /* 0x000fc8000bf06070 */
[----:B------:R-:W-:Y:S02]  /*2010*/  ISETP.GE.AND.EX P0, PT, R5, UR7, PT, P0 ;  /* 0x0000000705007c0c */ /* 0x000fe4000bf06300 */
[----:B0-----:R-:W-:-:S04]  /*2020*/  IADD3 R0, R0, -0x2, RZ ;  /* 0xfffffffe00007810 */ /* 0x001fc80007ffe0ff */
[----:B------:R-:W-:Y:S02]  /*2030*/  LEA R10, R0, UR8, 0x3 ;  /* 0x00000008000a7c11 */ /* 0x000fe4000f8e18ff */
[----:B------:R-:W-:Y:S02]  /*2040*/  IADD3 R0, P3, R4, 0x1, RZ ;  /* 0x0000000104007810 */ /* 0x000fe40007f7e0ff */
[----:B------:R-:W0:Y:S01]  /*2050*/  LDC.64 R6, c[0x0][R10+0x220] ;  /* 0x000088000a067b82 */ /* 0x000e220000000a00 */
[----:B------:R-:W-:Y:S02]  /*2060*/  MOV R4, RZ ;  /* 0x000000ff00047202 */ /* 0x000fe40000000f00 */
[----:B------:R-:W-:Y:S02]  /*2070*/  ISETP.GE.U32.AND P1, PT, R0, UR6, PT ;  /* 0x0000000600007c0c */ /* 0x000fe4000bf26070 */
[----:B------:R-:W-:-:S04]  /*2080*/  IADD3.X R0, RZ, R5, RZ, P3, !PT ;  /* 0x00000005ff007210 */ /* 0x000fc80001ffe4ff */
[----:B------:R-:W-:Y:S01]  /*2090*/  ISETP.GE.AND.EX P1, PT, R0, UR7, PT, P1 ;  /* 0x0000000700007c0c */ /* 0x000fe2000bf26310 */
[----:B------:R-:W-:Y:S01]  /*20a0*/  IMAD.MOV.U32 R0, RZ, RZ, RZ ;  /* 0x000000ffff007224 */ /* 0x000fe200078e00ff */
[----:B0-----:R-:W-:-:S04]  /*20b0*/  ISETP.GE.U32.AND P2, PT, R2, R6, PT ;  /* 0x000000060200720c */ /* 0x001fc80003f46070 */
[----:B------:R-:W-:-:S13]  /*20c0*/  ISETP.GE.AND.EX P2, PT, R3, R7, PT, P2 ;  /* 0x000000070300720c */ /* 0x000fda0003f46320 */
[----:B------:R-:W-:Y:S05]  /*20d0*/  @P2 BRA `(.L_x_739) ;  /* 0x0000000000302947 */ /* 0x000fea0003800000 */
[----:B------:R-:W-:Y:S01]  /*20e0*/  IADD3 R5, P3, R2, 0x1, RZ ;  /* 0x0000000102057810 */ /* 0x000fe20007f7e0ff */
[----:B------:R-:W-:-:S03]  /*20f0*/  ULDC.64 UR8, c[0x0][0x3b0] ;  /* 0x0000ec0000087ab9 */ /* 0x000fc60000000a00 */
[----:B------:R-:W-:Y:S01]  /*2100*/  ISETP.GE.U32.AND P2, PT, R5, R6, PT ;  /* 0x000000060500720c */ /* 0x000fe20003f46070 */
[----:B------:R-:W-:Y:S01]  /*2110*/  IMAD.X R5, RZ, RZ, R3, P3 ;  /* 0x000000ffff057224 */ /* 0x000fe200018e0603 */
[----:B------:R-:W-:-:S04]  /*2120*/  LEA R4, P3, R8, UR8, 0x2 ;  /* 0x0000000808047c11 */ /* 0x000fc8000f8610ff */
[----:B------:R-:W-:Y:S02]  /*2130*/  ISETP.GE.AND.EX P2, PT, R5, R7, PT, P2 ;  /* 0x000000070500720c */ /* 0x000fe40003f46320 */
[----:B------:R-:W-:-:S11]  /*2140*/  LEA.HI.X R5, R8, UR9, R9, 0x2, P3 ;  /* 0x0000000908057c11 */ /* 0x000fd600098f1409 */
[----:B------:R-:W0:Y:S02]  /*2150*/  @!P2 LDC.64 R10, c[0x0][R10+0x2e8] ;  /* 0x0000ba000a0aab82 */ /* 0x000e240000000a00 */
[C---:B0-----:R-:W-:Y:S02]  /*2160*/  @!P2 LEA R6, P3, R10.reuse, R4, 0x2 ;  /* 0x000000040a06a211 */ /* 0x041fe400078610ff */
[----:B------:R0:W5:Y:S02]  /*2170*/  LDG.E R4, desc[UR4][R4.64] ;  /* 0x0000000404047981 */ /* 0x000164000c1e1900 */
[----:B------:R-:W-:-:S05]  /*2180*/  @!P2 LEA.HI.X R7, R10, R5, R11, 0x2, P3 ;  /* 0x000000050a07a211 */ /* 0x000fca00018f140b */
[----:B------:R0:W5:Y:S04]  /*2190*/  @!P2 LDG.E R0, desc[UR4][R6.64] ;  /* 0x000000040600a981 */ /* 0x000168000c1e1900 */
.L_x_739:
[----:B------:R-:W-:Y:S05]  /*21a0*/  BSYNC B1 ;  /* 0x0000000000017941 */ /* 0x000fea0003800000 */
.L_x_738:
[----:B-----5:R-:W-:Y:S02]  /*21b0*/  FSEL R11, R4, RZ, P0 ;  /* 0x000000ff040b7208 */ /* 0x020fe40000000000 */
[----:B0-----:R-:W-:-:S07]  /*21c0*/  FSEL R7, R0, RZ, P1 ;  /* 0x000000ff00077208 */ /* 0x001fce0000800000 */
.L_x_737:
[----:B------:R-:W-:Y:S05]  /*21d0*/  BSYNC B0 ;  /* 0x0000000000007941 */ /* 0x000fea0003800000 */
.L_x_736:
[----:B------:R-:W0:Y:S01]  /*21e0*/  LDC R0, c[0x0][0x548] ;  /* 0x00015200ff007b82 */ /* 0x000e220000000800 */
[----:B------:R-:W-:Y:S01]  /*21f0*/  HFMA2.MMA R5, -RZ, RZ, 0, 2.47955322265625e-05 ;  /* 0x000001a0ff057435 */ /* 0x000fe200000001ff */
[----:B0-----:R-:W-:-:S09]  /*2200*/  VIADD R4, R0, 0xfffffffe ;  /* 0xfffffffe00047836 */ /* 0x001fd20000000000 */
[----:B------:R-:W-:-:S06]  /*2210*/  LEA R4, R4, R5, 0x3 ;  /* 0x0000000504047211 */ /* 0x000fcc00078e18ff */
[----:B------:R-:W0:Y:S02]  /*2220*/  LDC.64 R4, c[0x0][R4+0x220] ;  /* 0x0000880004047b82 */ /* 0x000e240000000a00 */
[----:B0-----:R-:W-:-:S04]  /*2230*/  ISETP.GE.U32.AND P0, PT, R2, R4, PT ;  /* 0x000000040200720c */ /* 0x001fc80003f06070 */
[----:B------:R-:W-:-:S13]  /*2240*/  ISETP.GE.AND.EX P0, PT, R3, R5, PT, P0 ;  /* 0x000000050300720c */ /* 0x000fda0003f06300 */
[----:B------:R-:W-:Y:S05]  /*2250*/  @P0 EXIT ;  /* 0x000000000000094d */ /* 0x000fea0003800000 */
[----:B------:R-:W-:Y:S01]  /*2260*/  IADD3 R9, P1, R2, 0x1, RZ ;  /* 0x0000000102097810 */ /* 0x000fe20007f3e0ff */
[----:B------:R-:W-:-:S03]  /*2270*/  ULDC.64 UR6, c[0x0][0x210] ;  /* 0x0000840000067ab9 */ /* 0x000fc60000000a00 */
[----:B------:R-:W-:Y:S01]  /*2280*/  ISETP.GE.U32.AND P0, PT, R9, R4, PT ;  /* 0x000000040900720c */ /* 0x000fe20003f06070 */
[----:B------:R-:W-:Y:S01]  /*2290*/  IMAD.X R3, RZ, RZ, R3, P1 ;  /* 0x000000ffff037224 */ /* 0x000fe200008e0603 */
[----:B------:R-:W-:-:S04]  /*22a0*/  LEA R4, P1, R14, UR6, 0x2 ;  /* 0x000000060e047c11 */ /* 0x000fc8000f8210ff */
[----:B------:R-:W-:Y:S02]  /*22b0*/  ISETP.GE.AND.EX P0, PT, R3, R5, PT, P0 ;  /* 0x000000050300720c */ /* 0x000fe40003f06300 */
[----:B------:R-:W-:-:S05]  /*22c0*/  LEA.HI.X R5, R14, UR7, R15, 0x2, P1 ;  /* 0x000000070e057c11 */ /* 0x000fca00088f140f */
[----:B------:R0:W-:Y:S06]  /*22d0*/  STG.E desc[UR4][R4.64], R11 ;  /* 0x0000000b04007986 */ /* 0x0001ec000c101904 */
[----:B------:R-:W-:Y:S05]  /*22e0*/  @P0 EXIT ;  /* 0x000000000000094d */ /* 0x000fea0003800000 */
[----:B------:R-:W-:Y:S01]  /*22f0*/  IMAD.MOV.U32 R3, RZ, RZ, 0xd0 ;  /* 0x000000d0ff037424 */ /* 0x000fe200078e00ff */
[----:B------:R-:W-:-:S04]  /*2300*/  IADD3 R2, R0, -0x1, RZ ;  /* 0xffffffff00027810 */ /* 0x000fc80007ffe0ff */
[----:B------:R-:W-:-:S06]  /*2310*/  LEA R2, R2, R3, 0x3 ;  /* 0x0000000302027211 */ /* 0x000fcc00078e18ff */
[----:B------:R-:W0:Y:S02]  /*2320*/  LDC.64 R2, c[0x0][R2+0x210] ;  /* 0x0000840002027b82 */ /* 0x000e240000000a00 */
[----:B0-----:R-:W-:-:S04]  /*2330*/  LEA R4, P0, R2, R4, 0x2 ;  /* 0x0000000402047211 */ /* 0x001fc800078010ff */
[----:B------:R-:W-:-:S05]  /*2340*/  LEA.HI.X R5, R2, R5, R3, 0x2, P0 ;  /* 0x0000000502057211 */ /* 0x000fca00000f1403 */
[----:B------:R-:W-:Y:S01]  /*2350*/  STG.E desc[UR4][R4.64], R7 ;  /* 0x0000000704007986 */ /* 0x000fe2000c101904 */
[----:B------:R-:W-:Y:S05]  /*2360*/  EXIT ;  /* 0x000000000000794d */ /* 0x000fea0003800000 */
        .weak           $__internal_36_$__cuda_sm20_div_s64
        .type           $__internal_36_$__cuda_sm20_div_s64,@function
        .size           $__internal_36_$__cuda_sm20_div_s64,(.L_x_3184 - $__internal_36_$__cuda_sm20_div_s64)
$__internal_36_$__cuda_sm20_div_s64:
        /* <DEDUP_REMOVED lines=83> */
[----:B------:R-:W-:Y:S06]  /*28a0*/  RET.REL.NODEC R20 `(_ZN2at6native16triu_tril_kernelIflLb1ELi2ELb0EEEvNS_4cuda6detail10TensorInfoIT_T0_EENS4_IKS5_S6_EEllS6_) ;  /* 0xffffffd414d47950 */ /* 0x000fec0003c3ffff */
.L_x_740:
        /* <DEDUP_REMOVED lines=13> */
.L_x_3184:


//--------------------- .text._ZN2at6native16triu_tril_kernelIflLb1ELi2ELb1EEEvNS_4cuda6detail10TensorInfoIT_T0_EENS4_IKS5_S6_EEllS6_ --------------------------
	.section	.text._ZN2at6native16triu_tril_kernelIflLb1ELi2ELb1EEEvNS_4cuda6detail10TensorInfoIT_T0_EENS4_IKS5_S6_EEllS6_,"ax",@progbits
	.align	128
        .global         _ZN2at6native16triu_tril_kernelIflLb1ELi2ELb1EEEvNS_4cuda6detail10TensorInfoIT_T0_EENS4_IKS5_S6_EEllS6_
        .type           _ZN2at6native16triu_tril_kernelIflLb1ELi2ELb1EEEvNS_4cuda6detail10TensorInfoIT_T0_EENS4_IKS5_S6_EEllS6_,@function
        .size           _ZN2at6native16triu_tril_kernelIflLb1ELi2ELb1EEEvNS_4cuda6detail10TensorInfoIT_T0_EENS4_IKS5_S6_EEllS6_,(.L_x_3186 - _ZN2at6native16triu_tril_kernelIflLb1ELi2ELb1EEEvNS_4cuda6detail10TensorInfoIT_T0_EENS4_IKS5_S6_EEllS6_)
        .other          _ZN2at6native16triu_tril_kernelIflLb1ELi2ELb1EEEvNS_4cuda6detail10TensorInfoIT_T0_EENS4_IKS5_S6_EEllS6_,@"STO_CUDA_ENTRY STV_DEFAULT"
_ZN2at6native16triu_tril_kernelIflLb1ELi2ELb1EEEvNS_4cuda6detail10TensorInfoIT_T0_EENS4_IKS5_S6_EEllS6_:
.text._ZN2at6native16triu_tril_kernelIflLb1ELi2ELb1EEEvNS_4cuda6detail10TensorInfoIT_T0_EENS4_IKS5_S6_EEllS6_:
        /* <DEDUP_REMOVED lines=23> */
[----:B------:R-:W-:Y:S05]  /*0170*/  CALL.REL.NOINC `($__internal_37_$__cuda_sm20_div_s64) ;  /* 0x0000001c00b07944 */ /* 0x000fea0003c00000 */
        /* <DEDUP_REMOVED lines=8> */
.L_x_742:
        /* <DEDUP_REMOVED lines=23> */
.L_x_743:
[----:B------:R-:W-:Y:S05]  /*0370*/  BSYNC B0 ;  /* 0x0000000000007941 */ /* 0x000fea0003800000 */
.L_x_741:
        /* <DEDUP_REMOVED lines=12> */
[----:B------:R-:W-:Y:S05]  /*0440*/  CALL.REL.NOINC `($__internal_38_$__cuda_sm20_rem_s64) ;  /* 0x0000002000487944 */ /* 0x000fea0003c00000 */
[----:B------:R-:W-:Y:S05]  /*0450*/  BRA `(.L_x_746) ;  /* 0x0000000000487947 */ /* 0x000fea0003800000 */
.L_x_745:
        /* <DEDUP_REMOVED lines=18> */
.L_x_746:
[----:B------:R-:W-:Y:S05]  /*0580*/  BSYNC B0 ;  /* 0x0000000000007941 */ /* 0x000fea0003800000 */
.L_x_744:
        /* <DEDUP_REMOVED lines=21> */
[----:B------:R-:W-:Y:S05]  /*06e0*/  CALL.REL.NOINC `($__internal_37_$__cuda_sm20_div_s64) ;  /* 0x0000001800547944 */ /* 0x000fea0003c00000 */
[----:B------:R-:W-:Y:S02]  /*06f0*/  IMAD.MOV.U32 R18, RZ, RZ, R10 ;  /* 0x000000ffff127224 */ /* 0x000fe400078e000a */
[----:B------:R-:W-:Y:S01]  /*0700*/  IMAD.MOV.U32 R19, RZ, RZ, R11 ;  /* 0x000000ffff137224 */ /* 0x000fe200078e000b */
[----:B------:R-:W-:Y:S06]  /*0710*/  BRA `(.L_x_749) ;  /* 0x00000000004c7947 */ /* 0x000fec0003800000 */
.L_x_748:
        /* <DEDUP_REMOVED lines=19> */
.L_x_749:
[----:B------:R-:W-:Y:S05]  /*0850*/  BSYNC B0 ;  /* 0x0000000000007941 */ /* 0x000fea0003800000 */
.L_x_747:
        /* <DEDUP_REMOVED lines=42> */
.L_x_755:
        /* <DEDUP_REMOVED lines=14> */
[----:B------:R-:W-:Y:S05]  /*0be0*/  CALL.REL.NOINC `($__internal_37_$__cuda_sm20_div_s64) ;  /* 0x0000001400147944 */ /* 0x000fea0003c00000 */
        /* <DEDUP_REMOVED lines=11> */
.L_x_753:
        /* <DEDUP_REMOVED lines=23> */
.L_x_754:
[----:B------:R-:W-:Y:S05]  /*0e10*/  BSYNC B0 ;  /* 0x0000000000007941 */ /* 0x000fea0003800000 */
.L_x_752:
        /* <DEDUP_REMOVED lines=14> */
.L_x_751:
        /* <DEDUP_REMOVED lines=13> */
.L_x_768:
        /* <DEDUP_REMOVED lines=14> */
[----:B------:R-:W-:Y:S05]  /*10b0*/  CALL.REL.NOINC `($__internal_37_$__cuda_sm20_div_s64) ;  /* 0x0000000c00e07944 */ /* 0x000fea0003c00000 */
        /* <DEDUP_REMOVED lines=11> */
.L_x_757:
        /* <DEDUP_REMOVED lines=23> */
.L_x_758:
[----:B------:R-:W-:Y:S05]  /*12e0*/  BSYNC B0 ;  /* 0x0000000000007941 */ /* 0x000fea0003800000 */
.L_x_756:
        /* <DEDUP_REMOVED lines=31> */
.L_x_760:
        /* <DEDUP_REMOVED lines=23> */
.L_x_761:
[----:B------:R-:W-:Y:S05]  /*1650*/  BSYNC B0 ;  /* 0x0000000000007941 */ /* 0x000fea0003800000 */
.L_x_759:
        /* <DEDUP_REMOVED lines=33> */
.L_x_763:
        /* <DEDUP_REMOVED lines=23> */
.L_x_764:
[----:B------:R-:W-:Y:S05]  /*19e0*/  BSYNC B0 ;  /* 0x0000000000007941 */ /* 0x000fea0003800000 */
.L_x_762:
        /* <DEDUP_REMOVED lines=32> */
.L_x_766:
        /* <DEDUP_REMOVED lines=23> */
.L_x_767:
[----:B------:R-:W-:Y:S05]  /*1d60*/  BSYNC B0 ;  /* 0x0000000000007941 */ /* 0x000fea0003800000 */
.L_x_765:
        /* <DEDUP_REMOVED lines=13> */
.L_x_750:
        /* <DEDUP_REMOVED lines=32> */
        .weak           $__internal_37_$__cuda_sm20_div_s64
        .type           $__internal_37_$__cuda_sm20_div_s64,@function
        .size           $__internal_37_$__cuda_sm20_div_s64,($__internal_38_$__cuda_sm20_rem_s64 - $__internal_37_$__cuda_sm20_div_s64)
$__internal_37_$__cuda_sm20_div_s64:
        /* <DEDUP_REMOVED lines=82> */
[----:B------:R-:W-:Y:S06]  /*2560*/  RET.REL.NODEC R8 `(_ZN2at6native16triu_tril_kernelIflLb1ELi2ELb1EEEvNS_4cuda6detail10TensorInfoIT_T0_EENS4_IKS5_S6_EEllS6_) ;  /* 0xffffffd808a47950 */ /* 0x000fec0003c3ffff */
        .weak           $__internal_38_$__cuda_sm20_rem_s64
        .type           $__internal_38_$__cuda_sm20_rem_s64,@function
        .size           $__internal_38_$__cuda_sm20_rem_s64,(.L_x_3186 - $__internal_38_$__cuda_sm20_rem_s64)
$__internal_38_$__cuda_sm20_rem_s64:
        /* <DEDUP_REMOVED lines=77> */
[----:B------:R-:W-:Y:S06]  /*2a40*/  RET.REL.NODEC R6 `(_ZN2at6native16triu_tril_kernelIflLb1ELi2ELb1EEEvNS_4cuda6detail10TensorInfoIT_T0_EENS4_IKS5_S6_EEllS6_) ;  /* 0xffffffd4066c7950 */ /* 0x000fec0003c3ffff */
.L_x_769:
        /* <DEDUP_REMOVED lines=11> */
.L_x_3186:


//--------------------- .text._ZN2at6native16triu_tril_kernelIfiLb1ELi2ELb0EEEvNS_4cuda6detail10TensorInfoIT_T0_EENS4_IKS5_S6_EEllS6_ --------------------------
	.section	.text._ZN2at6native16triu_tril_kernelIfiLb1ELi2ELb0EEEvNS_4cuda6detail10TensorInfoIT_T0_EENS4_IKS5_S6_EEllS6_,"ax",@progbits
	.align	128
        .global         _ZN2at6native16triu_tril_kernelIfiLb1ELi2ELb0EEEvNS_4cuda6detail10TensorInfoIT_T0_EENS4_IKS5_S6_EEllS6_
        .type           _ZN2at6native16triu_tril_kernelIfiLb1ELi2ELb0EEEvNS_4cuda6detail10TensorInfoIT_T0_EENS4_IKS5_S6_EEllS6_,@function
        .size           _ZN2at6native16triu_tril_kernelIfiLb1ELi2ELb0EEEvNS_4cuda6detail10TensorInfoIT_T0_EENS4_IKS5_S6_EEllS6_,(.L_x_3187 - _ZN2at6native16triu_tril_kernelIfiLb1ELi2ELb0EEEvNS_4cuda6detail10TensorInfoIT_T0_EENS4_IKS5_S6_EEllS6_)
        .other          _ZN2at6native16triu_tril_kernelIfiLb1ELi2ELb0EEEvNS_4cuda6detail10TensorInfoIT_T0_EENS4_IKS5_S6_EEllS6_,@"STO_CUDA_ENTRY STV_DEFAULT"
_ZN2at6native16triu_tril_kernelIfiLb1ELi2ELb0EEEvNS_4cuda6detail10TensorInfoIT_T0_EENS4_IKS5_S6_EEllS6_:
.text._ZN2at6native16triu_tril_kernelIfiLb1ELi2ELb0EEEvNS_4cuda6detail10TensorInfoIT_T0_EENS4_IKS5_S6_EEllS6_:
        /* <DEDUP_REMOVED lines=23> */
[----:B------:R-:W-:Y:S05]  /*0170*/  CALL.REL.NOINC `($__internal_39_$__cuda_sm20_div_s64) ;  /* 0x0000001800107944 */ /* 0x000fea0003c00000 */
[----:B------:R-:W-:Y:S01]  /*0180*/  IADD3 R0, -R8, RZ, RZ ;  /* 0x000000ff08007210 */ /* 0x000fe20007ffe1ff */
[----:B------:R-:W-:Y:S01]  /*0190*/  ULDC UR6, c[0x0][0x3d0] ;  /* 0x0000f40000067ab9 */ /* 0x000fe20000000800 */
[----:B------:R-:W-:Y:S02]  /*01a0*/  IMAD.MOV.U32 R16, RZ, RZ, R8 ;  /* 0x000000ffff107224 */ /* 0x000fe400078e0008 */
[----:B------:R-:W-:Y:S02]  /*01b0*/  IMAD.MOV.U32 R17, RZ, RZ, R9 ;  /* 0x000000ffff117224 */ /* 0x000fe400078e0009 */
[----:B------:R-:W-:Y:S01]  /*01c0*/  IMAD R3, R0, UR6, R3 ;  /* 0x0000000600037c24 */ /* 0x000fe2000f8e0203 */
[----:B------:R-:W-:Y:S06]  /*01d0*/  BRA `(.L_x_772) ;  /* 0x0000000000547947 */ /* 0x000fec0003800000 */
.L_x_771:
        /* <DEDUP_REMOVED lines=21> */
.L_x_772:
[----:B------:R-:W-:Y:S05]  /*0330*/  BSYNC B0 ;  /* 0x0000000000007941 */ /* 0x000fea0003800000 */
.L_x_770:
        /* <DEDUP_REMOVED lines=15> */
[----:B------:R-:W-:Y:S05]  /*0430*/  CALL.REL.NOINC `($__internal_39_$__cuda_sm20_div_s64) ;  /* 0x0000001400607944 */ /* 0x000fea0003c00000 */
[--C-:B------:R-:W-:Y:S01]  /*0440*/  IMAD.MOV R5, RZ, RZ, -R8.reuse ;  /* 0x000000ffff057224 */ /* 0x100fe200078e0a08 */
[----:B------:R-:W-:Y:S01]  /*0450*/  MOV R15, R9 ;  /* 0x00000009000f7202 */ /* 0x000fe20000000f00 */
[----:B------:R-:W-:Y:S02]  /*0460*/  IMAD.MOV.U32 R14, RZ, RZ, R8 ;  /* 0x000000ffff0e7224 */ /* 0x000fe400078e0008 */
[----:B------:R-:W-:Y:S01]  /*0470*/  IMAD R2, R5, UR5, R16 ;  /* 0x0000000505027c24 */ /* 0x000fe2000f8e0210 */
[----:B------:R-:W-:Y:S06]  /*0480*/  BRA `(.L_x_775) ;  /* 0x0000000000547947 */ /* 0x000fec0003800000 */
.L_x_774:
        /* <DEDUP_REMOVED lines=21> */
.L_x_775:
[----:B------:R-:W-:Y:S05]  /*05e0*/  BSYNC B0 ;  /* 0x0000000000007941 */ /* 0x000fea0003800000 */
.L_x_773:
        /* <DEDUP_REMOVED lines=24> */
.L_x_781:
        /* <DEDUP_REMOVED lines=11> */
[----:B------:R-:W-:Y:S05]  /*0820*/  CALL.REL.NOINC `($__internal_39_$__cuda_sm20_div_s64) ;  /* 0x0000001000647944 */ /* 0x000fea0003c00000 */
[----:B------:R-:W-:Y:S02]  /*0830*/  IMAD.MOV R7, RZ, RZ, -R8 ;  /* 0x000000ffff077224 */ /* 0x000fe400078e0a08 */
[----:B------:R-:W-:Y:S02]  /*0840*/  IMAD.MOV.U32 R15, RZ, RZ, R9 ;  /* 0x000000ffff0f7224 */ /* 0x000fe400078e0009 */
[----:B------:R-:W-:Y:S01]  /*0850*/  IMAD R7, R7, UR10, R14 ;  /* 0x0000000a07077c24 */ /* 0x000fe2000f8e020e */
[----:B------:R-:W-:Y:S01]  /*0860*/  MOV R14, R8 ;  /* 0x00000008000e7202 */ /* 0x000fe20000000f00 */
[----:B------:R-:W-:Y:S06]  /*0870*/  BRA `(.L_x_780) ;  /* 0x0000000000587947 */ /* 0x000fec0003800000 */
.L_x_779:
        /* <DEDUP_REMOVED lines=22> */
.L_x_780:
[----:B------:R-:W-:Y:S05]  /*09e0*/  BSYNC B0 ;  /* 0x0000000000007941 */ /* 0x000fea0003800000 */
.L_x_778:
        /* <DEDUP_REMOVED lines=10> */
.L_x_777:
        /* <DEDUP_REMOVED lines=9> */
.L_x_794:
        /* <DEDUP_REMOVED lines=12> */
[----:B------:R-:W-:Y:S01]  /*0be0*/  IMAD.MOV R15, RZ, RZ, -R8 ;  /* 0x000000ffff0f7224 */ /* 0x000fe200078e0a08 */
[----:B------:R-:W-:Y:S01]  /*0bf0*/  MOV R16, R8 ;  /* 0x0000000800107202 */ /* 0x000fe20000000f00 */
[----:B------:R-:W-:Y:S02]  /*0c00*/  IMAD.MOV.U32 R17, RZ, RZ, R9 ;  /* 0x000000ffff117224 */ /* 0x000fe400078e0009 */
[----:B------:R-:W-:Y:S01]  /*0c10*/  IMAD R15, R15, UR5, R14 ;  /* 0x000000050f0f7c24 */ /* 0x000fe2000f8e020e */
[----:B------:R-:W-:Y:S06]  /*0c20*/  BRA `(.L_x_784) ;  /* 0x0000000000547947 */ /* 0x000fec0003800000 */
.L_x_783:
        /* <DEDUP_REMOVED lines=21> */
.L_x_784:
[----:B------:R-:W-:Y:S05]  /*0d80*/  BSYNC B0 ;  /* 0x0000000000007941 */ /* 0x000fea0003800000 */
.L_x_782:
        /* <DEDUP_REMOVED lines=15> */
[----:B------:R-:W-:Y:S05]  /*0e80*/  CALL.REL.NOINC `($__internal_39_$__cuda_sm20_div_s64) ;  /* 0x0000000800cc7944 */ /* 0x000fea0003c00000 */
[----:B------:R-:W-:Y:S01]  /*0e90*/  IADD3 R17, -R8, RZ, RZ ;  /* 0x000000ff08117210 */ /* 0x000fe20007ffe1ff */
[----:B------:R-:W-:Y:S01]  /*0ea0*/  IMAD.MOV.U32 R14, RZ, RZ, R8 ;  /* 0x000000ffff0e7224 */ /* 0x000fe200078e0008 */
[----:B------:R-:W-:-:S03]  /*0eb0*/  MOV R15, R9 ;  /* 0x00000009000f7202 */ /* 0x000fc60000000f00 */
[----:B------:R-:W-:Y:S01]  /*0ec0*/  IMAD R17, R17, UR10, R16 ;  /* 0x0000000a11117c24 */ /* 0x000fe2000f8e0210 */
[----:B------:R-:W-:Y:S06]  /*0ed0*/  BRA `(.L_x_787) ;  /* 0x0000000000547947 */ /* 0x000fec0003800000 */
.L_x_786:
        /* <DEDUP_REMOVED lines=21> */
.L_x_787:
[----:B------:R-:W-:Y:S05]  /*1030*/  BSYNC B0 ;  /* 0x0000000000007941 */ /* 0x000fea0003800000 */
.L_x_785:
        /* <DEDUP_REMOVED lines=16> */
[----:B------:R-:W-:Y:S01]  /*1140*/  IADD3 R15, -R8, RZ, RZ ;  /* 0x000000ff080f7210 */ /* 0x000fe20007ffe1ff */
[----:B------:R-:W-:Y:S01]  /*1150*/  IMAD.MOV.U32 R16, RZ, RZ, R8 ;  /* 0x000000ffff107224 */ /* 0x000fe200078e0008 */
[----:B------:R-:W-:-:S03]  /*1160*/  MOV R17, R9 ;  /* 0x0000000900117202 */ /* 0x000fc60000000f00 */
[----:B------:R-:W-:Y:S01]  /*1170*/  IMAD R15, R15, UR10, R14 ;  /* 0x0000000a0f0f7c24 */ /* 0x000fe2000f8e020e */
[----:B------:R-:W-:Y:S06]  /*1180*/  BRA `(.L_x_790) ;  /* 0x0000000000547947 */ /* 0x000fec0003800000 */
.L_x_789:
        /* <DEDUP_REMOVED lines=21> */
.L_x_790:
[----:B------:R-:W-:Y:S05]  /*12e0*/  BSYNC B0 ;  /* 0x0000000000007941 */ /* 0x000fea0003800000 */
.L_x_788:
        /* <DEDUP_REMOVED lines=21> */
.L_x_792:
        /* <DEDUP_REMOVED lines=21> */
.L_x_793:
[----:B------:R-:W-:Y:S05]  /*1590*/  BSYNC B0 ;  /* 0x0000000000007941 */ /* 0x000fea0003800000 */
.L_x_791:
        /* <DEDUP_REMOVED lines=11> */
.L_x_776:
        /* <DEDUP_REMOVED lines=10> */
[----:B------:R-:W-:Y:S01]  /*16f0*/  BSSY B1, `(.L_x_797) ;  /* 0x0000016000017945 */ /* 0x000fe20003800000 */
[----:B------:R-:W-:Y:S02]  /*1700*/  IMAD.MOV.U32 R9, RZ, RZ, RZ ;  /* 0x000000ffff097224 */ /* 0x000fe400078e00ff */
[C---:B------:R-:W-:Y:S01]  /*1710*/  ISETP.GE.U32.AND P0, PT, R2.reuse, UR10, PT ;  /* 0x0000000a02007c0c */ /* 0x040fe2000bf06070 */
[----:B------:R-:W0:Y:S01]  /*1720*/  LDC R4, c[0x0][R4+0x21c] ;  /* 0x0000870004047b82 */ /* 0x000e220000000800 */
[----:B------:R-:W-:Y:S01]  /*1730*/  VIADD R0, R2, 0x1 ;  /* 0x0000000102007836 */ /* 0x000fe20000000000 */
[----:B------:R-:W-:-:S04]  /*1740*/  SHF.R.S32.HI R2, RZ, 0x1f, R2 ;  /* 0x0000001fff027819 */ /* 0x000fc80000011402 */
[----:B------:R-:W-:Y:S02]  /*1750*/  ISETP.GE.U32.AND P1, PT, R0, UR10, PT ;  /* 0x0000000a00007c0c */ /* 0x000fe4000bf26070 */
[----:B------:R-:W-:Y:S02]  /*1760*/  SHF.R.S32.HI R0, RZ, 0x1f, R0 ;  /* 0x0000001fff007819 */ /* 0x000fe40000011400 */
[----:B------:R-:W-:Y:S02]  /*1770*/  ISETP.GE.AND.EX P0, PT, R2, UR11, PT, P0 ;  /* 0x0000000b02007c0c */ /* 0x000fe4000bf06300 */
[----:B------:R-:W-:Y:S01]  /*1780*/  ISETP.GE.AND.EX P1, PT, R0, UR11, PT, P1 ;  /* 0x0000000b00007c0c */ /* 0x000fe2000bf26310 */
[----:B------:R-:W-:Y:S01]  /*1790*/  HFMA2.MMA R0, -RZ, RZ, 0, 0 ;  /* 0x00000000ff007435 */ /* 0x000fe200000001ff */
        /* <DEDUP_REMOVED lines=9> */
[----:B-1----:R-:W-:-:S05]  /*1830*/  @!P2 IMAD.WIDE R4, R7, 0x4, R20 ;  /* 0x000000040704a825 */ /* 0x002fca00078e0214 */
[----:B------:R0:W5:Y:S02]  /*1840*/  @!P2 LDG.E R0, desc[UR6][R4.64] ;  /* 0x000000060400a981 */ /* 0x000164000c1e1900 */
.L_x_798:
[----:B------:R-:W-:Y:S05]  /*1850*/  BSYNC B1 ;  /* 0x0000000000017941 */ /* 0x000fea0003800000 */
.L_x_797:
[----:B-----5:R-:W-:Y:S02]  /*1860*/  FSEL R9, R9, RZ, P0 ;  /* 0x000000ff09097208 */ /* 0x020fe40000000000 */
[----:B------:R-:W-:Y:S01]  /*1870*/  FSEL R7, R0, RZ, P1 ;  /* 0x000000ff00077208 */ /* 0x000fe20000800000 */
[----:B------:R-:W-:Y:S06]  /*1880*/  BRA `(.L_x_799) ;  /* 0x0000000000087947 */ /* 0x000fec0003800000 */
.L_x_796:
[----:B------:R-:W-:Y:S01]  /*1890*/  MOV R7, RZ ;  /* 0x000000ff00077202 */ /* 0x000fe20000000f00 */
[----:B------:R-:W-:-:S07]  /*18a0*/  IMAD.MOV.U32 R9, RZ, RZ, RZ ;  /* 0x000000ffff097224 */ /* 0x000fce00078e00ff */
.L_x_799:
[----:B------:R-:W-:Y:S05]  /*18b0*/  BSYNC B0 ;  /* 0x0000000000007941 */ /* 0x000fea0003800000 */
.L_x_795:
[----:B------:R-:W-:Y:S02]  /*18c0*/  ULDC UR5, c[0x0][UR4+0x21c] ;  /* 0x0000870004057abb */ /* 0x000fe40008000800 */
[----:B------:R-:W-:-:S13]  /*18d0*/  ISETP.LT.AND P0, PT, R3, UR5, PT ;  /* 0x0000000503007c0c */ /* 0x000fda000bf01270 */
[----:B------:R-:W-:Y:S05]  /*18e0*/  @!P0 EXIT ;  /* 0x000000000000894d */ /* 0x000fea0003800000 */
[----:B0-----:R-:W0:Y:S01]  /*18f0*/  LDC.64 R4, c[0x0][0x210] ;  /* 0x00008400ff047b82 */ /* 0x001e220000000a00 */
        /* <DEDUP_REMOVED lines=9> */
[----:B------:R-:W-:-:S05]  /*1990*/  IMAD.WIDE R2, R3, 0x4, R4 ;  /* 0x0000000403027825 */ /* 0x000fca00078e0204 */
[----:B------:R-:W-:Y:S01]  /*19a0*/  STG.E desc[UR6][R2.64], R7 ;  /* 0x0000000702007986 */ /* 0x000fe2000c101906 */
[----:B------:R-:W-:Y:S05]  /*19b0*/  EXIT ;  /* 0x000000000000794d */ /* 0x000fea0003800000 */
        .weak           $__internal_39_$__cuda_sm20_div_s64
        .type           $__internal_39_$__cuda_sm20_div_s64,@function
        .size           $__internal_39_$__cuda_sm20_div_s64,(.L_x_3187 - $__internal_39_$__cuda_sm20_div_s64)
$__internal_39_$__cuda_sm20_div_s64:
        /* <DEDUP_REMOVED lines=82> */
[----:B------:R-:W-:Y:S06]  /*1ee0*/  RET.REL.NODEC R6 `(_ZN2at6native16triu_tril_kernelIfiLb1ELi2ELb0EEEvNS_4cuda6detail10TensorInfoIT_T0_EENS4_IKS5_S6_EEllS6_) ;  /* 0xffffffe006447950 */ /* 0x000fec0003c3ffff */
.L_x_800:
        /* <DEDUP_REMOVED lines=9> */
.L_x_3187:


//--------------------- .text._ZN2at6native16triu_tril_kernelIfiLb1ELi2ELb1EEEvNS_4cuda6detail10TensorInfoIT_T0_EENS4_IKS5_S6_EEllS6_ --------------------------
	.section	.text._ZN2at6native16triu_tril_kernelIfiLb1ELi2ELb1EEEvNS_4cuda6detail10TensorInfoIT_T0_EENS4_IKS5_S6_EEllS6_,"ax",@progbits
	.align	128
        .global         _ZN2at6native16triu_tril_kernelIfiLb1ELi2ELb1EEEvNS_4cuda6detail10TensorInfoIT_T0_EENS4_IKS5_S6_EEllS6_
        .type           _ZN2at6native16triu_tril_kernelIfiLb1ELi2ELb1EEEvNS_4cuda6detail10TensorInfoIT_T0_EENS4_IKS5_S6_EEllS6_,@function
        .size           _ZN2at6native16triu_tril_kernelIfiLb1ELi2ELb1EEEvNS_4cuda6detail10TensorInfoIT_T0_EENS4_IKS5_S6_EEllS6_,(.L_x_3189 - _ZN2at6native16triu_tril_kernelIfiLb1ELi2ELb1EEEvNS_4cuda6detail10TensorInfoIT_T0_EENS4_IKS5_S6_EEllS6_)
        .other          _ZN2at6native16triu_tril_kernelIfiLb1ELi2ELb1EEEvNS_4cuda6detail10TensorInfoIT_T0_EENS4_IKS5_S6_EEllS6_,@"STO_CUDA_ENTRY STV_DEFAULT"
_ZN2at6native16triu_tril_kernelIfiLb1ELi2ELb1EEEvNS_4cuda6detail10TensorInfoIT_T0_EENS4_IKS5_S6_EEllS6_:
.text._ZN2at6native16triu_tril_kernelIfiLb1ELi2ELb1EEEvNS_4cuda6detail10TensorInfoIT_T0_EENS4_IKS5_S6_EEllS6_:
        /* <DEDUP_REMOVED lines=23> */
[----:B------:R-:W-:Y:S05]  /*0170*/  CALL.REL.NOINC `($__internal_40_$__cuda_sm20_div_s64) ;  /* 0x0000001400b07944 */ /* 0x000fea0003c00000 */
[----:B------:R-:W-:Y:S01]  /*0180*/  IADD3 R3, -R8, RZ, RZ ;  /* 0x000000ff08037210 */ /* 0x000fe20007ffe1ff */
[----:B------:R-:W-:-:S04]  /*0190*/  ULDC UR6, c[0x0][0x3d0] ;  /* 0x0000f40000067ab9 */ /* 0x000fc80000000800 */
[----:B------:R-:W-:Y:S01]  /*01a0*/  IMAD R4, R3, UR6, R4 ;  /* 0x0000000603047c24 */ /* 0x000fe2000f8e0204 */
[----:B------:R-:W-:Y:S06]  /*01b0*/  BRA `(.L_x_803) ;  /* 0x0000000000547947 */ /* 0x000fec0003800000 */
.L_x_802:
        /* <DEDUP_REMOVED lines=21> */
.L_x_803:
[----:B------:R-:W-:Y:S05]  /*0310*/  BSYNC B0 ;  /* 0x0000000000007941 */ /* 0x000fea0003800000 */
.L_x_801:
        /* <DEDUP_REMOVED lines=13> */
[----:B------:R-:W-:Y:S05]  /*03f0*/  CALL.REL.NOINC `($__internal_41_$__cuda_sm20_rem_s64) ;  /* 0x00000018005c7944 */ /* 0x000fea0003c00000 */
[----:B------:R-:W-:Y:S01]  /*0400*/  MOV R3, R5 ;  /* 0x0000000500037202 */ /* 0x000fe20000000f00 */
[----:B------:R-:W-:Y:S06]  /*0410*/  BRA `(.L_x_806) ;  /* 0x0000000000447947 */ /* 0x000fec0003800000 */
.L_x_805:
        /* <DEDUP_REMOVED lines=17> */
.L_x_806:
[----:B------:R-:W-:Y:S05]  /*0530*/  BSYNC B0 ;  /* 0x0000000000007941 */ /* 0x000fea0003800000 */
.L_x_804:
        /* <DEDUP_REMOVED lines=17> */
[----:B0-----:R-:W-:Y:S05]  /*0650*/  CALL.REL.NOINC `($__internal_40_$__cuda_sm20_div_s64) ;  /* 0x0000001000787944 */ /* 0x001fea0003c00000 */
[----:B------:R-:W-:Y:S01]  /*0660*/  IMAD.MOV.U32 R14, RZ, RZ, R8 ;  /* 0x000000ffff0e7224 */ /* 0x000fe200078e0008 */
[----:B------:R-:W-:Y:S01]  /*0670*/  MOV R15, R9 ;  /* 0x00000009000f7202 */ /* 0x000fe20000000f00 */
[----:B------:R-:W-:Y:S06]  /*0680*/  BRA `(.L_x_809) ;  /* 0x00000000004c7947 */ /* 0x000fec0003800000 */
.L_x_808:
        /* <DEDUP_REMOVED lines=19> */
.L_x_809:
[----:B------:R-:W-:Y:S05]  /*07c0*/  BSYNC B0 ;  /* 0x0000000000007941 */ /* 0x000fea0003800000 */
.L_x_807:
        /* <DEDUP_REMOVED lines=18> */
.L_x_815:
        /* <DEDUP_REMOVED lines=10> */
[----:B------:R-:W-:Y:S05]  /*0990*/  CALL.REL.NOINC `($__internal_40_$__cuda_sm20_div_s64) ;  /* 0x0000000c00a87944 */ /* 0x000fea0003c00000 */
[----:B------:R-:W-:Y:S01]  /*09a0*/  IADD3 R5, -R8, RZ, RZ ;  /* 0x000000ff08057210 */ /* 0x000fe20007ffe1ff */
[----:B------:R-:W-:-:S04]  /*09b0*/  IMAD.MOV.U32 R15, RZ, RZ, R9 ;  /* 0x000000ffff0f7224 */ /* 0x000fc800078e0009 */
[----:B------:R-:W-:Y:S02]  /*09c0*/  IMAD R10, R10, R5, R14 ;  /* 0x000000050a0a7224 */ /* 0x000fe400078e020e */
[----:B------:R-:W-:Y:S01]  /*09d0*/  IMAD.MOV.U32 R14, RZ, RZ, R8 ;  /* 0x000000ffff0e7224 */ /* 0x000fe200078e0008 */
[----:B------:R-:W-:Y:S06]  /*09e0*/  BRA `(.L_x_814) ;  /* 0x0000000000587947 */ /* 0x000fec0003800000 */
.L_x_813:
        /* <DEDUP_REMOVED lines=22> */
.L_x_814:
[----:B------:R-:W-:Y:S05]  /*0b50*/  BSYNC B0 ;  /* 0x0000000000007941 */ /* 0x000fea0003800000 */
.L_x_812:
        /* <DEDUP_REMOVED lines=8> */
.L_x_811:
[----:B------:R-:W-:-:S13]  /*0be0*/  ISETP.GE.U32.AND P0, PT, R21, 0x3, PT ;  /* 0x000000031500780c */ /* 0x000fda0003f06070 */
[----:B------:R-:W-:Y:S05]  /*0bf0*/  @!P0 BRA `(.L_x_810) ;  /* 0x0000000800b88947 */ /* 0x000fea0003800000 */
[C---:B------:R-:W-:Y:S01]  /*0c00*/  SHF.L.U32 R22, R20.reuse, 0x2, RZ ;  /* 0x0000000214167819 */ /* 0x040fe200000006ff */
[----:B------:R-:W-:Y:S02]  /*0c10*/  IMAD.MOV.U32 R5, RZ, RZ, 0x6c ;  /* 0x0000006cff057424 */ /* 0x000fe400078e00ff */
[C---:B------:R-:W-:Y:S02]  /*0c20*/  VIADD R21, R20.reuse, 0x4 ;  /* 0x0000000414157836 */ /* 0x040fe40000000000 */
[----:B------:R-:W-:Y:S02]  /*0c30*/  IMAD R20, R20, 0x4, R5 ;  /* 0x0000000414147824 */ /* 0x000fe400078e0205 */
[----:B------:R-:W-:-:S07]  /*0c40*/  VIADD R22, R22, 0xe0 ;  /* 0x000000e016167836 */ /* 0x000fce0000000000 */
.L_x_828:
        /* <DEDUP_REMOVED lines=16> */
.L_x_817:
        /* <DEDUP_REMOVED lines=22> */
.L_x_818:
[----:B------:R-:W-:Y:S05]  /*0eb0*/  BSYNC B0 ;  /* 0x0000000000007941 */ /* 0x000fea0003800000 */
.L_x_816:
        /* <DEDUP_REMOVED lines=12> */
[----:B------:R-:W-:Y:S05]  /*0f80*/  CALL.REL.NOINC `($__internal_40_$__cuda_sm20_div_s64) ;  /* 0x00000008002c7944 */ /* 0x000fea0003c00000 */
[----:B------:R-:W-:Y:S02]  /*0f90*/  IMAD.MOV R11, RZ, RZ, -R8 ;  /* 0x000000ffff0b7224 */ /* 0x000fe400078e0a08 */
[----:B------:R-:W-:Y:S02]  /*0fa0*/  IMAD.MOV.U32 R15, RZ, RZ, R9 ;  /* 0x000000ffff0f7224 */ /* 0x000fe400078e0009 */
[----:B------:R-:W-:Y:S01]  /*0fb0*/  IMAD R11, R10, R11, R14 ;  /* 0x0000000b0a0b7224 */ /* 0x000fe200078e020e */
[----:B------:R-:W-:Y:S01]  /*0fc0*/  MOV R14, R8 ;  /* 0x00000008000e7202 */ /* 0x000fe20000000f00 */
[----:B------:R-:W-:Y:S06]  /*0fd0*/  BRA `(.L_x_821) ;  /* 0x0000000000587947 */ /* 0x000fec0003800000 */
.L_x_820:
        /* <DEDUP_REMOVED lines=22> */
.L_x_821:
[----:B------:R-:W-:Y:S05]  /*1140*/  BSYNC B0 ;  /* 0x0000000000007941 */ /* 0x000fea0003800000 */
.L_x_819:
        /* <DEDUP_REMOVED lines=12> */
[----:B------:R-:W-:Y:S05]  /*1210*/  CALL.REL.NOINC `($__internal_40_$__cuda_sm20_div_s64) ;  /* 0x0000000400887944 */ /* 0x000fea0003c00000 */
[----:B------:R-:W-:Y:S02]  /*1220*/  IMAD.MOV R11, RZ, RZ, -R8 ;  /* 0x000000ffff0b7224 */ /* 0x000fe400078e0a08 */
[----:B------:R-:W-:Y:S02]  /*1230*/  IMAD.MOV.U32 R15, RZ, RZ, R9 ;  /* 0x000000ffff0f7224 */ /* 0x000fe400078e0009 */
[----:B------:R-:W-:Y:S01]  /*1240*/  IMAD R11, R10, R11, R14 ;  /* 0x0000000b0a0b7224 */ /* 0x000fe200078e020e */
[----:B------:R-:W-:Y:S01]  /*1250*/  MOV R14, R8 ;  /* 0x00000008000e7202 */ /* 0x000fe20000000f00 */
[----:B------:R-:W-:Y:S06]  /*1260*/  BRA `(.L_x_824) ;  /* 0x0000000000587947 */ /* 0x000fec0003800000 */
.L_x_823:
        /* <DEDUP_REMOVED lines=22> */
.L_x_824:
[----:B------:R-:W-:Y:S05]  /*13d0*/  BSYNC B0 ;  /* 0x0000000000007941 */ /* 0x000fea0003800000 */
.L_x_822:
        /* <DEDUP_REMOVED lines=18> */
.L_x_826:
        /* <DEDUP_REMOVED lines=22> */
.L_x_827:
[----:B------:R-:W-:Y:S05]  /*1660*/  BSYNC B0 ;  /* 0x0000000000007941 */ /* 0x000fea0003800000 */
.L_x_825:
[----:B------:R0:W1:Y:S01]  /*1670*/  LDC R5, c[0x0][R20+0x204] ;  /* 0x0000810014057b82 */ /* 0x0000620000000800 */
[----:B------:R-:W-:Y:S02]  /*1680*/  IADD3 R21, R21, -0x4, RZ ;  /* 0xfffffffc15157810 */ /* 0x000fe40007ffe0ff */
[----:B------:R-:W-:Y:S02]  /*1690*/  IADD3 R22, R22, -0x10, RZ ;  /* 0xfffffff016167810 */ /* 0x000fe40007ffe0ff */
[----:B------:R-:W-:Y:S01]  /*16a0*/  ISETP.GT.AND P0, PT, R21, 0x3, PT ;  /* 0x000000031500780c */ /* 0x000fe20003f04270 */
[----:B0-----:R-:W-:Y:S02]  /*16b0*/  VIADD R20, R20, 0xfffffff0 ;  /* 0xfffffff014147836 */ /* 0x001fe40000000000 */
[----:B-1----:R-:W-:-:S10]  /*16c0*/  IMAD R0, R5, R10, R0 ;  /* 0x0000000a05007224 */ /* 0x002fd400078e0200 */
[----:B------:R-:W-:Y:S05]  /*16d0*/  @P0 BRA `(.L_x_828) ;  /* 0xfffffff4005c0947 */ /* 0x000fea000383ffff */
.L_x_810:
        /* <DEDUP_REMOVED lines=22> */
        .weak           $__internal_40_$__cuda_sm20_div_s64
        .type           $__internal_40_$__cuda_sm20_div_s64,@function
        .size           $__internal_40_$__cuda_sm20_div_s64,($__internal_41_$__cuda_sm20_rem_s64 - $__internal_40_$__cuda_sm20_div_s64)
$__internal_40_$__cuda_sm20_div_s64:
        /* <DEDUP_REMOVED lines=82> */
[----:B------:R-:W-:Y:S05]  /*1d60*/  RET.REL.NODEC R6 `(_ZN2at6native16triu_tril_kernelIfiLb1ELi2ELb1EEEvNS_4cuda6detail10TensorInfoIT_T0_EENS4_IKS5_S6_EEllS6_) ;  /* 0xffffffe006a47950 */ /* 0x000fea0003c3ffff */
        .weak           $__internal_41_$__cuda_sm20_rem_s64
        .type           $__internal_41_$__cuda_sm20_rem_s64,@function
        .size           $__internal_41_$__cuda_sm20_rem_s64,(.L_x_3189 - $__internal_41_$__cuda_sm20_rem_s64)
$__internal_41_$__cuda_sm20_rem_s64:
        /* <DEDUP_REMOVED lines=72> */
[----:B------:R-:W-:Y:S06]  /*21f0*/  RET.REL.NODEC R2 `(_ZN2at6native16triu_tril_kernelIfiLb1ELi2ELb1EEEvNS_4cuda6detail10TensorInfoIT_T0_EENS4_IKS5_S6_EEllS6_) ;  /* 0xffffffdc02807950 */ /* 0x000fec0003c3ffff */
.L_x_829:
        /* <DEDUP_REMOVED lines=16> */
.L_x_3189:


//--------------------- .text._ZN2at6native16triu_tril_kernelIdlLb1ELi1ELb0EEEvNS_4cuda6detail10TensorInfoIT_T0_EENS4_IKS5_S6_EEllS6_ --------------------------
	.section	.text._ZN2at6native16triu_tril_kernelIdlLb1ELi1ELb0EEEvNS_4cuda6detail10TensorInfoIT_T0_EENS4_IKS5_S6_EEllS6_,"ax",@progbits
	.align	128
        .global         _ZN2at6native16triu_tril_kernelIdlLb1ELi1ELb0EEEvNS_4cuda6detail10TensorInfoIT_T0_EENS4_IKS5_S6_EEllS6_
        .type           _ZN2at6native16triu_tril_kernelIdlLb1ELi1ELb0EEEvNS_4cuda6detail10TensorInfoIT_T0_EENS4_IKS5_S6_EEllS6_,@function
        .size           _ZN2at6native16triu_tril_kernelIdlLb1ELi1ELb0EEEvNS_4cuda6detail10TensorInfoIT_T0_EENS4_IKS5_S6_EEllS6_,(.L_x_3190 - _ZN2at6native16triu_tril_kernelIdlLb1ELi1ELb0EEEvNS_4cuda6detail10TensorInfoIT_T0_EENS4_IKS5_S6_EEllS6_)
        .other          _ZN2at6native16triu_tril_kernelIdlLb1ELi1ELb0EEEvNS_4cuda6detail10TensorInfoIT_T0_EENS4_IKS5_S6_EEllS6_,@"STO_CUDA_ENTRY STV_DEFAULT"
_ZN2at6native16triu_tril_kernelIdlLb1ELi1ELb0EEEvNS_4cuda6detail10TensorInfoIT_T0_EENS4_IKS5_S6_EEllS6_:
.text._ZN2at6native16triu_tril_kernelIdlLb1ELi1ELb0EEEvNS_4cuda6detail10TensorInfoIT_T0_EENS4_IKS5_S6_EEllS6_:
        /* <DEDUP_REMOVED lines=21> */
[----:B------:R-:W-:Y:S05]  /*0150*/  CALL.REL.NOINC `($__internal_42_$__cuda_sm20_div_s64) ;  /* 0x0000001c00e87944 */ /* 0x000fea0003c00000 */
        /* <DEDUP_REMOVED lines=10> */
.L_x_831:
        /* <DEDUP_REMOVED lines=23> */
.L_x_832:
[----:B------:R-:W-:Y:S05]  /*0370*/  BSYNC B0 ;  /* 0x0000000000007941 */ /* 0x000fea0003800000 */
.L_x_830:
        /* <DEDUP_REMOVED lines=18> */
[----:B------:R-:W-:Y:S05]  /*04a0*/  CALL.REL.NOINC `($__internal_42_$__cuda_sm20_div_s64) ;  /* 0x0000001c00147944 */ /* 0x000fea0003c00000 */
        /* <DEDUP_REMOVED lines=9> */
.L_x_834:
        /* <DEDUP_REMOVED lines=22> */
.L_x_835:
[----:B------:R-:W-:Y:S05]  /*06a0*/  BSYNC B0 ;  /* 0x0000000000007941 */ /* 0x000fea0003800000 */
.L_x_833:
        /* <DEDUP_REMOVED lines=56> */
.L_x_841:
        /* <DEDUP_REMOVED lines=26> */
.L_x_839:
        /* <DEDUP_REMOVED lines=23> */
.L_x_840:
[----:B------:R-:W-:Y:S05]  /*0d40*/  BSYNC B0 ;  /* 0x0000000000007941 */ /* 0x000fea0003800000 */
.L_x_838:
        /* <DEDUP_REMOVED lines=19> */
.L_x_837:
        /* <DEDUP_REMOVED lines=13> */
.L_x_854:
        /* <DEDUP_REMOVED lines=14> */
[----:B------:R-:W-:Y:S05]  /*1030*/  CALL.REL.NOINC `($__internal_42_$__cuda_sm20_div_s64) ;  /* 0x0000001000307944 */ /* 0x000fea0003c00000 */
        /* <DEDUP_REMOVED lines=10> */
.L_x_843:
        /* <DEDUP_REMOVED lines=23> */
.L_x_844:
[----:B------:R-:W-:Y:S05]  /*1250*/  BSYNC B0 ;  /* 0x0000000000007941 */ /* 0x000fea0003800000 */
.L_x_842:
        /* <DEDUP_REMOVED lines=35> */
.L_x_846:
        /* <DEDUP_REMOVED lines=23> */
.L_x_847:
[----:B------:R-:W-:Y:S05]  /*1600*/  BSYNC B0 ;  /* 0x0000000000007941 */ /* 0x000fea0003800000 */
.L_x_845:
        /* <DEDUP_REMOVED lines=37> */
.L_x_849:
        /* <DEDUP_REMOVED lines=23> */
.L_x_850:
[----:B------:R-:W-:Y:S05]  /*19d0*/  BSYNC B0 ;  /* 0x0000000000007941 */ /* 0x000fea0003800000 */
.L_x_848:
        /* <DEDUP_REMOVED lines=38> */
.L_x_852:
        /* <DEDUP_REMOVED lines=22> */
.L_x_853:
[----:B------:R-:W-:Y:S05]  /*1da0*/  BSYNC B0 ;  /* 0x0000000000007941 */ /* 0x000fea0003800000 */
.L_x_851:
        /* <DEDUP_REMOVED lines=19> */
.L_x_836:
        /* <DEDUP_REMOVED lines=8> */
[----:B------:R-:W-:Y:S02]  /*1f60*/  ULDC.64 UR6, c[0x0][UR4+0x220] ;  /* 0x0000880004067abb */ /* 0x000fe40008000a00 */
[----:B------:R-:W-:-:S04]  /*1f70*/  ISETP.GE.U32.AND P0, PT, R2, UR6, PT ;  /* 0x0000000602007c0c */ /* 0x000fc8000bf06070 */
[----:B------:R-:W-:-:S13]  /*1f80*/  ISETP.GE.AND.EX P0, PT, R3, UR7, PT, P0 ;  /* 0x0000000703007c0c */ /* 0x000fda000bf06300 */
[----:B------:R-:W0:Y:S02]  /*1f90*/  @!P0 LDC.64 R6, c[0x0][0x3b0] ;  /* 0x0000ec00ff068b82 */ /* 0x000e240000000a00 */
[----:B0-----:R-:W-:-:S04]  /*1fa0*/  @!P0 LEA R6, P1, R8, R6, 0x3 ;  /* 0x0000000608068211 */ /* 0x001fc800078218ff */
[----:B------:R-:W-:Y:S02]  /*1fb0*/  @!P0 LEA.HI.X R7, R8, R7, R9, 0x3, P1 ;  /* 0x0000000708078211 */ /* 0x000fe400008f1c09 */
[----:B------:R-:W-:-:S06]  /*1fc0*/  CS2R R8, SRZ ;  /* 0x0000000000087805 */ /* 0x000fcc000001ff00 */
        /* <DEDUP_REMOVED lines=8> */
.L_x_856:
[----:B------:R-:W-:-:S07]  /*2050*/  CS2R R4, SRZ ;  /* 0x0000000000047805 */ /* 0x000fce000001ff00 */
.L_x_857:
[----:B------:R-:W-:Y:S05]  /*2060*/  BSYNC B0 ;  /* 0x0000000000007941 */ /* 0x000fea0003800000 */
.L_x_855:
        /* <DEDUP_REMOVED lines=9> */
        .weak           $__internal_42_$__cuda_sm20_div_s64
        .type           $__internal_42_$__cuda_sm20_div_s64,@function
        .size           $__internal_42_$__cuda_sm20_div_s64,(.L_x_3190 - $__internal_42_$__cuda_sm20_div_s64)
$__internal_42_$__cuda_sm20_div_s64:
        /* <DEDUP_REMOVED lines=83> */
[----:B------:R-:W-:Y:S06]  /*2630*/  RET.REL.NODEC R20 `(_ZN2at6native16triu_tril_kernelIdlLb1ELi1ELb0EEEvNS_4cuda6detail10TensorInfoIT_T0_EENS4_IKS5_S6_EEllS6_) ;  /* 0xffffffd814707950 */ /* 0x000fec0003c3ffff */
.L_x_858:
        /* <DEDUP_REMOVED lines=12> */
.L_x_3190:


//--------------------- .text._ZN2at6native16triu_tril_kernelIdlLb1ELi1ELb1EEEvNS_4cuda6detail10TensorInfoIT_T0_EENS4_IKS5_S6_EEllS6_ --------------------------
	.section	.text._ZN2at6native16triu_tril_kernelIdlLb1ELi1ELb1EEEvNS_4cuda6detail10TensorInfoIT_T0_EENS4_IKS5_S6_EEllS6_,"ax",@progbits
	.align	128
        .global         _ZN2at6native16triu_tril_kernelIdlLb1ELi1ELb1EEEvNS_4cuda6detail10TensorInfoIT_T0_EENS4_IKS5_S6_EEllS6_
        .type           _ZN2at6native16triu_tril_kernelIdlLb1ELi1ELb1EEEvNS_4cuda6detail10TensorInfoIT_T0_EENS4_IKS5_S6_EEllS6_,@function
        .size           _ZN2at6native16triu_tril_kernelIdlLb1ELi1ELb1EEEvNS_4cuda6detail10TensorInfoIT_T0_EENS4_IKS5_S6_EEllS6_,(.L_x_3192 - _ZN2at6native16triu_tril_kernelIdlLb1ELi1ELb1EEEvNS_4cuda6detail10TensorInfoIT_T0_EENS4_IKS5_S6_EEllS6_)
        .other          _ZN2at6native16triu_tril_kernelIdlLb1ELi1ELb1EEEvNS_4cuda6detail10TensorInfoIT_T0_EENS4_IKS5_S6_EEllS6_,@"STO_CUDA_ENTRY STV_DEFAULT"
_ZN2at6native16triu_tril_kernelIdlLb1ELi1ELb1EEEvNS_4cuda6detail10TensorInfoIT_T0_EENS4_IKS5_S6_EEllS6_:
.text._ZN2at6native16triu_tril_kernelIdlLb1ELi1ELb1EEEvNS_4cuda6detail10TensorInfoIT_T0_EENS4_IKS5_S6_EEllS6_:
        /* <DEDUP_REMOVED lines=21> */
[----:B------:R-:W-:Y:S05]  /*0150*/  CALL.REL.NOINC `($__internal_43_$__cuda_sm20_div_s64) ;  /* 0x0000001c00387944 */ /* 0x000fea0003c00000 */
        /* <DEDUP_REMOVED lines=8> */
.L_x_860:
        /* <DEDUP_REMOVED lines=23> */
.L_x_861:
[----:B------:R-:W-:Y:S05]  /*0350*/  BSYNC B0 ;  /* 0x0000000000007941 */ /* 0x000fea0003800000 */
.L_x_859:
        /* <DEDUP_REMOVED lines=12> */
[----:B------:R-:W-:Y:S05]  /*0420*/  CALL.REL.NOINC `($__internal_44_$__cuda_sm20_rem_s64) ;  /* 0x0000001c00d47944 */ /* 0x000fea0003c00000 */
[----:B------:R-:W-:Y:S05]  /*0430*/  BRA `(.L_x_864) ;  /* 0x0000000000487947 */ /* 0x000fea0003800000 */
.L_x_863:
        /* <DEDUP_REMOVED lines=18> */
.L_x_864:
[----:B------:R-:W-:Y:S05]  /*0560*/  BSYNC B0 ;  /* 0x0000000000007941 */ /* 0x000fea0003800000 */
.L_x_862:
        /* <DEDUP_REMOVED lines=21> */
[----:B------:R-:W-:Y:S05]  /*06c0*/  CALL.REL.NOINC `($__internal_43_$__cuda_sm20_div_s64) ;  /* 0x0000001400dc7944 */ /* 0x000fea0003c00000 */
[----:B------:R-:W-:Y:S01]  /*06d0*/  MOV R12, R4 ;  /* 0x00000004000c7202 */ /* 0x000fe20000000f00 */
[----:B------:R-:W-:Y:S01]  /*06e0*/  IMAD.MOV.U32 R13, RZ, RZ, R5 ;  /* 0x000000ffff0d7224 */ /* 0x000fe200078e0005 */
[----:B------:R-:W-:Y:S06]  /*06f0*/  BRA `(.L_x_867) ;  /* 0x00000000004c7947 */ /* 0x000fec0003800000 */
.L_x_866:
        /* <DEDUP_REMOVED lines=19> */
.L_x_867:
[----:B------:R-:W-:Y:S05]  /*0830*/  BSYNC B0 ;  /* 0x0000000000007941 */ /* 0x000fea0003800000 */
.L_x_865:
        /* <DEDUP_REMOVED lines=41> */
.L_x_873:
        /* <DEDUP_REMOVED lines=13> */
[----:B------:R-:W-:Y:S05]  /*0ba0*/  CALL.REL.NOINC `($__internal_43_$__cuda_sm20_div_s64) ;  /* 0x0000001000a47944 */ /* 0x000fea0003c00000 */
        /* <DEDUP_REMOVED lines=11> */
.L_x_871:
        /* <DEDUP_REMOVED lines=23> */
.L_x_872:
[----:B------:R-:W-:Y:S05]  /*0dd0*/  BSYNC B0 ;  /* 0x0000000000007941 */ /* 0x000fea0003800000 */
.L_x_870:
        /* <DEDUP_REMOVED lines=14> */
.L_x_869:
        /* <DEDUP_REMOVED lines=11> */
.L_x_886:
        /* <DEDUP_REMOVED lines=13> */
[----:B------:R-:W-:Y:S05]  /*1040*/  CALL.REL.NOINC `($__internal_43_$__cuda_sm20_div_s64) ;  /* 0x0000000c007c7944 */ /* 0x000fea0003c00000 */
        /* <DEDUP_REMOVED lines=11> */
.L_x_875:
        /* <DEDUP_REMOVED lines=23> */
.L_x_876:
[----:B------:R-:W-:Y:S05]  /*1270*/  BSYNC B0 ;  /* 0x0000000000007941 */ /* 0x000fea0003800000 */
.L_x_874:
        /* <DEDUP_REMOVED lines=30> */
.L_x_878:
        /* <DEDUP_REMOVED lines=23> */
.L_x_879:
[----:B------:R-:W-:Y:S05]  /*15d0*/  BSYNC B0 ;  /* 0x0000000000007941 */ /* 0x000fea0003800000 */
.L_x_877:
        /* <DEDUP_REMOVED lines=31> */
.L_x_881:
        /* <DEDUP_REMOVED lines=23> */
.L_x_882:
[----:B------:R-:W-:Y:S05]  /*1940*/  BSYNC B0 ;  /* 0x0000000000007941 */ /* 0x000fea0003800000 */
.L_x_880:
        /* <DEDUP_REMOVED lines=31> */
.L_x_884:
        /* <DEDUP_REMOVED lines=23> */
.L_x_885:
[----:B------:R-:W-:Y:S05]  /*1cb0*/  BSYNC B0 ;  /* 0x0000000000007941 */ /* 0x000fea0003800000 */
.L_x_883:
        /* <DEDUP_REMOVED lines=14> */
.L_x_868:
        /* <DEDUP_REMOVED lines=10> */
        .weak           $__internal_43_$__cuda_sm20_div_s64
        .type           $__internal_43_$__cuda_sm20_div_s64,@function
        .size           $__internal_43_$__cuda_sm20_div_s64,($__internal_44_$__cuda_sm20_rem_s64 - $__internal_43_$__cuda_sm20_div_s64)
$__internal_43_$__cuda_sm20_div_s64:
        /* <DEDUP_REMOVED lines=83> */
[----:B------:R-:W-:Y:S06]  /*2370*/  RET.REL.NODEC R6 `(_ZN2at6native16triu_tril_kernelIdlLb1ELi1ELb1EEEvNS_4cuda6detail10TensorInfoIT_T0_EENS4_IKS5_S6_EEllS6_) ;  /* 0xffffffdc06207950 */ /* 0x000fec0003c3ffff */
        .weak           $__internal_44_$__cuda_sm20_rem_s64
        .type           $__internal_44_$__cuda_sm20_rem_s64,@function
        .size           $__internal_44_$__cuda_sm20_rem_s64,(.L_x_3192 - $__internal_44_$__cuda_sm20_rem_s64)
$__internal_44_$__cuda_sm20_rem_s64:
        /* <DEDUP_REMOVED lines=77> */
[----:B------:R-:W-:Y:S06]  /*2850*/  RET.REL.NODEC R6 `(_ZN2at6native16triu_tril_kernelIdlLb1ELi1ELb1EEEvNS_4cuda6detail10TensorInfoIT_T0_EENS4_IKS5_S6_EEllS6_) ;  /* 0xffffffd406e87950 */ /* 0x000fec0003c3ffff */
.L_x_887:
        /* <DEDUP_REMOVED lines=10> */
.L_x_3192:


//--------------------- .text._ZN2at6native16triu_tril_kernelIdiLb1ELi1ELb0EEEvNS_4cuda6detail10TensorInfoIT_T0_EENS4_IKS5_S6_EEllS6_ --------------------------
	.section	.text._ZN2at6native16triu_tril_kernelIdiLb1ELi1ELb0EEEvNS_4cuda6detail10TensorInfoIT_T0_EENS4_IKS5_S6_EEllS6_,"ax",@progbits
	.align	128
        .global         _ZN2at6native16triu_tril_kernelIdiLb1ELi1ELb0EEEvNS_4cuda6detail10TensorInfoIT_T0_EENS4_IKS5_S6_EEllS6_
        .type           _ZN2at6native16triu_tril_kernelIdiLb1ELi1ELb0EEEvNS_4cuda6detail10TensorInfoIT_T0_EENS4_IKS5_S6_EEllS6_,@function
        .size           _ZN2at6native16triu_tril_kernelIdiLb1ELi1ELb0EEEvNS_4cuda6detail10TensorInfoIT_T0_EENS4_IKS5_S6_EEllS6_,(.L_x_3193 - _ZN2at6native16triu_tril_kernelIdiLb1ELi1ELb0EEEvNS_4cuda6detail10TensorInfoIT_T0_EENS4_IKS5_S6_EEllS6_)
        .other          _ZN2at6native16triu_tril_kernelIdiLb1ELi1ELb0EEEvNS_4cuda6detail10TensorInfoIT_T0_EENS4_IKS5_S6_EEllS6_,@"STO_CUDA_ENTRY STV_DEFAULT"
_ZN2at6native16triu_tril_kernelIdiLb1ELi1ELb0EEEvNS_4cuda6detail10TensorInfoIT_T0_EENS4_IKS5_S6_EEllS6_:
.text._ZN2at6native16triu_tril_kernelIdiLb1ELi1ELb0EEEvNS_4cuda6detail10TensorInfoIT_T0_EENS4_IKS5_S6_EEllS6_:
        /* <DEDUP_REMOVED lines=22> */
[----:B------:R-:W-:Y:S05]  /*0160*/  CALL.REL.NOINC `($__internal_45_$__cuda_sm20_div_s64) ;  /* 0x0000001400907944 */ /* 0x000fea0003c00000 */
[----:B------:R-:W-:Y:S01]  /*0170*/  IADD3 R5, -R9, RZ, RZ ;  /* 0x000000ff09057210 */ /* 0x000fe20007ffe1ff */
[----:B------:R-:W-:Y:S01]  /*0180*/  ULDC UR6, c[0x0][0x3d0] ;  /* 0x0000f40000067ab9 */ /* 0x000fe20000000800 */
[----:B------:R-:W-:Y:S02]  /*0190*/  IMAD.MOV.U32 R2, RZ, RZ, R9 ;  /* 0x000000ffff027224 */ /* 0x000fe400078e0009 */
[----:B------:R-:W-:Y:S02]  /*01a0*/  IMAD.MOV.U32 R3, RZ, RZ, R8 ;  /* 0x000000ffff037224 */ /* 0x000fe400078e0008 */
[----:B------:R-:W-:Y:S01]  /*01b0*/  IMAD R4, R5, UR6, R14 ;  /* 0x0000000605047c24 */ /* 0x000fe2000f8e020e */
[----:B------:R-:W-:Y:S06]  /*01c0*/  BRA `(.L_x_890) ;  /* 0x0000000000547947 */ /* 0x000fec0003800000 */
.L_x_889:
        /* <DEDUP_REMOVED lines=21> */
.L_x_890:
[----:B------:R-:W-:Y:S05]  /*0320*/  BSYNC B0 ;  /* 0x0000000000007941 */ /* 0x000fea0003800000 */
.L_x_888:
        /* <DEDUP_REMOVED lines=15> */
[----:B------:R-:W-:Y:S05]  /*0420*/  CALL.REL.NOINC `($__internal_45_$__cuda_sm20_div_s64) ;  /* 0x0000001000e07944 */ /* 0x000fea0003c00000 */
[--C-:B------:R-:W-:Y:S01]  /*0430*/  IMAD.MOV R3, RZ, RZ, -R9.reuse ;  /* 0x000000ffff037224 */ /* 0x100fe200078e0a09 */
[----:B------:R-:W-:Y:S01]  /*0440*/  MOV R15, R8 ;  /* 0x00000008000f7202 */ /* 0x000fe20000000f00 */
[----:B------:R-:W-:Y:S02]  /*0450*/  IMAD.MOV.U32 R14, RZ, RZ, R9 ;  /* 0x000000ffff0e7224 */ /* 0x000fe400078e0009 */
[----:B------:R-:W-:Y:S01]  /*0460*/  IMAD R3, R3, UR5, R2 ;  /* 0x0000000503037c24 */ /* 0x000fe2000f8e0202 */
[----:B------:R-:W-:Y:S06]  /*0470*/  BRA `(.L_x_893) ;  /* 0x0000000000547947 */ /* 0x000fec0003800000 */
.L_x_892:
        /* <DEDUP_REMOVED lines=21> */
.L_x_893:
[----:B------:R-:W-:Y:S05]  /*05d0*/  BSYNC B0 ;  /* 0x0000000000007941 */ /* 0x000fea0003800000 */
.L_x_891:
        /* <DEDUP_REMOVED lines=22> */
.L_x_899:
        /* <DEDUP_REMOVED lines=10> */
[----:B------:R-:W-:Y:S05]  /*07e0*/  CALL.REL.NOINC `($__internal_45_$__cuda_sm20_div_s64) ;  /* 0x0000000c00f07944 */ /* 0x000fea0003c00000 */
[----:B------:R-:W-:Y:S01]  /*07f0*/  IADD3 R5, -R9, RZ, RZ ;  /* 0x000000ff09057210 */ /* 0x000fe20007ffe1ff */
[----:B------:R-:W-:-:S04]  /*0800*/  IMAD.MOV.U32 R15, RZ, RZ, R8 ;  /* 0x000000ffff0f7224 */ /* 0x000fc800078e0008 */
[----:B------:R-:W-:Y:S02]  /*0810*/  IMAD R10, R10, R5, R14 ;  /* 0x000000050a0a7224 */ /* 0x000fe400078e020e */
[----:B------:R-:W-:Y:S01]  /*0820*/  IMAD.MOV.U32 R14, RZ, RZ, R9 ;  /* 0x000000ffff0e7224 */ /* 0x000fe200078e0009 */
[----:B------:R-:W-:Y:S06]  /*0830*/  BRA `(.L_x_898) ;  /* 0x0000000000587947 */ /* 0x000fec0003800000 */
.L_x_897:
        /* <DEDUP_REMOVED lines=22> */
.L_x_898:
[----:B------:R-:W-:Y:S05]  /*09a0*/  BSYNC B0 ;  /* 0x0000000000007941 */ /* 0x000fea0003800000 */
.L_x_896:
        /* <DEDUP_REMOVED lines=10> */
.L_x_895:
[----:B------:R-:W-:-:S13]  /*0a50*/  ISETP.GE.U32.AND P0, PT, R21, 0x3, PT ;  /* 0x000000031500780c */ /* 0x000fda0003f06070 */
[----:B------:R-:W-:Y:S05]  /*0a60*/  @!P0 BRA `(.L_x_894) ;  /* 0x0000000800d88947 */ /* 0x000fea0003800000 */
[C---:B------:R-:W-:Y:S01]  /*0a70*/  SHF.L.U32 R22, R20.reuse, 0x2, RZ ;  /* 0x0000000214167819 */ /* 0x040fe200000006ff */
[----:B------:R-:W-:Y:S02]  /*0a80*/  IMAD.MOV.U32 R5, RZ, RZ, 0x6c ;  /* 0x0000006cff057424 */ /* 0x000fe400078e00ff */
[C---:B------:R-:W-:Y:S02]  /*0a90*/  VIADD R21, R20.reuse, 0x4 ;  /* 0x0000000414157836 */ /* 0x040fe40000000000 */
[----:B------:R-:W-:Y:S02]  /*0aa0*/  IMAD R20, R20, 0x4, R5 ;  /* 0x0000000414147824 */ /* 0x000fe400078e0205 */
[----:B------:R-:W-:-:S07]  /*0ab0*/  VIADD R22, R22, 0xe0 ;  /* 0x000000e016167836 */ /* 0x000fce0000000000 */
.L_x_912:
        /* <DEDUP_REMOVED lines=16> */
.L_x_901:
        /* <DEDUP_REMOVED lines=22> */
.L_x_902:
[----:B------:R-:W-:Y:S05]  /*0d20*/  BSYNC B0 ;  /* 0x0000000000007941 */ /* 0x000fea0003800000 */
.L_x_900:
        /* <DEDUP_REMOVED lines=14> */
[----:B------:R-:W-:Y:S05]  /*0e10*/  CALL.REL.NOINC `($__internal_45_$__cuda_sm20_div_s64) ;  /* 0x0000000800647944 */ /* 0x000fea0003c00000 */
[----:B------:R-:W-:Y:S02]  /*0e20*/  IMAD.MOV R11, RZ, RZ, -R9 ;  /* 0x000000ffff0b7224 */ /* 0x000fe400078e0a09 */
[----:B------:R-:W-:Y:S02]  /*0e30*/  IMAD.MOV.U32 R15, RZ, RZ, R8 ;  /* 0x000000ffff0f7224 */ /* 0x000fe400078e0008 */
[----:B------:R-:W-:Y:S01]  /*0e40*/  IMAD R11, R10, R11, R14 ;  /* 0x0000000b0a0b7224 */ /* 0x000fe200078e020e */
[----:B------:R-:W-:Y:S01]  /*0e50*/  MOV R14, R9 ;  /* 0x00000009000e7202 */ /* 0x000fe20000000f00 */
[----:B------:R-:W-:Y:S06]  /*0e60*/  BRA `(.L_x_905) ;  /* 0x0000000000587947 */ /* 0x000fec0003800000 */
.L_x_904:
        /* <DEDUP_REMOVED lines=22> */
.L_x_905:
[----:B------:R-:W-:Y:S05]  /*0fd0*/  BSYNC B0 ;  /* 0x0000000000007941 */ /* 0x000fea0003800000 */
.L_x_903:
        /* <DEDUP_REMOVED lines=20> */
.L_x_907:
        /* <DEDUP_REMOVED lines=22> */
.L_x_908:
[----:B------:R-:W-:Y:S05]  /*1280*/  BSYNC B0 ;  /* 0x0000000000007941 */ /* 0x000fea0003800000 */
.L_x_906:
        /* <DEDUP_REMOVED lines=20> */
.L_x_910:
        /* <DEDUP_REMOVED lines=22> */
.L_x_911:
[----:B------:R-:W-:Y:S05]  /*1530*/  BSYNC B0 ;  /* 0x0000000000007941 */ /* 0x000fea0003800000 */
.L_x_909:
        /* <DEDUP_REMOVED lines=9> */
.L_x_894:
        /* <DEDUP_REMOVED lines=21> */
.L_x_914:
[----:B------:R-:W-:-:S07]  /*1720*/  CS2R R2, SRZ ;  /* 0x0000000000027805 */ /* 0x000fce000001ff00 */
.L_x_915:
[----:B------:R-:W-:Y:S05]  /*1730*/  BSYNC B0 ;  /* 0x0000000000007941 */ /* 0x000fea0003800000 */
.L_x_913:
[----:B------:R-:W-:Y:S02]  /*1740*/  ULDC UR5, c[0x0][UR4+0x21c] ;  /* 0x0000870004057abb */ /* 0x000fe40008000800 */
[----:B------:R-:W-:-:S13]  /*1750*/  ISETP.LT.AND P0, PT, R4, UR5, PT ;  /* 0x0000000504007c0c */ /* 0x000fda000bf01270 */
[----:B------:R-:W-:Y:S05]  /*1760*/  @!P0 EXIT ;  /* 0x000000000000894d */ /* 0x000fea0003800000 */
[----:B------:R-:W0:Y:S02]  /*1770*/  LDC.64 R4, c[0x0][0x210] ;  /* 0x00008400ff047b82 */ /* 0x000e240000000a00 */
[----:B0-----:R-:W-:-:S05]  /*1780*/  IMAD.WIDE R4, R0, 0x8, R4 ;  /* 0x0000000800047825 */ /* 0x001fca00078e0204 */
[----:B------:R-:W-:Y:S01]  /*1790*/  STG.E.64 desc[UR6][R4.64], R2 ;  /* 0x0000000204007986 */ /* 0x000fe2000c101b06 */
[----:B------:R-:W-:Y:S05]  /*17a0*/  EXIT ;  /* 0x000000000000794d */ /* 0x000fea0003800000 */
        .weak           $__internal_45_$__cuda_sm20_div_s64
        .type           $__internal_45_$__cuda_sm20_div_s64,@function
        .size           $__internal_45_$__cuda_sm20_div_s64,(.L_x_3193 - $__internal_45_$__cuda_sm20_div_s64)
$__internal_45_$__cuda_sm20_div_s64:
        /* <DEDUP_REMOVED lines=82> */
[----:B------:R-:W-:Y:S05]  /*1cd0*/  RET.REL.NODEC R6 `(_ZN2at6native16triu_tril_kernelIdiLb1ELi1ELb0EEEvNS_4cuda6detail10TensorInfoIT_T0_EENS4_IKS5_S6_EEllS6_) ;  /* 0xffffffe006c87950 */ /* 0x000fea0003c3ffff */
.L_x_916:
        /* <DEDUP_REMOVED lines=10> */
.L_x_3193:


//--------------------- .text._ZN2at6native16triu_tril_kernelIdiLb1ELi1ELb1EEEvNS_4cuda6detail10TensorInfoIT_T0_EENS4_IKS5_S6_EEllS6_ --------------------------
	.section	.text._ZN2at6native16triu_tril_kernelIdiLb1ELi1ELb1EEEvNS_4cuda6detail10TensorInfoIT_T0_EENS4_IKS5_S6_EEllS6_,"ax",@progbits
	.align	128
        .global         _ZN2at6native16triu_tril_kernelIdiLb1ELi1ELb1EEEvNS_4cuda6detail10TensorInfoIT_T0_EENS4_IKS5_S6_EEllS6_
        .type           _ZN2at6native16triu_tril_kernelIdiLb1ELi1ELb1EEEvNS_4cuda6detail10TensorInfoIT_T0_EENS4_IKS5_S6_EEllS6_,@function
        .size           _ZN2at6native16triu_tril_kernelIdiLb1ELi1ELb1EEEvNS_4cuda6detail10TensorInfoIT_T0_EENS4_IKS5_S6_EEllS6_,(.L_x_3195 - _ZN2at6native16triu_tril_kernelIdiLb1ELi1ELb1EEEvNS_4cuda6detail10TensorInfoIT_T0_EENS4_IKS5_S6_EEllS6_)
        .other          _ZN2at6native16triu_tril_kernelIdiLb1ELi1ELb1EEEvNS_4cuda6detail10TensorInfoIT_T0_EENS4_IKS5_S6_EEllS6_,@"STO_CUDA_ENTRY STV_DEFAULT"
_ZN2at6native16triu_tril_kernelIdiLb1ELi1ELb1EEEvNS_4cuda6detail10TensorInfoIT_T0_EENS4_IKS5_S6_EEllS6_:
.text._ZN2at6native16triu_tril_kernelIdiLb1ELi1ELb1EEEvNS_4cuda6detail10TensorInfoIT_T0_EENS4_IKS5_S6_EEllS6_:
        /* <DEDUP_REMOVED lines=22> */
[----:B------:R-:W-:Y:S05]  /*0160*/  CALL.REL.NOINC `($__internal_46_$__cuda_sm20_div_s64) ;  /* 0x00000014006c7944 */ /* 0x000fea0003c00000 */
[----:B------:R-:W-:Y:S01]  /*0170*/  IADD3 R3, -R4, RZ, RZ ;  /* 0x000000ff04037210 */ /* 0x000fe20007ffe1ff */
[----:B------:R-:W-:-:S04]  /*0180*/  ULDC UR6, c[0x0][0x3d0] ;  /* 0x0000f40000067ab9 */ /* 0x000fc80000000800 */
[----:B------:R-:W-:Y:S01]  /*0190*/  IMAD R2, R3, UR6, R12 ;  /* 0x0000000603027c24 */ /* 0x000fe2000f8e020c */
[----:B------:R-:W-:Y:S06]  /*01a0*/  BRA `(.L_x_919) ;  /* 0x0000000000547947 */ /* 0x000fec0003800000 */
.L_x_918:
        /* <DEDUP_REMOVED lines=21> */
.L_x_919:
[----:B------:R-:W-:Y:S05]  /*0300*/  BSYNC B0 ;  /* 0x0000000000007941 */ /* 0x000fea0003800000 */
.L_x_917:
        /* <DEDUP_REMOVED lines=13> */
[----:B------:R-:W-:Y:S05]  /*03e0*/  CALL.REL.NOINC `($__internal_47_$__cuda_sm20_rem_s64) ;  /* 0x00000018001c7944 */ /* 0x000fea0003c00000 */
[----:B------:R-:W-:Y:S01]  /*03f0*/  MOV R7, R3 ;  /* 0x0000000300077202 */ /* 0x000fe20000000f00 */
[----:B------:R-:W-:Y:S06]  /*0400*/  BRA `(.L_x_922) ;  /* 0x0000000000447947 */ /* 0x000fec0003800000 */
.L_x_921:
        /* <DEDUP_REMOVED lines=17> */
.L_x_922:
[----:B------:R-:W-:Y:S05]  /*0520*/  BSYNC B0 ;  /* 0x0000000000007941 */ /* 0x000fea0003800000 */
.L_x_920:
        /* <DEDUP_REMOVED lines=16> */
[----:B------:R-:W-:Y:S05]  /*0630*/  CALL.REL.NOINC `($__internal_46_$__cuda_sm20_div_s64) ;  /* 0x0000001000387944 */ /* 0x000fea0003c00000 */
[----:B------:R-:W-:Y:S01]  /*0640*/  IMAD.MOV.U32 R14, RZ, RZ, R4 ;  /* 0x000000ffff0e7224 */ /* 0x000fe200078e0004 */
[----:B------:R-:W-:Y:S01]  /*0650*/  MOV R15, R5 ;  /* 0x00000005000f7202 */ /* 0x000fe20000000f00 */
[----:B------:R-:W-:Y:S06]  /*0660*/  BRA `(.L_x_925) ;  /* 0x00000000004c7947 */ /* 0x000fec0003800000 */
.L_x_924:
        /* <DEDUP_REMOVED lines=19> */
.L_x_925:
[----:B------:R-:W-:Y:S05]  /*07a0*/  BSYNC B0 ;  /* 0x0000000000007941 */ /* 0x000fea0003800000 */
.L_x_923:
        /* <DEDUP_REMOVED lines=18> */
.L_x_931:
        /* <DEDUP_REMOVED lines=9> */
[----:B------:R-:W-:Y:S05]  /*0960*/  CALL.REL.NOINC `($__internal_46_$__cuda_sm20_div_s64) ;  /* 0x0000000c006c7944 */ /* 0x000fea0003c00000 */
[----:B------:R-:W-:Y:S01]  /*0970*/  IADD3 R3, -R4, RZ, RZ ;  /* 0x000000ff04037210 */ /* 0x000fe20007ffe1ff */
[----:B------:R-:W-:-:S04]  /*0980*/  IMAD.MOV.U32 R15, RZ, RZ, R5 ;  /* 0x000000ffff0f7224 */ /* 0x000fc800078e0005 */
[----:B------:R-:W-:Y:S02]  /*0990*/  IMAD R10, R10, R3, R14 ;  /* 0x000000030a0a7224 */ /* 0x000fe400078e020e */
[----:B------:R-:W-:Y:S01]  /*09a0*/  IMAD.MOV.U32 R14, RZ, RZ, R4 ;  /* 0x000000ffff0e7224 */ /* 0x000fe200078e0004 */
[----:B------:R-:W-:Y:S06]  /*09b0*/  BRA `(.L_x_930) ;  /* 0x0000000000587947 */ /* 0x000fec0003800000 */
.L_x_929:
        /* <DEDUP_REMOVED lines=22> */
.L_x_930:
[----:B------:R-:W-:Y:S05]  /*0b20*/  BSYNC B0 ;  /* 0x0000000000007941 */ /* 0x000fea0003800000 */
.L_x_928:
        /* <DEDUP_REMOVED lines=8> */
.L_x_927:
[----:B------:R-:W-:-:S13]  /*0bb0*/  ISETP.GE.U32.AND P0, PT, R13, 0x3, PT ;  /* 0x000000030d00780c */ /* 0x000fda0003f06070 */
[----:B------:R-:W-:Y:S05]  /*0bc0*/  @!P0 BRA `(.L_x_926) ;  /* 0x0000000800b48947 */ /* 0x000fea0003800000 */
[C---:B------:R-:W-:Y:S01]  /*0bd0*/  SHF.L.U32 R18, R12.reuse, 0x2, RZ ;  /* 0x000000020c127819 */ /* 0x040fe200000006ff */
[----:B------:R-:W-:Y:S02]  /*0be0*/  IMAD.MOV.U32 R3, RZ, RZ, 0x6c ;  /* 0x0000006cff037424 */ /* 0x000fe400078e00ff */
[C---:B------:R-:W-:Y:S02]  /*0bf0*/  VIADD R13, R12.reuse, 0x4 ;  /* 0x000000040c0d7836 */ /* 0x040fe40000000000 */
[----:B------:R-:W-:Y:S02]  /*0c00*/  IMAD R12, R12, 0x4, R3 ;  /* 0x000000040c0c7824 */ /* 0x000fe400078e0203 */
[----:B------:R-:W-:-:S07]  /*0c10*/  VIADD R18, R18, 0xe0 ;  /* 0x000000e012127836 */ /* 0x000fce0000000000 */
.L_x_944:
        /* <DEDUP_REMOVED lines=9> */
[----:B------:R-:W-:Y:S05]  /*0cb0*/  CALL.REL.NOINC `($__internal_46_$__cuda_sm20_div_s64) ;  /* 0x0000000800987944 */ /* 0x000fea0003c00000 */
[----:B------:R-:W-:Y:S02]  /*0cc0*/  IMAD.MOV R3, RZ, RZ, -R4 ;  /* 0x000000ffff037224 */ /* 0x000fe400078e0a04 */
[----:B------:R-:W-:Y:S02]  /*0cd0*/  IMAD.MOV.U32 R15, RZ, RZ, R5 ;  /* 0x000000ffff0f7224 */ /* 0x000fe400078e0005 */
[----:B------:R-:W-:Y:S01]  /*0ce0*/  IMAD R6, R10, R3, R14 ;  /* 0x000000030a067224 */ /* 0x000fe200078e020e */
[----:B------:R-:W-:Y:S01]  /*0cf0*/  MOV R14, R4 ;  /* 0x00000004000e7202 */ /* 0x000fe20000000f00 */
[----:B------:R-:W-:Y:S06]  /*0d00*/  BRA `(.L_x_934) ;  /* 0x0000000000587947 */ /* 0x000fec0003800000 */
.L_x_933:
        /* <DEDUP_REMOVED lines=22> */
.L_x_934:
[----:B------:R-:W-:Y:S05]  /*0e70*/  BSYNC B0 ;  /* 0x0000000000007941 */ /* 0x000fea0003800000 */
.L_x_932:
        /* <DEDUP_REMOVED lines=12> */
[----:B------:R-:W-:Y:S05]  /*0f40*/  CALL.REL.NOINC `($__internal_46_$__cuda_sm20_div_s64) ;  /* 0x0000000400f47944 */ /* 0x000fea0003c00000 */
[----:B------:R-:W-:Y:S02]  /*0f50*/  IADD3 R3, -R4, RZ, RZ ;  /* 0x000000ff04037210 */ /* 0x000fe40007ffe1ff */
[----:B------:R-:W-:-:S03]  /*0f60*/  MOV R15, R5 ;  /* 0x00000005000f7202 */ /* 0x000fc60000000f00 */
[----:B------:R-:W-:Y:S02]  /*0f70*/  IMAD R6, R10, R3, R14 ;  /* 0x000000030a067224 */ /* 0x000fe400078e020e */
[----:B------:R-:W-:Y:S01]  /*0f80*/  IMAD.MOV.U32 R14, RZ, RZ, R4 ;  /* 0x000000ffff0e7224 */ /* 0x000fe200078e0004 */
[----:B------:R-:W-:Y:S06]  /*0f90*/  BRA `(.L_x_937) ;  /* 0x0000000000587947 */ /* 0x000fec0003800000 */
.L_x_936:
        /* <DEDUP_REMOVED lines=22> */
.L_x_937:
[----:B------:R-:W-:Y:S05]  /*1100*/  BSYNC B0 ;  /* 0x0000000000007941 */ /* 0x000fea0003800000 */
.L_x_935:
        /* <DEDUP_REMOVED lines=18> */
.L_x_939:
        /* <DEDUP_REMOVED lines=22> */
.L_x_940:
[----:B------:R-:W-:Y:S05]  /*1390*/  BSYNC B0 ;  /* 0x0000000000007941 */ /* 0x000fea0003800000 */
.L_x_938:
        /* <DEDUP_REMOVED lines=18> */
.L_x_942:
        /* <DEDUP_REMOVED lines=22> */
.L_x_943:
[----:B------:R-:W-:Y:S05]  /*1620*/  BSYNC B0 ;  /* 0x0000000000007941 */ /* 0x000fea0003800000 */
.L_x_941:
[----:B------:R0:W1:Y:S01]  /*1630*/  LDC R0, c[0x0][R12+0x204] ;  /* 0x000081000c007b82 */ /* 0x0000620000000800 */
[----:B------:R-:W-:Y:S02]  /*1640*/  VIADD R13, R13, 0xfffffffc ;  /* 0xfffffffc0d0d7836 */ /* 0x000fe40000000000 */
[----:B------:R-:W-:-:S03]  /*1650*/  VIADD R18, R18, 0xfffffff0 ;  /* 0xfffffff012127836 */ /* 0x000fc60000000000 */
[----:B------:R-:W-:Y:S02]  /*1660*/  ISETP.GT.AND P0, PT, R13, 0x3, PT ;  /* 0x000000030d00780c */ /* 0x000fe40003f04270 */
[----:B0-----:R-:W-:Y:S01]  /*1670*/  IADD3 R12, R12, -0x10, RZ ;  /* 0xfffffff00c0c7810 */ /* 0x001fe20007ffe0ff */
[----:B-1----:R-:W-:-:S10]  /*1680*/  IMAD R7, R0, R10, R7 ;  /* 0x0000000a00077224 */ /* 0x002fd400078e0207 */
[----:B------:R-:W-:Y:S05]  /*1690*/  @P0 BRA `(.L_x_944) ;  /* 0xfffffff400600947 */ /* 0x000fea000383ffff */
.L_x_926:
        /* <DEDUP_REMOVED lines=8> */
        .weak           $__internal_46_$__cuda_sm20_div_s64
        .type           $__internal_46_$__cuda_sm20_div_s64,@function
        .size           $__internal_46_$__cuda_sm20_div_s64,($__internal_47_$__cuda_sm20_rem_s64 - $__internal_46_$__cuda_sm20_div_s64)
$__internal_46_$__cuda_sm20_div_s64:
        /* <DEDUP_REMOVED lines=83> */
[----:B------:R-:W-:Y:S06]  /*1c50*/  RET.REL.NODEC R8 `(_ZN2at6native16triu_tril_kernelIdiLb1ELi1ELb1EEEvNS_4cuda6detail10TensorInfoIT_T0_EENS4_IKS5_S6_EEllS6_) ;  /* 0xffffffe008e87950 */ /* 0x000fec0003c3ffff */
        .weak           $__internal_47_$__cuda_sm20_rem_s64
        .type           $__internal_47_$__cuda_sm20_rem_s64,@function
        .size           $__internal_47_$__cuda_sm20_rem_s64,(.L_x_3195 - $__internal_47_$__cuda_sm20_rem_s64)
$__internal_47_$__cuda_sm20_rem_s64:
        /* <DEDUP_REMOVED lines=72> */
[----:B------:R-:W-:Y:S06]  /*20e0*/  RET.REL.NODEC R6 `(_ZN2at6native16triu_tril_kernelIdiLb1ELi1ELb1EEEvNS_4cuda6detail10TensorInfoIT_T0_EENS4_IKS5_S6_EEllS6_) ;  /* 0xffffffdc06c47950 */ /* 0x000fec0003c3ffff */
.L_x_945:
        /* <DEDUP_REMOVED lines=9> */
.L_x_3195:


//--------------------- .text._ZN2at6native16triu_tril_kernelIslLb1ELi4ELb0EEEvNS_4cuda6detail10TensorInfoIT_T0_EENS4_IKS5_S6_EEllS6_ --------------------------
	.section	.text._ZN2at6native16triu_tril_kernelIslLb1ELi4ELb0EEEvNS_4cuda6detail10TensorInfoIT_T0_EENS4_IKS5_S6_EEllS6_,"ax",@progbits
	.align	128
        .global         _ZN2at6native16triu_tril_kernelIslLb1ELi4ELb0EEEvNS_4cuda6detail10TensorInfoIT_T0_EENS4_IKS5_S6_EEllS6_
        .type           _ZN2at6native16triu_tril_kernelIslLb1ELi4ELb0EEEvNS_4cuda6detail10TensorInfoIT_T0_EENS4_IKS5_S6_EEllS6_,@function
        .size           _ZN2at6native16triu_tril_kernelIslLb1ELi4ELb0EEEvNS_4cuda6detail10TensorInfoIT_T0_EENS4_IKS5_S6_EEllS6_,(.L_x_3196 - _ZN2at6native16triu_tril_kernelIslLb1ELi4ELb0EEEvNS_4cuda6detail10TensorInfoIT_T0_EENS4_IKS5_S6_EEllS6_)
        .other          _ZN2at6native16triu_tril_kernelIslLb1ELi4ELb0EEEvNS_4cuda6detail10TensorInfoIT_T0_EENS4_IKS5_S6_EEllS6_,@"STO_CUDA_ENTRY STV_DEFAULT"
_ZN2at6native16triu_tril_kernelIslLb1ELi4ELb0EEEvNS_4cuda6detail10TensorInfoIT_T0_EENS4_IKS5_S6_EEllS6_:
.text._ZN2at6native16triu_tril_kernelIslLb1ELi4ELb0EEEvNS_4cuda6detail10TensorInfoIT_T0_EENS4_IKS5_S6_EEllS6_:
        /* <DEDUP_REMOVED lines=23> */
[----:B------:R-:W-:Y:S05]  /*0170*/  CALL.REL.NOINC `($__internal_48_$__cuda_sm20_div_s64) ;  /* 0x0000002400487944 */ /* 0x000fea0003c00000 */
        /* <DEDUP_REMOVED lines=10> */
.L_x_947:
        /* <DEDUP_REMOVED lines=23> */
.L_x_948:
[----:B------:R-:W-:Y:S05]  /*0390*/  BSYNC B0 ;  /* 0x0000000000007941 */ /* 0x000fea0003800000 */
.L_x_946:
        /* <DEDUP_REMOVED lines=18> */
[----:B------:R-:W-:Y:S05]  /*04c0*/  CALL.REL.NOINC `($__internal_48_$__cuda_sm20_div_s64) ;  /* 0x0000002000747944 */ /* 0x000fea0003c00000 */
        /* <DEDUP_REMOVED lines=9> */
.L_x_950:
        /* <DEDUP_REMOVED lines=22> */
.L_x_951:
[----:B------:R-:W-:Y:S05]  /*06c0*/  BSYNC B0 ;  /* 0x0000000000007941 */ /* 0x000fea0003800000 */
.L_x_949:
        /* <DEDUP_REMOVED lines=57> */
.L_x_957:
        /* <DEDUP_REMOVED lines=14> */
[----:B------:R-:W-:Y:S05]  /*0b40*/  CALL.REL.NOINC `($__internal_48_$__cuda_sm20_div_s64) ;  /* 0x0000001800d47944 */ /* 0x000fea0003c00000 */
        /* <DEDUP_REMOVED lines=11> */
.L_x_955:
        /* <DEDUP_REMOVED lines=23> */
.L_x_956:
[----:B------:R-:W-:Y:S05]  /*0d70*/  BSYNC B0 ;  /* 0x0000000000007941 */ /* 0x000fea0003800000 */
.L_x_954:
        /* <DEDUP_REMOVED lines=19> */
.L_x_953:
        /* <DEDUP_REMOVED lines=13> */
.L_x_970:
        /* <DEDUP_REMOVED lines=25> */
.L_x_959:
        /* <DEDUP_REMOVED lines=23> */
.L_x_960:
[----:B------:R-:W-:Y:S05]  /*1280*/  BSYNC B0 ;  /* 0x0000000000007941 */ /* 0x000fea0003800000 */
.L_x_958:
        /* <DEDUP_REMOVED lines=24> */
[----:B------:R-:W-:Y:S05]  /*1410*/  CALL.REL.NOINC `($__internal_48_$__cuda_sm20_div_s64) ;  /* 0x0000001000a07944 */ /* 0x000fea0003c00000 */
        /* <DEDUP_REMOVED lines=10> */
.L_x_962:
        /* <DEDUP_REMOVED lines=23> */
.L_x_963:
[----:B------:R-:W-:Y:S05]  /*1630*/  BSYNC B0 ;  /* 0x0000000000007941 */ /* 0x000fea0003800000 */
.L_x_961:
        /* <DEDUP_REMOVED lines=37> */
.L_x_965:
        /* <DEDUP_REMOVED lines=23> */
.L_x_966:
[----:B------:R-:W-:Y:S05]  /*1a00*/  BSYNC B0 ;  /* 0x0000000000007941 */ /* 0x000fea0003800000 */
.L_x_964:
        /* <DEDUP_REMOVED lines=27> */
[----:B------:R-:W-:Y:S05]  /*1bc0*/  CALL.REL.NOINC `($__internal_48_$__cuda_sm20_div_s64) ;  /* 0x0000000800b47944 */ /* 0x000fea0003c00000 */
        /* <DEDUP_REMOVED lines=10> */
.L_x_968:
        /* <DEDUP_REMOVED lines=22> */
.L_x_969:
[----:B------:R-:W-:Y:S05]  /*1dd0*/  BSYNC B0 ;  /* 0x0000000000007941 */ /* 0x000fea0003800000 */
.L_x_967:
        /* <DEDUP_REMOVED lines=19> */
.L_x_952:
        /* <DEDUP_REMOVED lines=10> */
[----:B------:R-:W-:-:S07]  /*1fb0*/  PRMT R12, RZ, 0x7610, R12 ;  /* 0x00007610ff0c7816 */ /* 0x000fce000000000c */
[----:B------:R-:W-:Y:S05]  /*1fc0*/  @!P0 BRA `(.L_x_972) ;  /* 0x00000004000c8947 */ /* 0x000fea0003800000 */
[----:B------:R-:W0:Y:S01]  /*1fd0*/  LDC R0, c[0x0][0x548] ;  /* 0x00015200ff007b82 */ /* 0x000e220000000800 */
[----:B------:R-:W-:Y:S01]  /*1fe0*/  UMOV UR8, 0x1a0 ;  /* 0x000001a000087882 */ /* 0x000fe20000000000 */
[----:B------:R-:W-:Y:S01]  /*1ff0*/  BSSY B1, `(.L_x_973) ;  /* 0x000002a000017945 */ /* 0x000fe20003800000 */
[----:B------:R-:W-:Y:S02]  /*2000*/  PRMT R16, RZ, 0x7610, R16 ;  /* 0x00007610ff107816 */ /* 0x000fe40000000010 */
[----:B------:R-:W-:Y:S02]  /*2010*/  PRMT R13, RZ, 0x7610, R13 ;  /* 0x00007610ff0d7816 */ /* 0x000fe4000000000d */
[----:B------:R-:W-:Y:S02]  /*2020*/  PRMT R12, RZ, 0x7610, R12 ;  /* 0x00007610ff0c7816 */ /* 0x000fe4000000000c */
[----:B0-----:R-:W-:-:S04]  /*2030*/  IADD3 R0, R0, -0x2, RZ ;  /* 0xfffffffe00007810 */ /* 0x001fc80007ffe0ff */
[----:B------:R-:W-:Y:S02]  /*2040*/  LEA R17, R0, UR8, 0x3 ;  /* 0x0000000800117c11 */ /* 0x000fe4000f8e18ff */
[----:B------:R-:W-:Y:S02]  /*2050*/  PRMT R0, RZ, 0x7610, R0 ;  /* 0x00007610ff007816 */ /* 0x000fe40000000000 */
[----:B------:R-:W0:Y:S02]  /*2060*/  LDC.64 R6, c[0x0][R17+0x220] ;  /* 0x0000880011067b82 */ /* 0x000e240000000a00 */
        /* <DEDUP_REMOVED lines=12> */
[----:B------:R-:W0:Y:S02]  /*2130*/  LDC.64 R8, c[0x0][R17+0x2e8] ;  /* 0x0000ba0011087b82 */ /* 0x000e240000000a00 */
[C---:B0-----:R-:W-:Y:S02]  /*2140*/  SHF.L.U32 R19, R8.reuse, 0x1, RZ ;  /* 0x0000000108137819 */ /* 0x041fe400000006ff */
[----:B------:R-:W-:Y:S02]  /*2150*/  SHF.L.U64.HI R21, R8, 0x1, R9 ;  /* 0x0000000108157819 */ /* 0x000fe40000010209 */
[----:B------:R-:W-:-:S05]  /*2160*/  IADD3 R8, P0, R19, R10, RZ ;  /* 0x0000000a13087210 */ /* 0x000fca0007f1e0ff */
[----:B------:R-:W-:-:S05]  /*2170*/  IMAD.X R9, R21, 0x1, R11, P0 ;  /* 0x0000000115097824 */ /* 0x000fca00000e060b */
[----:B------:R0:W5:Y:S01]  /*2180*/  LDG.E.U16 R13, desc[UR4][R8.64] ;  /* 0x00000004080d7981 */ /* 0x000162000c1e1500 */
[----:B------:R-:W-:Y:S02]  /*2190*/  IADD3 R11, P1, R2, 0x2, RZ ;  /* 0x00000002020b7810 */ /* 0x000fe40007f3e0ff */
[----:B------:R-:W-:Y:S02]  /*21a0*/  PRMT R16, RZ, 0x7610, R16 ;  /* 0x00007610ff107816 */ /* 0x000fe40000000010 */
[----:B------:R-:W-:Y:S02]  /*21b0*/  ISETP.GE.U32.AND P0, PT, R11, R6, PT ;  /* 0x000000060b00720c */ /* 0x000fe40003f06070 */
[----:B------:R-:W-:-:S04]  /*21c0*/  IADD3.X R11, RZ, R3, RZ, P1, !PT ;  /* 0x00000003ff0b7210 */ /* 0x000fc80000ffe4ff */
[----:B------:R-:W-:-:S13]  /*21d0*/  ISETP.GE.AND.EX P0, PT, R11, R7, PT, P0 ;  /* 0x000000070b00720c */ /* 0x000fda0003f06300 */
[----:B0-----:R-:W-:Y:S05]  /*21e0*/  @P0 BRA `(.L_x_974) ;  /* 0x0000000000280947 */ /* 0x001fea0003800000 */
[----:B------:R-:W-:-:S04]  /*21f0*/  IADD3 R11, P1, R2, 0x3, RZ ;  /* 0x00000003020b7810 */ /* 0x000fc80007f3e0ff */
[----:B------:R-:W-:Y:S01]  /*2200*/  ISETP.GE.U32.AND P0, PT, R11, R6, PT ;  /* 0x000000060b00720c */ /* 0x000fe20003f06070 */
[----:B------:R-:W-:Y:S01]  /*2210*/  IMAD.X R6, RZ, RZ, R3, P1 ;  /* 0x000000ffff067224 */ /* 0x000fe200008e0603 */
[----:B------:R-:W-:-:S04]  /*2220*/  IADD3 R16, P1, R8, R19, RZ ;  /* 0x0000001308107210 */ /* 0x000fc80007f3e0ff */
[----:B------:R-:W-:Y:S02]  /*2230*/  ISETP.GE.AND.EX P0, PT, R6, R7, PT, P0 ;  /* 0x000000070600720c */ /* 0x000fe40003f06300 */
[----:B------:R-:W-:-:S11]  /*2240*/  IADD3.X R17, R9, R21, RZ, P1, !PT ;  /* 0x0000001509117210 */ /* 0x000fd60000ffe4ff */
[----:B------:R-:W-:Y:S02]  /*2250*/  @!P0 IADD3 R6, P1, R16, R19, RZ ;  /* 0x0000001310068210 */ /* 0x000fe40007f3e0ff */
[----:B------:R0:W5:Y:S03]  /*2260*/  LDG.E.U16 R16, desc[UR4][R16.64] ;  /* 0x0000000410107981 */ /* 0x000166000c1e1500 */
[----:B------:R-:W-:-:S05]  /*2270*/  @!P0 IMAD.X R7, R17, 0x1, R21, P1 ;  /* 0x0000000111078824 */ /* 0x000fca00008e0615 */
[----:B------:R0:W5:Y:S03]  /*2280*/  @!P0 LDG.E.U16 R0, desc[UR4][R6.64] ;  /* 0x0000000406008981 */ /* 0x000166000c1e1500 */
.L_x_974:
[----:B------:R-:W-:Y:S05]  /*2290*/  BSYNC B1 ;  /* 0x0000000000017941 */ /* 0x000fea0003800000 */
.L_x_973:
[----:B------:R-:W-:-:S04]  /*22a0*/  IADD3 R4, P0, R2, -R4, RZ ;  /* 0x8000000402047210 */ /* 0x000fc80007f1e0ff */
[C---:B0-----:R-:W-:Y:S02]  /*22b0*/  IADD3 R7, P4, R4.reuse, 0x1, RZ ;  /* 0x0000000104077810 */ /* 0x041fe40007f9e0ff */
[----:B------:R-:W-:Y:S02]  /*22c0*/  IADD3.X R5, R3, ~R5, RZ, P0, !PT ;  /* 0x8000000503057210 */ /* 0x000fe400007fe4ff */
[C---:B------:R-:W-:Y:S02]  /*22d0*/  IADD3 R6, P5, R4.reuse, 0x2, RZ ;  /* 0x0000000204067810 */ /* 0x040fe40007fbe0ff */
[C---:B------:R-:W-:Y:S02]  /*22e0*/  ISETP.GE.U32.AND P3, PT, R4.reuse, UR6, PT ;  /* 0x0000000604007c0c */ /* 0x040fe4000bf66070 */
[----:B------:R-:W-:Y:S02]  /*22f0*/  IADD3 R4, P6, R4, 0x3, RZ ;  /* 0x0000000304047810 */ /* 0x000fe40007fde0ff */
[----:B------:R-:W-:Y:S01]  /*2300*/  ISETP.GE.U32.AND P2, PT, R7, UR6, PT ;  /* 0x0000000607007c0c */ /* 0x000fe2000bf46070 */
[----:B------:R-:W-:Y:S01]  /*2310*/  IMAD.X R7, RZ, RZ, R5, P4 ;  /* 0x000000ffff077224 */ /* 0x000fe200020e0605 */
[----:B------:R-:W-:-:S02]  /*2320*/  ISETP.GE.U32.AND P1, PT, R6, UR6, PT ;  /* 0x0000000606007c0c */ /* 0x000fc4000bf26070 */
[----:B------:R-:W-:Y:S02]  /*2330*/  IADD3.X R6, RZ, R5, RZ, P5, !PT ;  /* 0x00000005ff067210 */ /* 0x000fe40002ffe4ff */
[----:B------:R-:W-:Y:S01]  /*2340*/  ISETP.GE.U32.AND P0, PT, R4, UR6, PT ;  /* 0x0000000604007c0c */ /* 0x000fe2000bf06070 */
[----:B------:R-:W-:Y:S01]  /*2350*/  IMAD.X R4, RZ, RZ, R5, P6 ;  /* 0x000000ffff047224 */ /* 0x000fe200030e0605 */
[----:B------:R-:W-:Y:S02]  /*2360*/  ISETP.GE.AND.EX P2, PT, R7, UR7, PT, P2 ;  /* 0x0000000707007c0c */ /* 0x000fe4000bf46320 */
[----:B------:R-:W-:Y:S02]  /*2370*/  ISETP.GE.AND.EX P1, PT, R6, UR7, PT, P1 ;  /* 0x0000000706007c0c */ /* 0x000fe4000bf26310 */
[----:B------:R-:W-:Y:S02]  /*2380*/  ISETP.GE.AND.EX P3, PT, R5, UR7, PT, P3 ;  /* 0x0000000705007c0c */ /* 0x000fe4000bf66330 */
[----:B------:R-:W-:-:S02]  /*2390*/  ISETP.GE.AND.EX P0, PT, R4, UR7, PT, P0 ;  /* 0x0000000704007c0c */ /* 0x000fc4000bf06300 */
[----:B-----5:R-:W-:Y:S02]  /*23a0*/  SEL R13, R13, RZ, P2 ;  /* 0x000000ff0d0d7207 */ /* 0x020fe40001000000 */
[----:B------:R-:W-:Y:S02]  /*23b0*/  SEL R16, R16, RZ, P1 ;  /* 0x000000ff10107207 */ /* 0x000fe40000800000 */
[----:B------:R-:W-:Y:S02]  /*23c0*/  SEL R12, R12, RZ, P3 ;  /* 0x000000ff0c0c7207 */ /* 0x000fe40001800000 */
[----:B------:R-:W-:Y:S02]  /*23d0*/  SEL R0, R0, RZ, P0 ;  /* 0x000000ff00007207 */ /* 0x000fe40000000000 */
[----:B------:R-:W-:Y:S02]  /*23e0*/  PRMT R11, R13, 0x7610, R11 ;  /* 0x000076100d0b7816 */ /* 0x000fe4000000000b */
[----:B------:R-:W-:-:S07]  /*23f0*/  PRMT R10, R16, 0x7610, R10 ;  /* 0x00007610100a7816 */ /* 0x000fce000000000a */
.L_x_972:
[----:B------:R-:W-:Y:S05]  /*2400*/  BSYNC B0 ;  /* 0x0000000000007941 */ /* 0x000fea0003800000 */
.L_x_971:
[----:B------:R-:W0:Y:S01]  /*2410*/  LDC R8, c[0x0][0x548] ;  /* 0x00015200ff087b82 */ /* 0x000e220000000800 */
[----:B------:R-:W-:Y:S01]  /*2420*/  HFMA2.MMA R5, -RZ, RZ, 0, 2.47955322265625e-05 ;  /* 0x000001a0ff057435 */ /* 0x000fe200000001ff */
[----:B0-----:R-:W-:-:S09]  /*2430*/  VIADD R4, R8, 0xfffffffe ;  /* 0xfffffffe08047836 */ /* 0x001fd20000000000 */
[----:B------:R-:W-:-:S04]  /*2440*/  LEA R4, R4, R5, 0x3 ;  /* 0x0000000504047211 */ /* 0x000fc800078e18ff */
        /* <DEDUP_REMOVED lines=11> */
[----:B------:R0:W-:Y:S06]  /*2500*/  STG.E.U16 desc[UR4][R4.64], R12 ;  /* 0x0000000c04007986 */ /* 0x0001ec000c101504 */
[----:B------:R-:W-:Y:S05]  /*2510*/  @P0 EXIT ;  /* 0x000000000000094d */ /* 0x000fea0003800000 */
[----:B------:R-:W-:Y:S02]  /*2520*/  IADD3 R8, R8, -0x1, RZ ;  /* 0xffffffff08087810 */ /* 0x000fe40007ffe0ff */
[----:B------:R-:W-:-:S03]  /*2530*/  IADD3 R13, P1, R2, 0x2, RZ ;  /* 0x00000002020d7810 */ /* 0x000fc60007f3e0ff */
[----:B------:R-:W-:Y:S01]  /*2540*/  IMAD.SHL.U32 R8, R8, 0x8, RZ ;  /* 0x0000000808087824 */ /* 0x000fe200078e00ff */
[----:B------:R-:W-:Y:S02]  /*2550*/  ISETP.GE.U32.AND P0, PT, R13, R6, PT ;  /* 0x000000060d00720c */ /* 0x000fe40003f06070 */
[----:B------:R-:W-:-:S03]  /*2560*/  IADD3.X R13, RZ, R3, RZ, P1, !PT ;  /* 0x00000003ff0d7210 */ /* 0x000fc60000ffe4ff */
[----:B------:R-:W0:Y:S01]  /*2570*/  LDC.64 R8, c[0x0][R8+0x2e0] ;  /* 0x0000b80008087b82 */ /* 0x000e220000000a00 */
[----:B------:R-:W-:Y:S02]  /*2580*/  ISETP.GE.AND.EX P0, PT, R13, R7, PT, P0 ;  /* 0x000000070d00720c */ /* 0x000fe40003f06300 */
[----:B0-----:R-:W-:-:S04]  /*2590*/  LEA R12, P1, R8, R4, 0x1 ;  /* 0x00000004080c7211 */ /* 0x001fc800078208ff */
[----:B------:R-:W-:-:S05]  /*25a0*/  LEA.HI.X R13, R8, R5, R9, 0x1, P1 ;  /* 0x00000005080d7211 */ /* 0x000fca00008f0c09 */
[----:B------:R0:W-:Y:S02]  /*25b0*/  STG.E.U16 desc[UR4][R12.64], R11 ;  /* 0x0000000b0c007986 */ /* 0x0001e4000c101504 */
[----:B------:R-:W-:Y:S05]  /*25c0*/  @P0 EXIT ;  /* 0x000000000000094d */ /* 0x000fea0003800000 */
[----:B0-----:R-:W-:-:S04]  /*25d0*/  IADD3 R11, P1, R2, 0x3, RZ ;  /* 0x00000003020b7810 */ /* 0x001fc80007f3e0ff */
[----:B------:R-:W-:Y:S01]  /*25e0*/  ISETP.GE.U32.AND P0, PT, R11, R6, PT ;  /* 0x000000060b00720c */ /* 0x000fe20003f06070 */
[----:B------:R-:W-:Y:S01]  /*25f0*/  IMAD.X R3, RZ, RZ, R3, P1 ;  /* 0x000000ffff037224 */ /* 0x000fe200008e0603 */
[----:B------:R-:W-:-:S04]  /*2600*/  LEA R2, P1, R8, R4, 0x2 ;  /* 0x0000000408027211 */ /* 0x000fc800078210ff */
[----:B------:R-:W-:Y:S02]  /*2610*/  ISETP.GE.AND.EX P0, PT, R3, R7, PT, P0 ;  /* 0x000000070300720c */ /* 0x000fe40003f06300 */
[----:B------:R-:W-:-:S05]  /*2620*/  LEA.HI.X R3, R8, R5, R9, 0x2, P1 ;  /* 0x0000000508037211 */ /* 0x000fca00008f1409 */
[----:B------:R0:W-:Y:S06]  /*2630*/  STG.E.U16 desc[UR4][R2.64], R10 ;  /* 0x0000000a02007986 */ /* 0x0001ec000c101504 */
[----:B------:R-:W-:Y:S05]  /*2640*/  @P0 EXIT ;  /* 0x000000000000094d */ /* 0x000fea0003800000 */
[----:B------:R-:W-:-:S04]  /*2650*/  IMAD.WIDE.U32 R4, R8, 0x6, R4 ;  /* 0x0000000608047825 */ /* 0x000fc800078e0004 */
[----:B------:R-:W-:-:S05]  /*2660*/  IMAD R9, R9, 0x6, RZ ;  /* 0x0000000609097824 */ /* 0x000fca00078e02ff */
[----:B------:R-:W-:-:S05]  /*2670*/  IADD3 R5, R5, R9, RZ ;  /* 0x0000000905057210 */ /* 0x000fca0007ffe0ff */
[----:B------:R-:W-:Y:S01]  /*2680*/  STG.E.U16 desc[UR4][R4.64], R0 ;  /* 0x0000000004007986 */ /* 0x000fe2000c101504 */
[----:B------:R-:W-:Y:S05]  /*2690*/  EXIT ;  /* 0x000000000000794d */ /* 0x000fea0003800000 */
        .weak           $__internal_48_$__cuda_sm20_div_s64
        .type           $__internal_48_$__cuda_sm20_div_s64,@function
        .size           $__internal_48_$__cuda_sm20_div_s64,(.L_x_3196 - $__internal_48_$__cuda_sm20_div_s64)
$__internal_48_$__cuda_sm20_div_s64:
        /* <DEDUP_REMOVED lines=83> */
[----:B------:R-:W-:Y:S06]  /*2bd0*/  RET.REL.NODEC R20 `(_ZN2at6native16triu_tril_kernelIslLb1ELi4ELb0EEEvNS_4cuda6detail10TensorInfoIT_T0_EENS4_IKS5_S6_EEllS6_) ;  /* 0xffffffd414087950 */ /* 0x000fec0003c3ffff */
.L_x_975:
        /* <DEDUP_REMOVED lines=10> */
.L_x_3196:


//--------------------- .text._ZN2at6native16triu_tril_kernelIslLb1ELi4ELb1EEEvNS_4cuda6detail10TensorInfoIT_T0_EENS4_IKS5_S6_EEllS6_ --------------------------
	.section	.text._ZN2at6native16triu_tril_kernelIslLb1ELi4ELb1EEEvNS_4cuda6detail10TensorInfoIT_T0_EENS4_IKS5_S6_EEllS6_,"ax",@progbits
	.align	128
        .global         _ZN2at6native16triu_tril_kernelIslLb1ELi4ELb1EEEvNS_4cuda6detail10TensorInfoIT_T0_EENS4_IKS5_S6_EEllS6_
        .type           _ZN2at6native16triu_tril_kernelIslLb1ELi4ELb1EEEvNS_4cuda6detail10TensorInfoIT_T0_EENS4_IKS5_S6_EEllS6_,@function
        .size           _ZN2at6native16triu_tril_kernelIslLb1ELi4ELb1EEEvNS_4cuda6detail10TensorInfoIT_T0_EENS4_IKS5_S6_EEllS6_,(.L_x_3198 - _ZN2at6native16triu_tril_kernelIslLb1ELi4ELb1EEEvNS_4cuda6detail10TensorInfoIT_T0_EENS4_IKS5_S6_EEllS6_)
        .other          _ZN2at6native16triu_tril_kernelIslLb1ELi4ELb1EEEvNS_4cuda6detail10TensorInfoIT_T0_EENS4_IKS5_S6_EEllS6_,@"STO_CUDA_ENTRY STV_DEFAULT"
_ZN2at6native16triu_tril_kernelIslLb1ELi4ELb1EEEvNS_4cuda6detail10TensorInfoIT_T0_EENS4_IKS5_S6_EEllS6_:
.text._ZN2at6native16triu_tril_kernelIslLb1ELi4ELb1EEEvNS_4cuda6detail10TensorInfoIT_T0_EENS4_IKS5_S6_EEllS6_:
        /* <DEDUP_REMOVED lines=23> */
[----:B------:R-:W-:Y:S05]  /*0170*/  CALL.REL.NOINC `($__internal_49_$__cuda_sm20_div_s64) ;  /* 0x0000002000247944 */ /* 0x000fea0003c00000 */
        /* <DEDUP_REMOVED lines=8> */
.L_x_977:
        /* <DEDUP_REMOVED lines=23> */
.L_x_978:
[----:B------:R-:W-:Y:S05]  /*0370*/  BSYNC B0 ;  /* 0x0000000000007941 */ /* 0x000fea0003800000 */
.L_x_976:
        /* <DEDUP_REMOVED lines=12> */
[----:B------:R-:W-:Y:S05]  /*0440*/  CALL.REL.NOINC `($__internal_50_$__cuda_sm20_rem_s64) ;  /* 0x0000002000bc7944 */ /* 0x000fea0003c00000 */
[----:B------:R-:W-:Y:S05]  /*0450*/  BRA `(.L_x_981) ;  /* 0x0000000000487947 */ /* 0x000fea0003800000 */
.L_x_980:
        /* <DEDUP_REMOVED lines=18> */
.L_x_981:
[----:B------:R-:W-:Y:S05]  /*0580*/  BSYNC B0 ;  /* 0x0000000000007941 */ /* 0x000fea0003800000 */
.L_x_979:
        /* <DEDUP_REMOVED lines=21> */
[----:B------:R-:W-:Y:S05]  /*06e0*/  CALL.REL.NOINC `($__internal_49_$__cuda_sm20_div_s64) ;  /* 0x0000001800c87944 */ /* 0x000fea0003c00000 */
[----:B------:R-:W-:Y:S02]  /*06f0*/  IMAD.MOV.U32 R18, RZ, RZ, R10 ;  /* 0x000000ffff127224 */ /* 0x000fe400078e000a */
[----:B------:R-:W-:Y:S01]  /*0700*/  IMAD.MOV.U32 R19, RZ, RZ, R11 ;  /* 0x000000ffff137224 */ /* 0x000fe200078e000b */
[----:B------:R-:W-:Y:S06]  /*0710*/  BRA `(.L_x_984) ;  /* 0x00000000004c7947 */ /* 0x000fec0003800000 */
.L_x_983:
        /* <DEDUP_REMOVED lines=19> */
.L_x_984:
[----:B------:R-:W-:Y:S05]  /*0850*/  BSYNC B0 ;  /* 0x0000000000007941 */ /* 0x000fea0003800000 */
.L_x_982:
        /* <DEDUP_REMOVED lines=42> */
.L_x_990:
        /* <DEDUP_REMOVED lines=14> */
[----:B------:R-:W-:Y:S05]  /*0be0*/  CALL.REL.NOINC `($__internal_49_$__cuda_sm20_div_s64) ;  /* 0x0000001400887944 */ /* 0x000fea0003c00000 */
        /* <DEDUP_REMOVED lines=11> */
.L_x_988:
        /* <DEDUP_REMOVED lines=23> */
.L_x_989:
[----:B------:R-:W-:Y:S05]  /*0e10*/  BSYNC B0 ;  /* 0x0000000000007941 */ /* 0x000fea0003800000 */
.L_x_987:
        /* <DEDUP_REMOVED lines=14> */
.L_x_986:
        /* <DEDUP_REMOVED lines=13> */
.L_x_1003:
        /* <DEDUP_REMOVED lines=14> */
[----:B------:R-:W-:Y:S05]  /*10b0*/  CALL.REL.NOINC `($__internal_49_$__cuda_sm20_div_s64) ;  /* 0x0000001000547944 */ /* 0x000fea0003c00000 */
        /* <DEDUP_REMOVED lines=11> */
.L_x_992:
        /* <DEDUP_REMOVED lines=23> */
.L_x_993:
[----:B------:R-:W-:Y:S05]  /*12e0*/  BSYNC B0 ;  /* 0x0000000000007941 */ /* 0x000fea0003800000 */
.L_x_991:
        /* <DEDUP_REMOVED lines=31> */
.L_x_995:
        /* <DEDUP_REMOVED lines=23> */
.L_x_996:
[----:B------:R-:W-:Y:S05]  /*1650*/  BSYNC B0 ;  /* 0x0000000000007941 */ /* 0x000fea0003800000 */
.L_x_994:
        /* <DEDUP_REMOVED lines=33> */
.L_x_998:
        /* <DEDUP_REMOVED lines=23> */
.L_x_999:
[----:B------:R-:W-:Y:S05]  /*19e0*/  BSYNC B0 ;  /* 0x0000000000007941 */ /* 0x000fea0003800000 */
.L_x_997:
        /* <DEDUP_REMOVED lines=20> */
[----:B------:R-:W-:Y:S05]  /*1b30*/  CALL.REL.NOINC `($__internal_49_$__cuda_sm20_div_s64) ;  /* 0x0000000400b47944 */ /* 0x000fea0003c00000 */
        /* <DEDUP_REMOVED lines=11> */
.L_x_1001:
        /* <DEDUP_REMOVED lines=23> */
.L_x_1002:
[----:B------:R-:W-:Y:S05]  /*1d60*/  BSYNC B0 ;  /* 0x0000000000007941 */ /* 0x000fea0003800000 */
.L_x_1000:
        /* <DEDUP_REMOVED lines=13> */
.L_x_985:
        /* <DEDUP_REMOVED lines=61> */
        .weak           $__internal_49_$__cuda_sm20_div_s64
        .type           $__internal_49_$__cuda_sm20_div_s64,@function
        .size           $__internal_49_$__cuda_sm20_div_s64,($__internal_50_$__cuda_sm20_rem_s64 - $__internal_49_$__cuda_sm20_div_s64)
$__internal_49_$__cuda_sm20_div_s64:
        /* <DEDUP_REMOVED lines=82> */
[----:B------:R-:W-:Y:S06]  /*2730*/  RET.REL.NODEC R8 `(_ZN2at6native16triu_tril_kernelIslLb1ELi4ELb1EEEvNS_4cuda6detail10TensorInfoIT_T0_EENS4_IKS5_S6_EEllS6_) ;  /* 0xffffffd808307950 */ /* 0x000fec0003c3ffff */
        .weak           $__internal_50_$__cuda_sm20_rem_s64
        .type           $__internal_50_$__cuda_sm20_rem_s64,@function
        .size           $__internal_50_$__cuda_sm20_rem_s64,(.L_x_3198 - $__internal_50_$__cuda_sm20_rem_s64)
$__internal_50_$__cuda_sm20_rem_s64:
        /* <DEDUP_REMOVED lines=77> */
[----:B------:R-:W-:Y:S06]  /*2c10*/  RET.REL.NODEC R6 `(_ZN2at6native16triu_tril_kernelIslLb1ELi4ELb1EEEvNS_4cuda6detail10TensorInfoIT_T0_EENS4_IKS5_S6_EEllS6_) ;  /* 0xffffffd006f87950 */ /* 0x000fec0003c3ffff */
.L_x_1004:
        /* <DEDUP_REMOVED lines=14> */
.L_x_3198:


//--------------------- .text._ZN2at6native16triu_tril_kernelIsiLb1ELi4ELb0EEEvNS_4cuda6detail10TensorInfoIT_T0_EENS4_IKS5_S6_EEllS6_ --------------------------
	.section	.text._ZN2at6native16triu_tril_kernelIsiLb1ELi4ELb0EEEvNS_4cuda6detail10TensorInfoIT_T0_EENS4_IKS5_S6_EEllS6_,"ax",@progbits
	.align	128
        .global         _ZN2at6native16triu_tril_kernelIsiLb1ELi4ELb0EEEvNS_4cuda6detail10TensorInfoIT_T0_EENS4_IKS5_S6_EEllS6_
        .type           _ZN2at6native16triu_tril_kernelIsiLb1ELi4ELb0EEEvNS_4cuda6detail10TensorInfoIT_T0_EENS4_IKS5_S6_EEllS6_,@function
        .size           _ZN2at6native16triu_tril_kernelIsiLb1ELi4ELb0EEEvNS_4cuda6detail10TensorInfoIT_T0_EENS4_IKS5_S6_EEllS6_,(.L_x_3199 - _ZN2at6native16triu_tril_kernelIsiLb1ELi4ELb0EEEvNS_4cuda6detail10TensorInfoIT_T0_EENS4_IKS5_S6_EEllS6_)
        .other          _ZN2at6native16triu_tril_kernelIsiLb1ELi4ELb0EEEvNS_4cuda6detail10TensorInfoIT_T0_EENS4_IKS5_S6_EEllS6_,@"STO_CUDA_ENTRY STV_DEFAULT"
_ZN2at6native16triu_tril_kernelIsiLb1ELi4ELb0EEEvNS_4cuda6detail10TensorInfoIT_T0_EENS4_IKS5_S6_EEllS6_:
.text._ZN2at6native16triu_tril_kernelIsiLb1ELi4ELb0EEEvNS_4cuda6detail10TensorInfoIT_T0_EENS4_IKS5_S6_EEllS6_:
        /* <DEDUP_REMOVED lines=23> */
[----:B------:R-:W-:Y:S05]  /*0170*/  CALL.REL.NOINC `($__internal_51_$__cuda_sm20_div_s64) ;  /* 0x0000001800b87944 */ /* 0x000fea0003c00000 */
[----:B------:R-:W-:Y:S01]  /*0180*/  IADD3 R0, -R8, RZ, RZ ;  /* 0x000000ff08007210 */ /* 0x000fe20007ffe1ff */
[----:B------:R-:W-:Y:S01]  /*0190*/  ULDC UR6, c[0x0][0x3d0] ;  /* 0x0000f40000067ab9 */ /* 0x000fe20000000800 */
[----:B------:R-:W-:Y:S02]  /*01a0*/  IMAD.MOV.U32 R16, RZ, RZ, R8 ;  /* 0x000000ffff107224 */ /* 0x000fe400078e0008 */
[----:B------:R-:W-:Y:S02]  /*01b0*/  IMAD.MOV.U32 R17, RZ, RZ, R9 ;  /* 0x000000ffff117224 */ /* 0x000fe400078e0009 */
[----:B------:R-:W-:Y:S01]  /*01c0*/  IMAD R3, R0, UR6, R3 ;  /* 0x0000000600037c24 */ /* 0x000fe2000f8e0203 */
[----:B------:R-:W-:Y:S06]  /*01d0*/  BRA `(.L_x_1007) ;  /* 0x0000000000547947 */ /* 0x000fec0003800000 */
.L_x_1006:
        /* <DEDUP_REMOVED lines=21> */
.L_x_1007:
[----:B------:R-:W-:Y:S05]  /*0330*/  BSYNC B0 ;  /* 0x0000000000007941 */ /* 0x000fea0003800000 */
.L_x_1005:
        /* <DEDUP_REMOVED lines=15> */
[----:B------:R-:W-:Y:S05]  /*0430*/  CALL.REL.NOINC `($__internal_51_$__cuda_sm20_div_s64) ;  /* 0x0000001800087944 */ /* 0x000fea0003c00000 */
[--C-:B------:R-:W-:Y:S01]  /*0440*/  IMAD.MOV R5, RZ, RZ, -R8.reuse ;  /* 0x000000ffff057224 */ /* 0x100fe200078e0a08 */
[----:B------:R-:W-:Y:S01]  /*0450*/  MOV R15, R9 ;  /* 0x00000009000f7202 */ /* 0x000fe20000000f00 */
[----:B------:R-:W-:Y:S02]  /*0460*/  IMAD.MOV.U32 R14, RZ, RZ, R8 ;  /* 0x000000ffff0e7224 */ /* 0x000fe400078e0008 */
[----:B------:R-:W-:Y:S01]  /*0470*/  IMAD R2, R5, UR5, R16 ;  /* 0x0000000505027c24 */ /* 0x000fe2000f8e0210 */
[----:B------:R-:W-:Y:S06]  /*0480*/  BRA `(.L_x_1010) ;  /* 0x0000000000547947 */ /* 0x000fec0003800000 */
.L_x_1009:
        /* <DEDUP_REMOVED lines=21> */
.L_x_1010:
[----:B------:R-:W-:Y:S05]  /*05e0*/  BSYNC B0 ;  /* 0x0000000000007941 */ /* 0x000fea0003800000 */
.L_x_1008:
        /* <DEDUP_REMOVED lines=24> */
.L_x_1016:
        /* <DEDUP_REMOVED lines=11> */
[----:B------:R-:W-:Y:S05]  /*0820*/  CALL.REL.NOINC `($__internal_51_$__cuda_sm20_div_s64) ;  /* 0x00000014000c7944 */ /* 0x000fea0003c00000 */
[----:B------:R-:W-:Y:S02]  /*0830*/  IMAD.MOV R7, RZ, RZ, -R8 ;  /* 0x000000ffff077224 */ /* 0x000fe400078e0a08 */
[----:B------:R-:W-:Y:S02]  /*0840*/  IMAD.MOV.U32 R15, RZ, RZ, R9 ;  /* 0x000000ffff0f7224 */ /* 0x000fe400078e0009 */
[----:B------:R-:W-:Y:S01]  /*0850*/  IMAD R7, R7, UR10, R14 ;  /* 0x0000000a07077c24 */ /* 0x000fe2000f8e020e */
[----:B------:R-:W-:Y:S01]  /*0860*/  MOV R14, R8 ;  /* 0x00000008000e7202 */ /* 0x000fe20000000f00 */
[----:B------:R-:W-:Y:S06]  /*0870*/  BRA `(.L_x_1015) ;  /* 0x0000000000587947 */ /* 0x000fec0003800000 */
.L_x_1014:
        /* <DEDUP_REMOVED lines=22> */
.L_x_1015:
[----:B------:R-:W-:Y:S05]  /*09e0*/  BSYNC B0 ;  /* 0x0000000000007941 */ /* 0x000fea0003800000 */
.L_x_1013:
        /* <DEDUP_REMOVED lines=10> */
.L_x_1012:
        /* <DEDUP_REMOVED lines=9> */
.L_x_1029:
        /* <DEDUP_REMOVED lines=12> */
[----:B------:R-:W-:Y:S01]  /*0be0*/  IMAD.MOV R15, RZ, RZ, -R8 ;  /* 0x000000ffff0f7224 */ /* 0x000fe200078e0a08 */
[----:B------:R-:W-:Y:S01]  /*0bf0*/  MOV R16, R8 ;  /* 0x0000000800107202 */ /* 0x000fe20000000f00 */
[----:B------:R-:W-:Y:S02]  /*0c00*/  IMAD.MOV.U32 R17, RZ, RZ, R9 ;  /* 0x000000ffff117224 */ /* 0x000fe400078e0009 */
[----:B------:R-:W-:Y:S01]  /*0c10*/  IMAD R15, R15, UR5, R14 ;  /* 0x000000050f0f7c24 */ /* 0x000fe2000f8e020e */
[----:B------:R-:W-:Y:S06]  /*0c20*/  BRA `(.L_x_1019) ;  /* 0x0000000000547947 */ /* 0x000fec0003800000 */
.L_x_1018:
        /* <DEDUP_REMOVED lines=21> */
.L_x_1019:
[----:B------:R-:W-:Y:S05]  /*0d80*/  BSYNC B0 ;  /* 0x0000000000007941 */ /* 0x000fea0003800000 */
.L_x_1017:
        /* <DEDUP_REMOVED lines=15> */
[----:B------:R-:W-:Y:S05]  /*0e80*/  CALL.REL.NOINC `($__internal_51_$__cuda_sm20_div_s64) ;  /* 0x0000000c00747944 */ /* 0x000fea0003c00000 */
[----:B------:R-:W-:Y:S01]  /*0e90*/  IADD3 R17, -R8, RZ, RZ ;  /* 0x000000ff08117210 */ /* 0x000fe20007ffe1ff */
[----:B------:R-:W-:Y:S02]  /*0ea0*/  IMAD.MOV.U32 R14, RZ, RZ, R8 ;  /* 0x000000ffff0e7224 */ /* 0x000fe400078e0008 */
[----:B------:R-:W-:Y:S02]  /*0eb0*/  IMAD.MOV.U32 R15, RZ, RZ, R9 ;  /* 0x000000ffff0f7224 */ /* 0x000fe400078e0009 */
[----:B------:R-:W-:Y:S01]  /*0ec0*/  IMAD R17, R17, UR10, R16 ;  /* 0x0000000a11117c24 */ /* 0x000fe2000f8e0210 */
[----:B------:R-:W-:Y:S06]  /*0ed0*/  BRA `(.L_x_1022) ;  /* 0x0000000000547947 */ /* 0x000fec0003800000 */
.L_x_1021:
        /* <DEDUP_REMOVED lines=21> */
.L_x_1022:
[----:B------:R-:W-:Y:S05]  /*1030*/  BSYNC B0 ;  /* 0x0000000000007941 */ /* 0x000fea0003800000 */
.L_x_1020:
        /* <DEDUP_REMOVED lines=21> */
.L_x_1024:
        /* <DEDUP_REMOVED lines=21> */
.L_x_1025:
[----:B------:R-:W-:Y:S05]  /*12e0*/  BSYNC B0 ;  /* 0x0000000000007941 */ /* 0x000fea0003800000 */
.L_x_1023:
        /* <DEDUP_REMOVED lines=21> */
.L_x_1027:
        /* <DEDUP_REMOVED lines=21> */
.L_x_1028:
[----:B------:R-:W-:Y:S05]  /*1590*/  BSYNC B0 ;  /* 0x0000000000007941 */ /* 0x000fea0003800000 */
.L_x_1026:
        /* <DEDUP_REMOVED lines=11> */
.L_x_1011:
        /* <DEDUP_REMOVED lines=31> */
[----:B------:R-:W-:-:S05]  /*1840*/  VIADD R9, R3, 0x3 ;  /* 0x0000000303097836 */ /* 0x000fca0000000000 */
[----:B------:R-:W-:Y:S01]  /*1850*/  ISETP.GE.AND P0, PT, R9, R8, PT ;  /* 0x000000080900720c */ /* 0x000fe20003f06270 */
[----:B------:R-:W-:-:S12]  /*1860*/  IMAD.WIDE R8, R11, 0x2, R6 ;  /* 0x000000020b087825 */ /* 0x000fd800078e0206 */
[----:B------:R-:W-:Y:S02]  /*1870*/  @!P0 IMAD.WIDE R6, R11, 0x2, R8 ;  /* 0x000000020b068825 */ /* 0x000fe400078e0208 */
[----:B------:R0:W5:Y:S04]  /*1880*/  LDG.E.U16 R9, desc[UR6][R8.64] ;  /* 0x0000000608097981 */ /* 0x000168000c1e1500 */
[----:B------:R0:W5:Y:S02]  /*1890*/  @!P0 LDG.E.U16 R0, desc[UR6][R6.64] ;  /* 0x0000000606008981 */ /* 0x000164000c1e1500 */
.L_x_1033:
[----:B------:R-:W-:Y:S05]  /*18a0*/  BSYNC B1 ;  /* 0x0000000000017941 */ /* 0x000fea0003800000 */
.L_x_1032:
[----:B------:R-:W-:-:S04]  /*18b0*/  IMAD.IADD R2, R3, 0x1, -R2 ;  /* 0x0000000103027824 */ /* 0x000fc800078e0a02 */
[C---:B0-----:R-:W-:Y:S01]  /*18c0*/  VIADD R7, R2.reuse, 0x2 ;  /* 0x0000000202077836 */ /* 0x041fe20000000000 */
[C---:B------:R-:W-:Y:S02]  /*18d0*/  IADD3 R6, R2.reuse, 0x1, RZ ;  /* 0x0000000102067810 */ /* 0x040fe40007ffe0ff */
[C---:B------:R-:W-:Y:S02]  /*18e0*/  ISETP.GE.U32.AND P1, PT, R2.reuse, UR10, PT ;  /* 0x0000000a02007c0c */ /* 0x040fe4000bf26070 */
[----:B------:R-:W-:Y:S01]  /*18f0*/  SHF.R.S32.HI R8, RZ, 0x1f, R2 ;  /* 0x0000001fff087819 */ /* 0x000fe20000011402 */
[----:B------:R-:W-:Y:S01]  /*1900*/  VIADD R2, R2, 0x3 ;  /* 0x0000000302027836 */ /* 0x000fe20000000000 */
[----:B------:R-:W-:Y:S02]  /*1910*/  ISETP.GE.U32.AND P0, PT, R6, UR10, PT ;  /* 0x0000000a06007c0c */ /* 0x000fe4000bf06070 */
[----:B------:R-:W-:Y:S02]  /*1920*/  ISETP.GE.U32.AND P3, PT, R7, UR10, PT ;  /* 0x0000000a07007c0c */ /* 0x000fe4000bf66070 */
[----:B------:R-:W-:-:S02]  /*1930*/  SHF.R.S32.HI R6, RZ, 0x1f, R6 ;  /* 0x0000001fff067819 */ /* 0x000fc40000011406 */
[----:B------:R-:W-:Y:S02]  /*1940*/  SHF.R.S32.HI R7, RZ, 0x1f, R7 ;  /* 0x0000001fff077819 */ /* 0x000fe40000011407 */
[----:B------:R-:W-:Y:S02]  /*1950*/  ISETP.GE.U32.AND P2, PT, R2, UR10, PT ;  /* 0x0000000a02007c0c */ /* 0x000fe4000bf46070 */
[----:B------:R-:W-:Y:S02]  /*1960*/  SHF.R.S32.HI R2, RZ, 0x1f, R2 ;  /* 0x0000001fff027819 */ /* 0x000fe40000011402 */
[----:B------:R-:W-:Y:S02]  /*1970*/  ISETP.GE.AND.EX P1, PT, R8, UR11, PT, P1 ;  /* 0x0000000b08007c0c */ /* 0x000fe4000bf26310 */
[----:B------:R-:W-:Y:S02]  /*1980*/  ISETP.GE.AND.EX P0, PT, R6, UR11, PT, P0 ;  /* 0x0000000b06007c0c */ /* 0x000fe4000bf06300 */
[----:B------:R-:W-:-:S02]  /*1990*/  ISETP.GE.AND.EX P3, PT, R7, UR11, PT, P3 ;  /* 0x0000000b07007c0c */ /* 0x000fc4000bf66330 */
[----:B------:R-:W-:Y:S02]  /*19a0*/  ISETP.GE.AND.EX P2, PT, R2, UR11, PT, P2 ;  /* 0x0000000b02007c0c */ /* 0x000fe4000bf46320 */
[----:B-----5:R-:W-:Y:S02]  /*19b0*/  SEL R5, R5, RZ, P1 ;  /* 0x000000ff05057207 */ /* 0x020fe40000800000 */
[----:B------:R-:W-:Y:S02]  /*19c0*/  SEL R4, R4, RZ, P0 ;  /* 0x000000ff04047207 */ /* 0x000fe40000000000 */
[----:B------:R-:W-:Y:S02]  /*19d0*/  SEL R9, R9, RZ, P3 ;  /* 0x000000ff09097207 */ /* 0x000fe40001800000 */
[----:B------:R-:W-:Y:S02]  /*19e0*/  SEL R0, R0, RZ, P2 ;  /* 0x000000ff00007207 */ /* 0x000fe40001000000 */
[----:B------:R-:W-:-:S02]  /*19f0*/  PRMT R11, R5, 0x7610, R11 ;  /* 0x00007610050b7816 */ /* 0x000fc4000000000b */
[----:B------:R-:W-:Y:S02]  /*1a00*/  PRMT R2, R4, 0x7610, R2 ;  /* 0x0000761004027816 */ /* 0x000fe40000000002 */
[----:B------:R-:W-:Y:S01]  /*1a10*/  PRMT R6, R9, 0x7610, R6 ;  /* 0x0000761009067816 */ /* 0x000fe20000000006 */
[----:B------:R-:W-:Y:S06]  /*1a20*/  BRA `(.L_x_1034) ;  /* 0x0000000000107947 */ /* 0x000fec0003800000 */
.L_x_1031:
[----:B------:R-:W-:Y:S02]  /*1a30*/  PRMT R0, RZ, 0x7610, R0 ;  /* 0x00007610ff007816 */ /* 0x000fe40000000000 */
[----:B------:R-:W-:Y:S02]  /*1a40*/  PRMT R6, RZ, 0x7610, R6 ;  /* 0x00007610ff067816 */ /* 0x000fe40000000006 */
[----:B------:R-:W-:Y:S02]  /*1a50*/  PRMT R2, RZ, 0x7610, R2 ;  /* 0x00007610ff027816 */ /* 0x000fe40000000002 */
[----:B------:R-:W-:-:S07]  /*1a60*/  PRMT R11, RZ, 0x7610, R11 ;  /* 0x00007610ff0b7816 */ /* 0x000fce000000000b */
.L_x_1034:
[----:B------:R-:W-:Y:S05]  /*1a70*/  BSYNC B0 ;  /* 0x0000000000007941 */ /* 0x000fea0003800000 */
.L_x_1030:
        /* <DEDUP_REMOVED lines=14> */
[----:B------:R-:W-:-:S04]  /*1b60*/  IMAD.U32 R5, RZ, RZ, UR4 ;  /* 0x00000004ff057e24 */ /* 0x000fc8000f8e00ff */
[----:B------:R-:W-:-:S05]  /*1b70*/  IMAD.WIDE R4, R5, 0x2, R22 ;  /* 0x0000000205047825 */ /* 0x000fca00078e0216 */
[----:B------:R1:W-:Y:S01]  /*1b80*/  STG.E.U16 desc[UR6][R4.64], R2 ;  /* 0x0000000204007986 */ /* 0x0003e2000c101506 */
[----:B------:R-:W-:Y:S05]  /*1b90*/  @P0 EXIT ;  /* 0x000000000000094d */ /* 0x000fea0003800000 */
[----:B------:R-:W-:Y:S01]  /*1ba0*/  IADD3 R3, R3, 0x3, RZ ;  /* 0x0000000303037810 */ /* 0x000fe20007ffe0ff */
[----:B------:R-:W-:-:S03]  /*1bb0*/  USHF.L.U32 UR5, UR4, 0x1, URZ ;  /* 0x0000000104057899 */ /* 0x000fc6000800063f */
[----:B------:R-:W-:-:S03]  /*1bc0*/  ISETP.GE.AND P0, PT, R3, UR8, PT ;  /* 0x0000000803007c0c */ /* 0x000fc6000bf06270 */
[----:B-1----:R-:W-:-:S04]  /*1bd0*/  IMAD.U32 R5, RZ, RZ, UR5 ;  /* 0x00000005ff057e24 */ /* 0x002fc8000f8e00ff */
[----:B------:R-:W-:-:S05]  /*1be0*/  IMAD.WIDE R2, R5, 0x2, R22 ;  /* 0x0000000205027825 */ /* 0x000fca00078e0216 */
[----:B------:R1:W-:Y:S01]  /*1bf0*/  STG.E.U16 desc[UR6][R2.64], R6 ;  /* 0x0000000602007986 */ /* 0x0003e2000c101506 */
[----:B------:R-:W-:Y:S05]  /*1c00*/  @P0 EXIT ;  /* 0x000000000000094d */ /* 0x000fea0003800000 */
[----:B------:R-:W-:-:S06]  /*1c10*/  UIMAD UR5, UR4, 0x3, URZ ;  /* 0x00000003040578a4 */ /* 0x000fcc000f8e023f */
[----:B-1----:R-:W-:-:S04]  /*1c20*/  IMAD.U32 R3, RZ, RZ, UR5 ;  /* 0x00000005ff037e24 */ /* 0x002fc8000f8e00ff */
[----:B------:R-:W-:-:S05]  /*1c30*/  IMAD.WIDE R2, R3, 0x2, R22 ;  /* 0x0000000203027825 */ /* 0x000fca00078e0216 */
[----:B------:R-:W-:Y:S01]  /*1c40*/  STG.E.U16 desc[UR6][R2.64], R0 ;  /* 0x0000000002007986 */ /* 0x000fe2000c101506 */
[----:B------:R-:W-:Y:S05]  /*1c50*/  EXIT ;  /* 0x000000000000794d */ /* 0x000fea0003800000 */
        .weak           $__internal_51_$__cuda_sm20_div_s64
        .type           $__internal_51_$__cuda_sm20_div_s64,@function
        .size           $__internal_51_$__cuda_sm20_div_s64,(.L_x_3199 - $__internal_51_$__cuda_sm20_div_s64)
$__internal_51_$__cuda_sm20_div_s64:
        /* <DEDUP_REMOVED lines=82> */
[----:B------:R-:W-:Y:S06]  /*2180*/  RET.REL.NODEC R6 `(_ZN2at6native16triu_tril_kernelIsiLb1ELi4ELb0EEEvNS_4cuda6detail10TensorInfoIT_T0_EENS4_IKS5_S6_EEllS6_) ;  /* 0xffffffdc069c7950 */ /* 0x000fec0003c3ffff */
.L_x_1035:
        /* <DEDUP_REMOVED lines=15> */
.L_x_3199:


//--------------------- .text._ZN2at6native16triu_tril_kernelIsiLb1ELi4ELb1EEEvNS_4cuda6detail10TensorInfoIT_T0_EENS4_IKS5_S6_EEllS6_ --------------------------
	.section	.text._ZN2at6native16triu_tril_kernelIsiLb1ELi4ELb1EEEvNS_4cuda6detail10TensorInfoIT_T0_EENS4_IKS5_S6_EEllS6_,"ax",@progbits
	.align	128
        .global         _ZN2at6native16triu_tril_kernelIsiLb1ELi4ELb1EEEvNS_4cuda6detail10TensorInfoIT_T0_EENS4_IKS5_S6_EEllS6_
        .type           _ZN2at6native16triu_tril_kernelIsiLb1ELi4ELb1EEEvNS_4cuda6detail10TensorInfoIT_T0_EENS4_IKS5_S6_EEllS6_,@function
        .size           _ZN2at6native16triu_tril_kernelIsiLb1ELi4ELb1EEEvNS_4cuda6detail10TensorInfoIT_T0_EENS4_IKS5_S6_EEllS6_,(.L_x_3201 - _ZN2at6native16triu_tril_kernelIsiLb1ELi4ELb1EEEvNS_4cuda6detail10TensorInfoIT_T0_EENS4_IKS5_S6_EEllS6_)
        .other          _ZN2at6native16triu_tril_kernelIsiLb1ELi4ELb1EEEvNS_4cuda6detail10TensorInfoIT_T0_EENS4_IKS5_S6_EEllS6_,@"STO_CUDA_ENTRY STV_DEFAULT"
_ZN2at6native16triu_tril_kernelIsiLb1ELi4ELb1EEEvNS_4cuda6detail10TensorInfoIT_T0_EENS4_IKS5_S6_EEllS6_:
.text._ZN2at6native16triu_tril_kernelIsiLb1ELi4ELb1EEEvNS_4cuda6detail10TensorInfoIT_T0_EENS4_IKS5_S6_EEllS6_:
        /* <DEDUP_REMOVED lines=23> */
[----:B------:R-:W-:Y:S05]  /*0170*/  CALL.REL.NOINC `($__internal_52_$__cuda_sm20_div_s64) ;  /* 0x0000001800187944 */ /* 0x000fea0003c00000 */
[----:B------:R-:W-:Y:S01]  /*0180*/  IADD3 R3, -R8, RZ, RZ ;  /* 0x000000ff08037210 */ /* 0x000fe20007ffe1ff */
[----:B------:R-:W-:-:S04]  /*0190*/  ULDC UR6, c[0x0][0x3d0] ;  /* 0x0000f40000067ab9 */ /* 0x000fc80000000800 */
[----:B------:R-:W-:Y:S01]  /*01a0*/  IMAD R4, R3, UR6, R4 ;  /* 0x0000000603047c24 */ /* 0x000fe2000f8e0204 */
[----:B------:R-:W-:Y:S06]  /*01b0*/  BRA `(.L_x_1038) ;  /* 0x0000000000547947 */ /* 0x000fec0003800000 */
.L_x_1037:
        /* <DEDUP_REMOVED lines=21> */
.L_x_1038:
[----:B------:R-:W-:Y:S05]  /*0310*/  BSYNC B0 ;  /* 0x0000000000007941 */ /* 0x000fea0003800000 */
.L_x_1036:
        /* <DEDUP_REMOVED lines=13> */
[----:B------:R-:W-:Y:S05]  /*03f0*/  CALL.REL.NOINC `($__internal_53_$__cuda_sm20_rem_s64) ;  /* 0x0000001800c47944 */ /* 0x000fea0003c00000 */
[----:B------:R-:W-:Y:S01]  /*0400*/  MOV R3, R5 ;  /* 0x0000000500037202 */ /* 0x000fe20000000f00 */
[----:B------:R-:W-:Y:S06]  /*0410*/  BRA `(.L_x_1041) ;  /* 0x0000000000447947 */ /* 0x000fec0003800000 */
.L_x_1040:
        /* <DEDUP_REMOVED lines=17> */
.L_x_1041:
[----:B------:R-:W-:Y:S05]  /*0530*/  BSYNC B0 ;  /* 0x0000000000007941 */ /* 0x000fea0003800000 */
.L_x_1039:
        /* <DEDUP_REMOVED lines=17> */
[----:B0-----:R-:W-:Y:S05]  /*0650*/  CALL.REL.NOINC `($__internal_52_$__cuda_sm20_div_s64) ;  /* 0x0000001000e07944 */ /* 0x001fea0003c00000 */
[----:B------:R-:W-:Y:S01]  /*0660*/  IMAD.MOV.U32 R14, RZ, RZ, R8 ;  /* 0x000000ffff0e7224 */ /* 0x000fe200078e0008 */
[----:B------:R-:W-:Y:S01]  /*0670*/  MOV R15, R9 ;  /* 0x00000009000f7202 */ /* 0x000fe20000000f00 */
[----:B------:R-:W-:Y:S06]  /*0680*/  BRA `(.L_x_1044) ;  /* 0x00000000004c7947 */ /* 0x000fec0003800000 */
.L_x_1043:
        /* <DEDUP_REMOVED lines=19> */
.L_x_1044:
[----:B------:R-:W-:Y:S05]  /*07c0*/  BSYNC B0 ;  /* 0x0000000000007941 */ /* 0x000fea0003800000 */
.L_x_1042:
        /* <DEDUP_REMOVED lines=18> */
.L_x_1050:
        /* <DEDUP_REMOVED lines=10> */
[----:B------:R-:W-:Y:S05]  /*0990*/  CALL.REL.NOINC `($__internal_52_$__cuda_sm20_div_s64) ;  /* 0x0000001000107944 */ /* 0x000fea0003c00000 */
[----:B------:R-:W-:Y:S01]  /*09a0*/  IADD3 R5, -R8, RZ, RZ ;  /* 0x000000ff08057210 */ /* 0x000fe20007ffe1ff */
[----:B------:R-:W-:-:S04]  /*09b0*/  IMAD.MOV.U32 R15, RZ, RZ, R9 ;  /* 0x000000ffff0f7224 */ /* 0x000fc800078e0009 */
[----:B------:R-:W-:Y:S02]  /*09c0*/  IMAD R10, R10, R5, R14 ;  /* 0x000000050a0a7224 */ /* 0x000fe400078e020e */
[----:B------:R-:W-:Y:S01]  /*09d0*/  IMAD.MOV.U32 R14, RZ, RZ, R8 ;  /* 0x000000ffff0e7224 */ /* 0x000fe200078e0008 */
[----:B------:R-:W-:Y:S06]  /*09e0*/  BRA `(.L_x_1049) ;  /* 0x0000000000587947 */ /* 0x000fec0003800000 */
.L_x_1048:
        /* <DEDUP_REMOVED lines=22> */
.L_x_1049:
[----:B------:R-:W-:Y:S05]  /*0b50*/  BSYNC B0 ;  /* 0x0000000000007941 */ /* 0x000fea0003800000 */
.L_x_1047:
        /* <DEDUP_REMOVED lines=8> */
.L_x_1046:
[----:B------:R-:W-:-:S13]  /*0be0*/  ISETP.GE.U32.AND P0, PT, R21, 0x3, PT ;  /* 0x000000031500780c */ /* 0x000fda0003f06070 */
[----:B------:R-:W-:Y:S05]  /*0bf0*/  @!P0 BRA `(.L_x_1045) ;  /* 0x0000000800b88947 */ /* 0x000fea0003800000 */
[C---:B------:R-:W-:Y:S01]  /*0c00*/  SHF.L.U32 R22, R20.reuse, 0x2, RZ ;  /* 0x0000000214167819 */ /* 0x040fe200000006ff */
[----:B------:R-:W-:Y:S02]  /*0c10*/  IMAD.MOV.U32 R5, RZ, RZ, 0x6c ;  /* 0x0000006cff057424 */ /* 0x000fe400078e00ff */
[C---:B------:R-:W-:Y:S02]  /*0c20*/  VIADD R21, R20.reuse, 0x4 ;  /* 0x0000000414157836 */ /* 0x040fe40000000000 */
[----:B------:R-:W-:Y:S02]  /*0c30*/  IMAD R20, R20, 0x4, R5 ;  /* 0x0000000414147824 */ /* 0x000fe400078e0205 */
[----:B------:R-:W-:-:S07]  /*0c40*/  VIADD R22, R22, 0xe0 ;  /* 0x000000e016167836 */ /* 0x000fce0000000000 */
.L_x_1063:
        /* <DEDUP_REMOVED lines=16> */
.L_x_1052:
        /* <DEDUP_REMOVED lines=22> */
.L_x_1053:
[----:B------:R-:W-:Y:S05]  /*0eb0*/  BSYNC B0 ;  /* 0x0000000000007941 */ /* 0x000fea0003800000 */
.L_x_1051:
        /* <DEDUP_REMOVED lines=12> */
[----:B------:R-:W-:Y:S05]  /*0f80*/  CALL.REL.NOINC `($__internal_52_$__cuda_sm20_div_s64) ;  /* 0x0000000800947944 */ /* 0x000fea0003c00000 */
[----:B------:R-:W-:Y:S01]  /*0f90*/  IMAD.MOV R11, RZ, RZ, -R8 ;  /* 0x000000ffff0b7224 */ /* 0x000fe200078e0a08 */
[----:B------:R-:W-:-:S03]  /*0fa0*/  MOV R15, R9 ;  /* 0x00000009000f7202 */ /* 0x000fc60000000f00 */
[----:B------:R-:W-:Y:S02]  /*0fb0*/  IMAD R11, R10, R11, R14 ;  /* 0x0000000b0a0b7224 */ /* 0x000fe400078e020e */
[----:B------:R-:W-:Y:S01]  /*0fc0*/  IMAD.MOV.U32 R14, RZ, RZ, R8 ;  /* 0x000000ffff0e7224 */ /* 0x000fe200078e0008 */
[----:B------:R-:W-:Y:S06]  /*0fd0*/  BRA `(.L_x_1056) ;  /* 0x0000000000587947 */ /* 0x000fec0003800000 */
.L_x_1055:
        /* <DEDUP_REMOVED lines=22> */
.L_x_1056:
[----:B------:R-:W-:Y:S05]  /*1140*/  BSYNC B0 ;  /* 0x0000000000007941 */ /* 0x000fea0003800000 */
.L_x_1054:
        /* <DEDUP_REMOVED lines=13> */
[----:B------:R-:W-:Y:S02]  /*1220*/  IADD3 R11, -R8, RZ, RZ ;  /* 0x000000ff080b7210 */ /* 0x000fe40007ffe1ff */
[----:B------:R-:W-:-:S03]  /*1230*/  MOV R15, R9 ;  /* 0x00000009000f7202 */ /* 0x000fc60000000f00 */
[----:B------:R-:W-:Y:S02]  /*1240*/  IMAD R11, R10, R11, R14 ;  /* 0x0000000b0a0b7224 */ /* 0x000fe400078e020e */
[----:B------:R-:W-:Y:S01]  /*1250*/  IMAD.MOV.U32 R14, RZ, RZ, R8 ;  /* 0x000000ffff0e7224 */ /* 0x000fe200078e0008 */
[----:B------:R-:W-:Y:S06]  /*1260*/  BRA `(.L_x_1059) ;  /* 0x0000000000587947 */ /* 0x000fec0003800000 */
.L_x_1058:
        /* <DEDUP_REMOVED lines=22> */
.L_x_1059:
[----:B------:R-:W-:Y:S05]  /*13d0*/  BSYNC B0 ;  /* 0x0000000000007941 */ /* 0x000fea0003800000 */
.L_x_1057:
        /* <DEDUP_REMOVED lines=18> */
.L_x_1061:
        /* <DEDUP_REMOVED lines=22> */
.L_x_1062:
[----:B------:R-:W-:Y:S05]  /*1660*/  BSYNC B0 ;  /* 0x0000000000007941 */ /* 0x000fea0003800000 */
.L_x_1060:
[----:B------:R0:W1:Y:S01]  /*1670*/  LDC R5, c[0x0][R20+0x204] ;  /* 0x0000810014057b82 */ /* 0x0000620000000800 */
[----:B------:R-:W-:Y:S02]  /*1680*/  VIADD R21, R21, 0xfffffffc ;  /* 0xfffffffc15157836 */ /* 0x000fe40000000000 */
[----:B------:R-:W-:-:S03]  /*1690*/  VIADD R22, R22, 0xfffffff0 ;  /* 0xfffffff016167836 */ /* 0x000fc60000000000 */
[----:B------:R-:W-:Y:S02]  /*16a0*/  ISETP.GT.AND P0, PT, R21, 0x3, PT ;  /* 0x000000031500780c */ /* 0x000fe40003f04270 */
[----:B0-----:R-:W-:Y:S01]  /*16b0*/  IADD3 R20, R20, -0x10, RZ ;  /* 0xfffffff014147810 */ /* 0x001fe20007ffe0ff */
[----:B-1----:R-:W-:-:S10]  /*16c0*/  IMAD R0, R5, R10, R0 ;  /* 0x0000000a05007224 */ /* 0x002fd400078e0200 */
[----:B------:R-:W-:Y:S05]  /*16d0*/  @P0 BRA `(.L_x_1063) ;  /* 0xfffffff4005c0947 */ /* 0x000fea000383ffff */
.L_x_1045:
        /* <DEDUP_REMOVED lines=48> */
        .weak           $__internal_52_$__cuda_sm20_div_s64
        .type           $__internal_52_$__cuda_sm20_div_s64,@function
        .size           $__internal_52_$__cuda_sm20_div_s64,($__internal_53_$__cuda_sm20_rem_s64 - $__internal_52_$__cuda_sm20_div_s64)
$__internal_52_$__cuda_sm20_div_s64:
        /* <DEDUP_REMOVED lines=82> */
[----:B------:R-:W-:Y:S05]  /*1f00*/  RET.REL.NODEC R6 `(_ZN2at6native16triu_tril_kernelIsiLb1ELi4ELb1EEEvNS_4cuda6detail10TensorInfoIT_T0_EENS4_IKS5_S6_EEllS6_) ;  /* 0xffffffe0063c7950 */ /* 0x000fea0003c3ffff */
        .weak           $__internal_53_$__cuda_sm20_rem_s64
        .type           $__internal_53_$__cuda_sm20_rem_s64,@function
        .size           $__internal_53_$__cuda_sm20_rem_s64,(.L_x_3201 - $__internal_53_$__cuda_sm20_rem_s64)
$__internal_53_$__cuda_sm20_rem_s64:
        /* <DEDUP_REMOVED lines=72> */
[----:B------:R-:W-:Y:S06]  /*2390*/  RET.REL.NODEC R2 `(_ZN2at6native16triu_tril_kernelIsiLb1ELi4ELb1EEEvNS_4cuda6detail10TensorInfoIT_T0_EENS4_IKS5_S6_EEllS6_) ;  /* 0xffffffdc02187950 */ /* 0x000fec0003c3ffff */
.L_x_1064:
        /* <DEDUP_REMOVED lines=14> */
.L_x_3201:


//--------------------- .text._ZN2at6native16triu_tril_kernelIllLb1ELi1ELb0EEEvNS_4cuda6detail10TensorInfoIT_T0_EENS4_IKS5_S6_EEllS6_ --------------------------
	.section	.text._ZN2at6native16triu_tril_kernelIllLb1ELi1ELb0EEEvNS_4cuda6detail10TensorInfoIT_T0_EENS4_IKS5_S6_EEllS6_,"ax",@progbits
	.align	128
        .global         _ZN2at6native16triu_tril_kernelIllLb1ELi1ELb0EEEvNS_4cuda6detail10TensorInfoIT_T0_EENS4_IKS5_S6_EEllS6_
        .type           _ZN2at6native16triu_tril_kernelIllLb1ELi1ELb0EEEvNS_4cuda6detail10TensorInfoIT_T0_EENS4_IKS5_S6_EEllS6_,@function
        .size           _ZN2at6native16triu_tril_kernelIllLb1ELi1ELb0EEEvNS_4cuda6detail10TensorInfoIT_T0_EENS4_IKS5_S6_EEllS6_,(.L_x_3202 - _ZN2at6native16triu_tril_kernelIllLb1ELi1ELb0EEEvNS_4cuda6detail10TensorInfoIT_T0_EENS4_IKS5_S6_EEllS6_)
        .other          _ZN2at6native16triu_tril_kernelIllLb1ELi1ELb0EEEvNS_4cuda6detail10TensorInfoIT_T0_EENS4_IKS5_S6_EEllS6_,@"STO_CUDA_ENTRY STV_DEFAULT"
_ZN2at6native16triu_tril_kernelIllLb1ELi1ELb0EEEvNS_4cuda6detail10TensorInfoIT_T0_EENS4_IKS5_S6_EEllS6_:
.text._ZN2at6native16triu_tril_kernelIllLb1ELi1ELb0EEEvNS_4cuda6detail10TensorInfoIT_T0_EENS4_IKS5_S6_EEllS6_:
        /* <DEDUP_REMOVED lines=18> */
[----:B------:R-:W-:Y:S01]  /*0120*/  MOV R10, UR5 ;  /* 0x00000005000a7c02 */ /* 0x000fe20008000f00 */
[----:B------:R-:W-:Y:S01]  /*0130*/  IMAD.MOV.U32 R20, RZ, RZ, R3 ;  /* 0x000000ffff147224 */ /* 0x000fe200078e0003 */
[----:B------:R-:W-:-:S07]  /*0140*/  MOV R0, 0x160 ;  /* 0x0000016000007802 */ /* 0x000fce0000000f00 */
[----:B------:R-:W-:Y:S05]  /*0150*/  CALL.REL.NOINC `($__internal_54_$__cuda_sm20_div_s64) ;  /* 0x0000001c00f47944 */ /* 0x000fea0003c00000 */
[-C--:B------:R-:W-:Y:S01]  /*0160*/  IADD3 R5, P0, RZ, -R19.reuse, RZ ;  /* 0x80000013ff057210 */ /* 0x080fe20007f1e0ff */
[----:B------:R-:W-:Y:S01]  /*0170*/  ULDC.64 UR4, c[0x0][0x560] ;  /* 0x0001580000047ab9 */ /* 0x000fe20000000a00 */
[----:B------:R-:W-:Y:S02]  /*0180*/  MOV R4, R19 ;  /* 0x0000001300047202 */ /* 0x000fe40000000f00 */
[----:B------:R-:W-:Y:S01]  /*0190*/  IADD3.X R0, RZ, ~R11, RZ, P0, !PT ;  /* 0x8000000bff007210 */ /* 0x000fe200007fe4ff */
[----:B------:R-:W-:-:S04]  /*01a0*/  IMAD.WIDE.U32 R2, R5, UR4, R2 ;  /* 0x0000000405027c25 */ /* 0x000fc8000f8e0002 */
[----:B------:R-:W-:-:S04]  /*01b0*/  IMAD R0, R0, UR4, RZ ;  /* 0x0000000400007c24 */ /* 0x000fc8000f8e02ff */
[----:B------:R-:W-:-:S04]  /*01c0*/  IMAD R5, R5, UR5, R0 ;  /* 0x0000000505057c24 */ /* 0x000fc8000f8e0200 */
[----:B------:R-:W-:Y:S02]  /*01d0*/  IMAD.IADD R3, R3, 0x1, R5 ;  /* 0x0000000103037824 */ /* 0x000fe400078e0205 */
[----:B------:R-:W-:Y:S01]  /*01e0*/  IMAD.MOV.U32 R5, RZ, RZ, R11 ;  /* 0x000000ffff057224 */ /* 0x000fe200078e000b */
[----:B------:R-:W-:Y:S06]  /*01f0*/  BRA `(.L_x_1067) ;  /* 0x00000000005c7947 */ /* 0x000fec0003800000 */
.L_x_1066:
[----:B------:R-:W-:Y:S02]  /*0200*/  ULDC UR4, c[0x0][0x560] ;  /* 0x0001580000047ab9 */ /* 0x000fe40000000800 */
[----:B------:R-:W0:Y:S01]  /*0210*/  I2F.U32.RP R0, UR4 ;  /* 0x0000000400007d06 */ /* 0x000e220008209000 */
[----:B------:R-:W-:-:S07]  /*0220*/  ISETP.NE.U32.AND P2, PT, RZ, UR4, PT ;  /* 0x00000004ff007c0c */ /* 0x000fce000bf45070 */
[----:B0-----:R-:W0:Y:S02]  /*0230*/  MUFU.RCP R0, R0 ;  /* 0x0000000000007308 */ /* 0x001e240000001000 */
[----:B0-----:R-:W-:-:S06]  /*0240*/  IADD3 R4, R0, 0xffffffe, RZ ;  /* 0x0ffffffe00047810 */ /* 0x001fcc0007ffe0ff */
        /* <DEDUP_REMOVED lines=9> */
[----:B------:R-:W-:Y:S01]  /*02e0*/  @P0 IADD3 R3, R3, -UR4, RZ ;  /* 0x8000000403030c10 */ /* 0x000fe2000fffe0ff */
[----:B------:R-:W-:-:S03]  /*02f0*/  @P0 VIADD R4, R4, 0x1 ;  /* 0x0000000104040836 */ /* 0x000fc60000000000 */
[----:B------:R-:W-:Y:S02]  /*0300*/  ISETP.GE.U32.AND P1, PT, R3, UR4, PT ;  /* 0x0000000403007c0c */ /* 0x000fe4000bf26070 */
[----:B------:R-:W-:-:S11]  /*0310*/  MOV R3, RZ ;  /* 0x000000ff00037202 */ /* 0x000fd60000000f00 */
[----:B------:R-:W-:Y:S02]  /*0320*/  @P1 IADD3 R4, R4, 0x1, RZ ;  /* 0x0000000104041810 */ /* 0x000fe40007ffe0ff */
[----:B------:R-:W-:-:S05]  /*0330*/  @!P2 LOP3.LUT R4, RZ, UR4, RZ, 0x33, !PT ;  /* 0x00000004ff04ac12 */ /* 0x000fca000f8e33ff */
[----:B------:R-:W-:-:S04]  /*0340*/  IMAD.MOV R5, RZ, RZ, -R4 ;  /* 0x000000ffff057224 */ /* 0x000fc800078e0a04 */
[----:B------:R-:W-:Y:S02]  /*0350*/  IMAD R2, R5, UR4, R2 ;  /* 0x0000000405027c24 */ /* 0x000fe4000f8e0202 */
[----:B------:R-:W-:-:S07]  /*0360*/  IMAD.MOV.U32 R5, RZ, RZ, RZ ;  /* 0x000000ffff057224 */ /* 0x000fce00078e00ff */
.L_x_1067:
[----:B------:R-:W-:Y:S05]  /*0370*/  BSYNC B0 ;  /* 0x0000000000007941 */ /* 0x000fea0003800000 */
.L_x_1065:
        /* <DEDUP_REMOVED lines=18> */
[----:B------:R-:W-:Y:S05]  /*04a0*/  CALL.REL.NOINC `($__internal_54_$__cuda_sm20_div_s64) ;  /* 0x0000001c00207944 */ /* 0x000fea0003c00000 */
[-C--:B------:R-:W-:Y:S01]  /*04b0*/  IADD3 R7, P0, RZ, -R19.reuse, RZ ;  /* 0x80000013ff077210 */ /* 0x080fe20007f1e0ff */
[----:B------:R-:W-:Y:S01]  /*04c0*/  IMAD.MOV.U32 R13, RZ, RZ, R11 ;  /* 0x000000ffff0d7224 */ /* 0x000fe200078e000b */
[----:B------:R-:W-:Y:S02]  /*04d0*/  MOV R12, R19 ;  /* 0x00000013000c7202 */ /* 0x000fe40000000f00 */
[----:B------:R-:W-:Y:S01]  /*04e0*/  IADD3.X R0, RZ, ~R11, RZ, P0, !PT ;  /* 0x8000000bff007210 */ /* 0x000fe200007fe4ff */
[----:B------:R-:W-:-:S04]  /*04f0*/  IMAD.WIDE.U32 R4, R7, UR6, R4 ;  /* 0x0000000607047c25 */ /* 0x000fc8000f8e0004 */
[----:B------:R-:W-:-:S04]  /*0500*/  IMAD R0, R0, UR6, RZ ;  /* 0x0000000600007c24 */ /* 0x000fc8000f8e02ff */
[----:B------:R-:W-:-:S04]  /*0510*/  IMAD R7, R7, UR7, R0 ;  /* 0x0000000707077c24 */ /* 0x000fc8000f8e0200 */
[----:B------:R-:W-:Y:S01]  /*0520*/  IMAD.IADD R5, R5, 0x1, R7 ;  /* 0x0000000105057824 */ /* 0x000fe200078e0207 */
[----:B------:R-:W-:Y:S06]  /*0530*/  BRA `(.L_x_1070) ;  /* 0x0000000000587947 */ /* 0x000fec0003800000 */
.L_x_1069:
        /* <DEDUP_REMOVED lines=21> */
[----:B------:R-:W-:-:S07]  /*0690*/  IMAD R4, R7, UR6, R4 ;  /* 0x0000000607047c24 */ /* 0x000fce000f8e0204 */
.L_x_1070:
[----:B------:R-:W-:Y:S05]  /*06a0*/  BSYNC B0 ;  /* 0x0000000000007941 */ /* 0x000fea0003800000 */
.L_x_1068:
        /* <DEDUP_REMOVED lines=15> */
[----:B------:R-:W-:Y:S01]  /*07a0*/  ULDC.64 UR6, c[0x0][UR5+0x2d8] ;  /* 0x0000b60005067abb */ /* 0x000fe20008000a00 */
[----:B------:R-:W-:Y:S01]  /*07b0*/  IADD3 R16, R9, R11, RZ ;  /* 0x0000000b09107210 */ /* 0x000fe20007ffe0ff */
        /* <DEDUP_REMOVED lines=39> */
.L_x_1076:
        /* <DEDUP_REMOVED lines=26> */
.L_x_1074:
        /* <DEDUP_REMOVED lines=23> */
.L_x_1075:
[----:B------:R-:W-:Y:S05]  /*0d40*/  BSYNC B0 ;  /* 0x0000000000007941 */ /* 0x000fea0003800000 */
.L_x_1073:
        /* <DEDUP_REMOVED lines=19> */
.L_x_1072:
        /* <DEDUP_REMOVED lines=13> */
.L_x_1089:
        /* <DEDUP_REMOVED lines=14> */
[----:B------:R-:W-:Y:S05]  /*1030*/  CALL.REL.NOINC `($__internal_54_$__cuda_sm20_div_s64) ;  /* 0x00000010003c7944 */ /* 0x000fea0003c00000 */
        /* <DEDUP_REMOVED lines=10> */
.L_x_1078:
        /* <DEDUP_REMOVED lines=23> */
.L_x_1079:
[----:B------:R-:W-:Y:S05]  /*1250*/  BSYNC B0 ;  /* 0x0000000000007941 */ /* 0x000fea0003800000 */
.L_x_1077:
        /* <DEDUP_REMOVED lines=35> */
.L_x_1081:
        /* <DEDUP_REMOVED lines=23> */
.L_x_1082:
[----:B------:R-:W-:Y:S05]  /*1600*/  BSYNC B0 ;  /* 0x0000000000007941 */ /* 0x000fea0003800000 */
.L_x_1080:
        /* <DEDUP_REMOVED lines=37> */
.L_x_1084:
        /* <DEDUP_REMOVED lines=23> */
.L_x_1085:
[----:B------:R-:W-:Y:S05]  /*19d0*/  BSYNC B0 ;  /* 0x0000000000007941 */ /* 0x000fea0003800000 */
.L_x_1083:
        /* <DEDUP_REMOVED lines=38> */
.L_x_1087:
        /* <DEDUP_REMOVED lines=22> */
.L_x_1088:
[----:B------:R-:W-:Y:S05]  /*1da0*/  BSYNC B0 ;  /* 0x0000000000007941 */ /* 0x000fea0003800000 */
.L_x_1086:
        /* <DEDUP_REMOVED lines=19> */
.L_x_1071:
        /* <DEDUP_REMOVED lines=17> */
[----:B------:R-:W-:Y:S01]  /*1ff0*/  ISETP.GE.U32.AND P0, PT, R4, UR10, PT ;  /* 0x0000000a04007c0c */ /* 0x000fe2000bf06070 */
[----:B------:R-:W-:-:S05]  /*2000*/  IMAD.X R5, R3, 0x1, ~R5, P1 ;  /* 0x0000000103057824 */ /* 0x000fca00008e0e05 */
[----:B------:R-:W-:-:S04]  /*2010*/  ISETP.GE.AND.EX P0, PT, R5, UR11, PT, P0 ;  /* 0x0000000b05007c0c */ /* 0x000fc8000bf06300 */
[----:B--2---:R-:W-:Y:S02]  /*2020*/  SEL R0, R6, RZ, P0 ;  /* 0x000000ff06007207 */ /* 0x004fe40000000000 */
[----:B------:R-:W-:Y:S01]  /*2030*/  SEL R7, R7, RZ, P0 ;  /* 0x000000ff07077207 */ /* 0x000fe20000000000 */
[----:B------:R-:W-:Y:S06]  /*2040*/  BRA `(.L_x_1092) ;  /* 0x0000000000087947 */ /* 0x000fec0003800000 */
.L_x_1091:
[----:B------:R-:W-:Y:S01]  /*2050*/  HFMA2.MMA R0, -RZ, RZ, 0, 0 ;  /* 0x00000000ff007435 */ /* 0x000fe200000001ff */
[----:B------:R-:W-:-:S10]  /*2060*/  IMAD.MOV.U32 R7, RZ, RZ, RZ ;  /* 0x000000ffff077224 */ /* 0x000fd400078e00ff */
.L_x_1092:
[----:B------:R-:W-:Y:S05]  /*2070*/  BSYNC B0 ;  /* 0x0000000000007941 */ /* 0x000fea0003800000 */
.L_x_1090:
[----:B------:R-:W-:Y:S02]  /*2080*/  ULDC.64 UR6, c[0x0][UR4+0x220] ;  /* 0x0000880004067abb */ /* 0x000fe40008000a00 */
[----:B------:R-:W-:-:S04]  /*2090*/  ISETP.GE.U32.AND P0, PT, R2, UR6, PT ;  /* 0x0000000602007c0c */ /* 0x000fc8000bf06070 */
[----:B------:R-:W-:-:S13]  /*20a0*/  ISETP.GE.AND.EX P0, PT, R3, UR7, PT, P0 ;  /* 0x0000000703007c0c */ /* 0x000fda000bf06300 */
[----:B------:R-:W-:Y:S05]  /*20b0*/  @P0 EXIT ;  /* 0x000000000000094d */ /* 0x000fea0003800000 */
[----:B------:R-:W-:Y:S01]  /*20c0*/  ULDC.64 UR4, c[0x0][0x210] ;  /* 0x0000840000047ab9 */ /* 0x000fe20000000a00 */
[----:B------:R-:W-:Y:S01]  /*20d0*/  MOV R2, R0 ;  /* 0x0000000000027202 */ /* 0x000fe20000000f00 */
[----:B------:R-:W-:Y:S01]  /*20e0*/  IMAD.MOV.U32 R3, RZ, RZ, R7 ;  /* 0x000000ffff037224 */ /* 0x000fe200078e0007 */
[----:B------:R-:W-:-:S04]  /*20f0*/  LEA R4, P0, R14, UR4, 0x3 ;  /* 0x000000040e047c11 */ /* 0x000fc8000f8018ff */
[----:B------:R-:W-:-:S05]  /*2100*/  LEA.HI.X R5, R14, UR5, R15, 0x3, P0 ;  /* 0x000000050e057c11 */ /* 0x000fca00080f1c0f */
[----:B------:R-:W-:Y:S01]  /*2110*/  STG.E.64 desc[UR8][R4.64], R2 ;  /* 0x0000000204007986 */ /* 0x000fe2000c101b08 */
[----:B------:R-:W-:Y:S05]  /*2120*/  EXIT ;  /* 0x000000000000794d */ /* 0x000fea0003800000 */
        .weak           $__internal_54_$__cuda_sm20_div_s64
        .type           $__internal_54_$__cuda_sm20_div_s64,@function
        .size           $__internal_54_$__cuda_sm20_div_s64,(.L_x_3202 - $__internal_54_$__cuda_sm20_div_s64)
$__internal_54_$__cuda_sm20_div_s64:
[-C--:B------:R-:W-:Y:S01]  /*2130*/  IADD3 R18, P1, RZ, -R11.reuse, RZ ;  /* 0x8000000bff127210 */ /* 0x080fe20007f3e0ff */
[----:B------:R-:W-:Y:S01]  /*2140*/  HFMA2.MMA R27, -RZ, RZ, 0, 0 ;  /* 0x00000000ff1b7435 */ /* 0x000fe200000001ff */
        /* <DEDUP_REMOVED lines=35> */
[----:B------:R-:W-:Y:S02]  /*2380*/  IADD3 R23, P2, R23, R22, RZ ;  /* 0x0000001617177210 */ /* 0x000fe40007f5e0ff */
[-C--:B------:R-:W-:Y:S01]  /*2390*/  IADD3.X R22, RZ, ~R20.reuse, RZ, P4, !PT ;  /* 0x80000014ff167210 */ /* 0x080fe200027fe4ff */
[----:B------:R-:W-:Y:S02]  /*23a0*/  IMAD.X R21, R24, 0x1, R21, P0 ;  /* 0x0000000118157824 */ /* 0x000fe400000e0615 */
[C---:B------:R-:W-:Y:S01]  /*23b0*/  IMAD.HI.U32 R26, R23.reuse, R25, RZ ;  /* 0x00000019171a7227 */ /* 0x040fe200078e00ff */
        /* <DEDUP_REMOVED lines=19> */
[----:B------:R-:W-:Y:S02]  /*24f0*/  SEL R25, R26, R25, P0 ;  /* 0x000000191a197207 */ /* 0x000fe40000000000 */
[----:B------:R-:W-:Y:S02]  /*2500*/  IADD3.X R26, R22, ~R19, RZ, P1, !PT ;  /* 0x80000013161a7210 */ /* 0x000fe40000ffe4ff */
[----:B------:R-:W-:Y:S01]  /*2510*/  SEL R24, R24, R23, P0 ;  /* 0x0000001718187207 */ /* 0x000fe20000000000 */
[----:B------:R-:W-:Y:S01]  /*2520*/  IMAD.X R23, RZ, RZ, R21, P2 ;  /* 0x000000ffff177224 */ /* 0x000fe200010e0615 */
[----:B------:R-:W-:Y:S02]  /*2530*/  SEL R26, R26, R22, P0 ;  /* 0x000000161a1a7207 */ /* 0x000fe40000000000 */
[----:B------:R-:W-:Y:S02]  /*2540*/  ISETP.GE.U32.AND P1, PT, R25, R18, PT ;  /* 0x000000121900720c */ /* 0x000fe40003f26070 */
[----:B------:R-:W-:Y:S01]  /*2550*/  SEL R23, R23, R21, P0 ;  /* 0x0000001517177207 */ /* 0x000fe20000000000 */
[----:B------:R-:W-:Y:S01]  /*2560*/  IMAD.MOV.U32 R21, RZ, RZ, 0x0 ;  /* 0x00000000ff157424 */ /* 0x000fe200078e00ff */
[----:B------:R-:W-:-:S02]  /*2570*/  IADD3 R18, P2, R24, 0x1, RZ ;  /* 0x0000000118127810 */ /* 0x000fc40007f5e0ff */
[----:B------:R-:W-:Y:S02]  /*2580*/  ISETP.GE.U32.AND.EX P0, PT, R26, R19, PT, P1 ;  /* 0x000000131a00720c */ /* 0x000fe40003f06110 */
[-C--:B------:R-:W-:Y:S02]  /*2590*/  IADD3.X R19, RZ, R23.reuse, RZ, P2, !PT ;  /* 0x00000017ff137210 */ /* 0x080fe400017fe4ff */
[----:B------:R-:W-:Y:S02]  /*25a0*/  SEL R18, R18, R24, P0 ;  /* 0x0000001812127207 */ /* 0x000fe40000000000 */
[----:B------:R-:W-:Y:S02]  /*25b0*/  SEL R23, R19, R23, P0 ;  /* 0x0000001713177207 */ /* 0x000fe40000000000 */
[----:B------:R-:W-:Y:S02]  /*25c0*/  IADD3 R19, P2, RZ, -R18, RZ ;  /* 0x80000012ff137210 */ /* 0x000fe40007f5e0ff */
[----:B------:R-:W-:-:S02]  /*25d0*/  ISETP.NE.U32.AND P0, PT, R11, RZ, PT ;  /* 0x000000ff0b00720c */ /* 0x000fc40003f05070 */
[----:B------:R-:W-:Y:S01]  /*25e0*/  ISETP.GE.AND P1, PT, R20, RZ, PT ;  /* 0x000000ff1400720c */ /* 0x000fe20003f26270 */
[----:B------:R-:W-:Y:S01]  /*25f0*/  IMAD.X R11, RZ, RZ, ~R23, P2 ;  /* 0x000000ffff0b7224 */ /* 0x000fe200010e0e17 */
[----:B------:R-:W-:Y:S02]  /*2600*/  MOV R20, R0 ;  /* 0x0000000000147202 */ /* 0x000fe40000000f00 */
[----:B------:R-:W-:Y:S02]  /*2610*/  ISETP.NE.AND.EX P0, PT, R10, RZ, PT, P0 ;  /* 0x000000ff0a00720c */ /* 0x000fe40003f05300 */
[----:B------:R-:W-:Y:S02]  /*2620*/  SEL R19, R19, R18, !P1 ;  /* 0x0000001213137207 */ /* 0x000fe40004800000 */
[----:B------:R-:W-:Y:S02]  /*2630*/  SEL R11, R11, R23, !P1 ;  /* 0x000000170b0b7207 */ /* 0x000fe40004800000 */
[----:B------:R-:W-:-:S02]  /*2640*/  SEL R19, R19, 0xffffffff, P0 ;  /* 0xffffffff13137807 */ /* 0x000fc40000000000 */
[----:B------:R-:W-:Y:S01]  /*2650*/  SEL R11, R11, 0xffffffff, P0 ;  /* 0xffffffff0b0b7807 */ /* 0x000fe20000000000 */
[----:B------:R-:W-:Y:S06]  /*2660*/  RET.REL.NODEC R20 `(_ZN2at6native16triu_tril_kernelIllLb1ELi1ELb0EEEvNS_4cuda6detail10TensorInfoIT_T0_EENS4_IKS5_S6_EEllS6_) ;  /* 0xffffffd814647950 */ /* 0x000fec0003c3ffff */
.L_x_1093:
        /* <DEDUP_REMOVED lines=9> */
.L_x_3202:


//--------------------- .text._ZN2at6native16triu_tril_kernelIllLb1ELi1ELb1EEEvNS_4cuda6detail10TensorInfoIT_T0_EENS4_IKS5_S6_EEllS6_ --------------------------
	.section	.text._ZN2at6native16triu_tril_kernelIllLb1ELi1ELb1EEEvNS_4cuda6detail10TensorInfoIT_T0_EENS4_IKS5_S6_EEllS6_,"ax",@progbits
	.align	128
        .global         _ZN2at6native16triu_tril_kernelIllLb1ELi1ELb1EEEvNS_4cuda6detail10TensorInfoIT_T0_EENS4_IKS5_S6_EEllS6_
        .type           _ZN2at6native16triu_tril_kernelIllLb1ELi1ELb1EEEvNS_4cuda6detail10TensorInfoIT_T0_EENS4_IKS5_S6_EEllS6_,@function
        .size           _ZN2at6native16triu_tril_kernelIllLb1ELi1ELb1EEEvNS_4cuda6detail10TensorInfoIT_T0_EENS4_IKS5_S6_EEllS6_,(.L_x_3204 - _ZN2at6native16triu_tril_kernelIllLb1ELi1ELb1EEEvNS_4cuda6detail10TensorInfoIT_T0_EENS4_IKS5_S6_EEllS6_)
        .other          _ZN2at6native16triu_tril_kernelIllLb1ELi1ELb1EEEvNS_4cuda6detail10TensorInfoIT_T0_EENS4_IKS5_S6_EEllS6_,@"STO_CUDA_ENTRY STV_DEFAULT"
_ZN2at6native16triu_tril_kernelIllLb1ELi1ELb1EEEvNS_4cuda6detail10TensorInfoIT_T0_EENS4_IKS5_S6_EEllS6_:
.text._ZN2at6native16triu_tril_kernelIllLb1ELi1ELb1EEEvNS_4cuda6detail10TensorInfoIT_T0_EENS4_IKS5_S6_EEllS6_:
        /* <DEDUP_REMOVED lines=21> */
[----:B------:R-:W-:Y:S05]  /*0150*/  CALL.REL.NOINC `($__internal_55_$__cuda_sm20_div_s64) ;  /* 0x0000001c00387944 */ /* 0x000fea0003c00000 */
        /* <DEDUP_REMOVED lines=8> */
.L_x_1095:
        /* <DEDUP_REMOVED lines=23> */
.L_x_1096:
[----:B------:R-:W-:Y:S05]  /*0350*/  BSYNC B0 ;  /* 0x0000000000007941 */ /* 0x000fea0003800000 */
.L_x_1094:
        /* <DEDUP_REMOVED lines=12> */
[----:B------:R-:W-:Y:S05]  /*0420*/  CALL.REL.NOINC `($__internal_56_$__cuda_sm20_rem_s64) ;  /* 0x0000001c00d47944 */ /* 0x000fea0003c00000 */
[----:B------:R-:W-:Y:S05]  /*0430*/  BRA `(.L_x_1099) ;  /* 0x0000000000487947 */ /* 0x000fea0003800000 */
.L_x_1098:
        /* <DEDUP_REMOVED lines=18> */
.L_x_1099:
[----:B------:R-:W-:Y:S05]  /*0560*/  BSYNC B0 ;  /* 0x0000000000007941 */ /* 0x000fea0003800000 */
.L_x_1097:
        /* <DEDUP_REMOVED lines=21> */
[----:B------:R-:W-:Y:S05]  /*06c0*/  CALL.REL.NOINC `($__internal_55_$__cuda_sm20_div_s64) ;  /* 0x0000001400dc7944 */ /* 0x000fea0003c00000 */
[----:B------:R-:W-:Y:S01]  /*06d0*/  MOV R12, R4 ;  /* 0x00000004000c7202 */ /* 0x000fe20000000f00 */
[----:B------:R-:W-:Y:S01]  /*06e0*/  IMAD.MOV.U32 R13, RZ, RZ, R5 ;  /* 0x000000ffff0d7224 */ /* 0x000fe200078e0005 */
[----:B------:R-:W-:Y:S06]  /*06f0*/  BRA `(.L_x_1102) ;  /* 0x00000000004c7947 */ /* 0x000fec0003800000 */
.L_x_1101:
        /* <DEDUP_REMOVED lines=19> */
.L_x_1102:
[----:B------:R-:W-:Y:S05]  /*0830*/  BSYNC B0 ;  /* 0x0000000000007941 */ /* 0x000fea0003800000 */
.L_x_1100:
        /* <DEDUP_REMOVED lines=41> */
.L_x_1108:
        /* <DEDUP_REMOVED lines=13> */
[----:B------:R-:W-:Y:S05]  /*0ba0*/  CALL.REL.NOINC `($__internal_55_$__cuda_sm20_div_s64) ;  /* 0x0000001000a47944 */ /* 0x000fea0003c00000 */
        /* <DEDUP_REMOVED lines=11> */
.L_x_1106:
        /* <DEDUP_REMOVED lines=23> */
.L_x_1107:
[----:B------:R-:W-:Y:S05]  /*0dd0*/  BSYNC B0 ;  /* 0x0000000000007941 */ /* 0x000fea0003800000 */
.L_x_1105:
        /* <DEDUP_REMOVED lines=14> */
.L_x_1104:
        /* <DEDUP_REMOVED lines=11> */
.L_x_1121:
        /* <DEDUP_REMOVED lines=13> */
[----:B------:R-:W-:Y:S05]  /*1040*/  CALL.REL.NOINC `($__internal_55_$__cuda_sm20_div_s64) ;  /* 0x0000000c007c7944 */ /* 0x000fea0003c00000 */
        /* <DEDUP_REMOVED lines=11> */
.L_x_1110:
        /* <DEDUP_REMOVED lines=23> */
.L_x_1111:
[----:B------:R-:W-:Y:S05]  /*1270*/  BSYNC B0 ;  /* 0x0000000000007941 */ /* 0x000fea0003800000 */
.L_x_1109:
        /* <DEDUP_REMOVED lines=30> */
.L_x_1113:
        /* <DEDUP_REMOVED lines=23> */
.L_x_1114:
[----:B------:R-:W-:Y:S05]  /*15d0*/  BSYNC B0 ;  /* 0x0000000000007941 */ /* 0x000fea0003800000 */
.L_x_1112:
        /* <DEDUP_REMOVED lines=31> */
.L_x_1116:
        /* <DEDUP_REMOVED lines=23> */
.L_x_1117:
[----:B------:R-:W-:Y:S05]  /*1940*/  BSYNC B0 ;  /* 0x0000000000007941 */ /* 0x000fea0003800000 */
.L_x_1115:
        /* <DEDUP_REMOVED lines=31> */
.L_x_1119:
        /* <DEDUP_REMOVED lines=23> */
.L_x_1120:
[----:B------:R-:W-:Y:S05]  /*1cb0*/  BSYNC B0 ;  /* 0x0000000000007941 */ /* 0x000fea0003800000 */
.L_x_1118:
        /* <DEDUP_REMOVED lines=14> */
.L_x_1103:
        /* <DEDUP_REMOVED lines=10> */
        .weak           $__internal_55_$__cuda_sm20_div_s64
        .type           $__internal_55_$__cuda_sm20_div_s64,@function
        .size           $__internal_55_$__cuda_sm20_div_s64,($__internal_56_$__cuda_sm20_rem_s64 - $__internal_55_$__cuda_sm20_div_s64)
$__internal_55_$__cuda_sm20_div_s64:
        /* <DEDUP_REMOVED lines=83> */
[----:B------:R-:W-:Y:S06]  /*2370*/  RET.REL.NODEC R6 `(_ZN2at6native16triu_tril_kernelIllLb1ELi1ELb1EEEvNS_4cuda6detail10TensorInfoIT_T0_EENS4_IKS5_S6_EEllS6_) ;  /* 0xffffffdc06207950 */ /* 0x000fec0003c3ffff */
        .weak           $__internal_56_$__cuda_sm20_rem_s64
        .type           $__internal_56_$__cuda_sm20_rem_s64,@function
        .size           $__internal_56_$__cuda_sm20_rem_s64,(.L_x_3204 - $__internal_56_$__cuda_sm20_rem_s64)
$__internal_56_$__cuda_sm20_rem_s64:
        /* <DEDUP_REMOVED lines=77> */
[----:B------:R-:W-:Y:S06]  /*2850*/  RET.REL.NODEC R6 `(_ZN2at6native16triu_tril_kernelIllLb1ELi1ELb1EEEvNS_4cuda6detail10TensorInfoIT_T0_EENS4_IKS5_S6_EEllS6_) ;  /* 0xffffffd406e87950 */ /* 0x000fec0003c3ffff */
.L_x_1122:
        /* <DEDUP_REMOVED lines=10> */
.L_x_3204:


//--------------------- .text._ZN2at6native16triu_tril_kernelIliLb1ELi1ELb0EEEvNS_4cuda6detail10TensorInfoIT_T0_EENS4_IKS5_S6_EEllS6_ --------------------------
	.section	.text._ZN2at6native16triu_tril_kernelIliLb1ELi1ELb0EEEvNS_4cuda6detail10TensorInfoIT_T0_EENS4_IKS5_S6_EEllS6_,"ax",@progbits
	.align	128
        .global         _ZN2at6native16triu_tril_kernelIliLb1ELi1ELb0EEEvNS_4cuda6detail10TensorInfoIT_T0_EENS4_IKS5_S6_EEllS6_
        .type           _ZN2at6native16triu_tril_kernelIliLb1ELi1ELb0EEEvNS_4cuda6detail10TensorInfoIT_T0_EENS4_IKS5_S6_EEllS6_,@function
        .size           _ZN2at6native16triu_tril_kernelIliLb1ELi1ELb0EEEvNS_4cuda6detail10TensorInfoIT_T0_EENS4_IKS5_S6_EEllS6_,(.L_x_3205 - _ZN2at6native16triu_tril_kernelIliLb1ELi1ELb0EEEvNS_4cuda6detail10TensorInfoIT_T0_EENS4_IKS5_S6_EEllS6_)
        .other          _ZN2at6native16triu_tril_kernelIliLb1ELi1ELb0EEEvNS_4cuda6detail10TensorInfoIT_T0_EENS4_IKS5_S6_EEllS6_,@"STO_CUDA_ENTRY STV_DEFAULT"
_ZN2at6native16triu_tril_kernelIliLb1ELi1ELb0EEEvNS_4cuda6detail10TensorInfoIT_T0_EENS4_IKS5_S6_EEllS6_:
.text._ZN2at6native16triu_tril_kernelIliLb1ELi1ELb0EEEvNS_4cuda6detail10TensorInfoIT_T0_EENS4_IKS5_S6_EEllS6_:
        /* <DEDUP_REMOVED lines=22> */
[----:B------:R-:W-:Y:S05]  /*0160*/  CALL.REL.NOINC `($__internal_57_$__cuda_sm20_div_s64) ;  /* 0x0000001400987944 */ /* 0x000fea0003c00000 */
[----:B------:R-:W-:Y:S01]  /*0170*/  IADD3 R5, -R9, RZ, RZ ;  /* 0x000000ff09057210 */ /* 0x000fe20007ffe1ff */
[----:B------:R-:W-:Y:S01]  /*0180*/  ULDC UR6, c[0x0][0x3d0] ;  /* 0x0000f40000067ab9 */ /* 0x000fe20000000800 */
[----:B------:R-:W-:Y:S02]  /*0190*/  IMAD.MOV.U32 R2, RZ, RZ, R9 ;  /* 0x000000ffff027224 */ /* 0x000fe400078e0009 */
[----:B------:R-:W-:Y:S02]  /*01a0*/  IMAD.MOV.U32 R3, RZ, RZ, R8 ;  /* 0x000000ffff037224 */ /* 0x000fe400078e0008 */
[----:B------:R-:W-:Y:S01]  /*01b0*/  IMAD R4, R5, UR6, R14 ;  /* 0x0000000605047c24 */ /* 0x000fe2000f8e020e */
[----:B------:R-:W-:Y:S06]  /*01c0*/  BRA `(.L_x_1125) ;  /* 0x0000000000547947 */ /* 0x000fec0003800000 */
.L_x_1124:
        /* <DEDUP_REMOVED lines=21> */
.L_x_1125:
[----:B------:R-:W-:Y:S05]  /*0320*/  BSYNC B0 ;  /* 0x0000000000007941 */ /* 0x000fea0003800000 */
.L_x_1123:
        /* <DEDUP_REMOVED lines=15> */
[----:B------:R-:W-:Y:S05]  /*0420*/  CALL.REL.NOINC `($__internal_57_$__cuda_sm20_div_s64) ;  /* 0x0000001000e87944 */ /* 0x000fea0003c00000 */
[--C-:B------:R-:W-:Y:S01]  /*0430*/  IMAD.MOV R3, RZ, RZ, -R9.reuse ;  /* 0x000000ffff037224 */ /* 0x100fe200078e0a09 */
[----:B------:R-:W-:Y:S01]  /*0440*/  MOV R15, R8 ;  /* 0x00000008000f7202 */ /* 0x000fe20000000f00 */
[----:B------:R-:W-:Y:S02]  /*0450*/  IMAD.MOV.U32 R14, RZ, RZ, R9 ;  /* 0x000000ffff0e7224 */ /* 0x000fe400078e0009 */
[----:B------:R-:W-:Y:S01]  /*0460*/  IMAD R3, R3, UR5, R2 ;  /* 0x0000000503037c24 */ /* 0x000fe2000f8e0202 */
[----:B------:R-:W-:Y:S06]  /*0470*/  BRA `(.L_x_1128) ;  /* 0x0000000000547947 */ /* 0x000fec0003800000 */
.L_x_1127:
        /* <DEDUP_REMOVED lines=21> */
.L_x_1128:
[----:B------:R-:W-:Y:S05]  /*05d0*/  BSYNC B0 ;  /* 0x0000000000007941 */ /* 0x000fea0003800000 */
.L_x_1126:
        /* <DEDUP_REMOVED lines=22> */
.L_x_1134:
        /* <DEDUP_REMOVED lines=10> */
[----:B------:R-:W-:Y:S05]  /*07e0*/  CALL.REL.NOINC `($__internal_57_$__cuda_sm20_div_s64) ;  /* 0x0000000c00f87944 */ /* 0x000fea0003c00000 */
[----:B------:R-:W-:Y:S01]  /*07f0*/  IADD3 R5, -R9, RZ, RZ ;  /* 0x000000ff09057210 */ /* 0x000fe20007ffe1ff */
[----:B------:R-:W-:-:S04]  /*0800*/  IMAD.MOV.U32 R15, RZ, RZ, R8 ;  /* 0x000000ffff0f7224 */ /* 0x000fc800078e0008 */
[----:B------:R-:W-:Y:S02]  /*0810*/  IMAD R10, R10, R5, R14 ;  /* 0x000000050a0a7224 */ /* 0x000fe400078e020e */
[----:B------:R-:W-:Y:S01]  /*0820*/  IMAD.MOV.U32 R14, RZ, RZ, R9 ;  /* 0x000000ffff0e7224 */ /* 0x000fe200078e0009 */
[----:B------:R-:W-:Y:S06]  /*0830*/  BRA `(.L_x_1133) ;  /* 0x0000000000587947 */ /* 0x000fec0003800000 */
.L_x_1132:
        /* <DEDUP_REMOVED lines=22> */
.L_x_1133:
[----:B------:R-:W-:Y:S05]  /*09a0*/  BSYNC B0 ;  /* 0x0000000000007941 */ /* 0x000fea0003800000 */
.L_x_1131:
        /* <DEDUP_REMOVED lines=10> */
.L_x_1130:
[----:B------:R-:W-:-:S13]  /*0a50*/  ISETP.GE.U32.AND P0, PT, R21, 0x3, PT ;  /* 0x000000031500780c */ /* 0x000fda0003f06070 */
[----:B------:R-:W-:Y:S05]  /*0a60*/  @!P0 BRA `(.L_x_1129) ;  /* 0x0000000800d88947 */ /* 0x000fea0003800000 */
[C---:B------:R-:W-:Y:S01]  /*0a70*/  SHF.L.U32 R22, R20.reuse, 0x2, RZ ;  /* 0x0000000214167819 */ /* 0x040fe200000006ff */
[----:B------:R-:W-:Y:S02]  /*0a80*/  IMAD.MOV.U32 R5, RZ, RZ, 0x6c ;  /* 0x0000006cff057424 */ /* 0x000fe400078e00ff */
[C---:B------:R-:W-:Y:S02]  /*0a90*/  VIADD R21, R20.reuse, 0x4 ;  /* 0x0000000414157836 */ /* 0x040fe40000000000 */
[----:B------:R-:W-:Y:S02]  /*0aa0*/  IMAD R20, R20, 0x4, R5 ;  /* 0x0000000414147824 */ /* 0x000fe400078e0205 */
[----:B------:R-:W-:-:S07]  /*0ab0*/  VIADD R22, R22, 0xe0 ;  /* 0x000000e016167836 */ /* 0x000fce0000000000 */
.L_x_1147:
        /* <DEDUP_REMOVED lines=11> */
[----:B------:R-:W-:Y:S02]  /*0b70*/  IADD3 R11, -R9, RZ, RZ ;  /* 0x000000ff090b7210 */ /* 0x000fe40007ffe1ff */
[----:B------:R-:W-:-:S03]  /*0b80*/  MOV R15, R8 ;  /* 0x00000008000f7202 */ /* 0x000fc60000000f00 */
[----:B------:R-:W-:Y:S02]  /*0b90*/  IMAD R11, R10, R11, R14 ;  /* 0x0000000b0a0b7224 */ /* 0x000fe400078e020e */
[----:B------:R-:W-:Y:S01]  /*0ba0*/  IMAD.MOV.U32 R14, RZ, RZ, R9 ;  /* 0x000000ffff0e7224 */ /* 0x000fe200078e0009 */
[----:B------:R-:W-:Y:S06]  /*0bb0*/  BRA `(.L_x_1137) ;  /* 0x0000000000587947 */ /* 0x000fec0003800000 */
.L_x_1136:
        /* <DEDUP_REMOVED lines=22> */
.L_x_1137:
[----:B------:R-:W-:Y:S05]  /*0d20*/  BSYNC B0 ;  /* 0x0000000000007941 */ /* 0x000fea0003800000 */
.L_x_1135:
        /* <DEDUP_REMOVED lines=14> */
[----:B------:R-:W-:Y:S05]  /*0e10*/  CALL.REL.NOINC `($__internal_57_$__cuda_sm20_div_s64) ;  /* 0x00000008006c7944 */ /* 0x000fea0003c00000 */
[----:B------:R-:W-:Y:S02]  /*0e20*/  IADD3 R11, -R9, RZ, RZ ;  /* 0x000000ff090b7210 */ /* 0x000fe40007ffe1ff */
[----:B------:R-:W-:-:S03]  /*0e30*/  MOV R15, R8 ;  /* 0x00000008000f7202 */ /* 0x000fc60000000f00 */
[----:B------:R-:W-:Y:S02]  /*0e40*/  IMAD R11, R10, R11, R14 ;  /* 0x0000000b0a0b7224 */ /* 0x000fe400078e020e */
[----:B------:R-:W-:Y:S01]  /*0e50*/  IMAD.MOV.U32 R14, RZ, RZ, R9 ;  /* 0x000000ffff0e7224 */ /* 0x000fe200078e0009 */
[----:B------:R-:W-:Y:S06]  /*0e60*/  BRA `(.L_x_1140) ;  /* 0x0000000000587947 */ /* 0x000fec0003800000 */
.L_x_1139:
        /* <DEDUP_REMOVED lines=22> */
.L_x_1140:
[----:B------:R-:W-:Y:S05]  /*0fd0*/  BSYNC B0 ;  /* 0x0000000000007941 */ /* 0x000fea0003800000 */
.L_x_1138:
        /* <DEDUP_REMOVED lines=20> */
.L_x_1142:
        /* <DEDUP_REMOVED lines=22> */
.L_x_1143:
[----:B------:R-:W-:Y:S05]  /*1280*/  BSYNC B0 ;  /* 0x0000000000007941 */ /* 0x000fea0003800000 */
.L_x_1141:
        /* <DEDUP_REMOVED lines=20> */
.L_x_1145:
        /* <DEDUP_REMOVED lines=22> */
.L_x_1146:
[----:B------:R-:W-:Y:S05]  /*1530*/  BSYNC B0 ;  /* 0x0000000000007941 */ /* 0x000fea0003800000 */
.L_x_1144:
[----:B------:R0:W1:Y:S01]  /*1540*/  LDC R5, c[0x0][R22+0x268] ;  /* 0x00009a0016057b82 */ /* 0x0000620000000800 */
[----:B------:R-:W-:-:S05]  /*1550*/  VIADD R21, R21, 0xfffffffc ;  /* 0xfffffffc15157836 */ /* 0x000fca0000000000 */
[----:B------:R-:W-:Y:S02]  /*1560*/  ISETP.GT.AND P0, PT, R21, 0x3, PT ;  /* 0x000000031500780c */ /* 0x000fe40003f04270 */
[----:B------:R2:W3:Y:S01]  /*1570*/  LDC R7, c[0x0][R20+0x204] ;  /* 0x0000810014077b82 */ /* 0x0004e20000000800 */
[----:B0-----:R-:W-:Y:S01]  /*1580*/  IADD3 R22, R22, -0x10, RZ ;  /* 0xfffffff016167810 */ /* 0x001fe20007ffe0ff */
[----:B--2---:R-:W-:Y:S02]  /*1590*/  VIADD R20, R20, 0xfffffff0 ;  /* 0xfffffff014147836 */ /* 0x004fe40000000000 */
[-C--:B-1----:R-:W-:Y:S02]  /*15a0*/  IMAD R2, R5, R10.reuse, R2 ;  /* 0x0000000a05027224 */ /* 0x082fe400078e0202 */
[----:B---3--:R-:W-:-:S05]  /*15b0*/  IMAD R0, R7, R10, R0 ;  /* 0x0000000a07007224 */ /* 0x008fca00078e0200 */
[----:B------:R-:W-:Y:S05]  /*15c0*/  @P0 BRA `(.L_x_1147) ;  /* 0xfffffff4003c0947 */ /* 0x000fea000383ffff */
.L_x_1129:
        /* <DEDUP_REMOVED lines=14> */
[----:B------:R-:W-:-:S04]  /*16b0*/  IADD3 R2, R4, -R3, RZ ;  /* 0x8000000304027210 */ /* 0x000fc80007ffe0ff */
[----:B------:R-:W-:Y:S02]  /*16c0*/  ISETP.GE.U32.AND P0, PT, R2, UR8, PT ;  /* 0x0000000802007c0c */ /* 0x000fe4000bf06070 */
[----:B------:R-:W-:-:S04]  /*16d0*/  SHF.R.S32.HI R2, RZ, 0x1f, R2 ;  /* 0x0000001fff027819 */ /* 0x000fc80000011402 */
[----:B------:R-:W-:-:S04]  /*16e0*/  ISETP.GE.AND.EX P0, PT, R2, UR9, PT, P0 ;  /* 0x0000000902007c0c */ /* 0x000fc8000bf06300 */
[----:B--2---:R-:W-:Y:S02]  /*16f0*/  SEL R6, R6, RZ, P0 ;  /* 0x000000ff06067207 */ /* 0x004fe40000000000 */
[----:B------:R-:W-:Y:S01]  /*1700*/  SEL R5, R7, RZ, P0 ;  /* 0x000000ff07057207 */ /* 0x000fe20000000000 */
[----:B------:R-:W-:Y:S06]  /*1710*/  BRA `(.L_x_1150) ;  /* 0x0000000000087947 */ /* 0x000fec0003800000 */
.L_x_1149:
[----:B------:R-:W-:Y:S01]  /*1720*/  HFMA2.MMA R5, -RZ, RZ, 0, 0 ;  /* 0x00000000ff057435 */ /* 0x000fe200000001ff */
[----:B------:R-:W-:-:S10]  /*1730*/  IMAD.MOV.U32 R6, RZ, RZ, RZ ;  /* 0x000000ffff067224 */ /* 0x000fd400078e00ff */
.L_x_1150:
[----:B------:R-:W-:Y:S05]  /*1740*/  BSYNC B0 ;  /* 0x0000000000007941 */ /* 0x000fea0003800000 */
.L_x_1148:
[----:B------:R-:W-:Y:S02]  /*1750*/  ULDC UR5, c[0x0][UR4+0x21c] ;  /* 0x0000870004057abb */ /* 0x000fe40008000800 */
[----:B------:R-:W-:-:S13]  /*1760*/  ISETP.LT.AND P0, PT, R4, UR5, PT ;  /* 0x0000000504007c0c */ /* 0x000fda000bf01270 */
[----:B------:R-:W-:Y:S05]  /*1770*/  @!P0 EXIT ;  /* 0x000000000000894d */ /* 0x000fea0003800000 */
[----:B------:R-:W0:Y:S01]  /*1780*/  LDC.64 R2, c[0x0][0x210] ;  /* 0x00008400ff027b82 */ /* 0x000e220000000a00 */
[----:B------:R-:W-:Y:S02]  /*1790*/  IMAD.MOV.U32 R4, RZ, RZ, R6 ;  /* 0x000000ffff047224 */ /* 0x000fe400078e0006 */
[----:B0-----:R-:W-:-:S05]  /*17a0*/  IMAD.WIDE R2, R0, 0x8, R2 ;  /* 0x0000000800027825 */ /* 0x001fca00078e0202 */
[----:B------:R-:W-:Y:S01]  /*17b0*/  STG.E.64 desc[UR6][R2.64], R4 ;  /* 0x0000000402007986 */ /* 0x000fe2000c101b06 */
[----:B------:R-:W-:Y:S05]  /*17c0*/  EXIT ;  /* 0x000000000000794d */ /* 0x000fea0003800000 */
        .weak           $__internal_57_$__cuda_sm20_div_s64
        .type           $__internal_57_$__cuda_sm20_div_s64,@function
        .size           $__internal_57_$__cuda_sm20_div_s64,(.L_x_3205 - $__internal_57_$__cuda_sm20_div_s64)
$__internal_57_$__cuda_sm20_div_s64:
        /* <DEDUP_REMOVED lines=82> */
[----:B------:R-:W-:Y:S05]  /*1cf0*/  RET.REL.NODEC R6 `(_ZN2at6native16triu_tril_kernelIliLb1ELi1ELb0EEEvNS_4cuda6detail10TensorInfoIT_T0_EENS4_IKS5_S6_EEllS6_) ;  /* 0xffffffe006c07950 */ /* 0x000fea0003c3ffff */
.L_x_1151:
        /* <DEDUP_REMOVED lines=16> */
.L_x_3205:


//--------------------- .text._ZN2at6native16triu_tril_kernelIliLb1ELi1ELb1EEEvNS_4cuda6detail10TensorInfoIT_T0_EENS4_IKS5_S6_EEllS6_ --------------------------
	.section	.text._ZN2at6native16triu_tril_kernelIliLb1ELi1ELb1EEEvNS_4cuda6detail10TensorInfoIT_T0_EENS4_IKS5_S6_EEllS6_,"ax",@progbits
	.align	128
        .global         _ZN2at6native16triu_tril_kernelIliLb1ELi1ELb1EEEvNS_4cuda6detail10TensorInfoIT_T0_EENS4_IKS5_S6_EEllS6_
        .type           _ZN2at6native16triu_tril_kernelIliLb1ELi1ELb1EEEvNS_4cuda6detail10TensorInfoIT_T0_EENS4_IKS5_S6_EEllS6_,@function
        .size           _ZN2at6native16triu_tril_kernelIliLb1ELi1ELb1EEEvNS_4cuda6detail10TensorInfoIT_T0_EENS4_IKS5_S6_EEllS6_,(.L_x_3207 - _ZN2at6native16triu_tril_kernelIliLb1ELi1ELb1EEEvNS_4cuda6detail10TensorInfoIT_T0_EENS4_IKS5_S6_EEllS6_)
        .other          _ZN2at6native16triu_tril_kernelIliLb1ELi1ELb1EEEvNS_4cuda6detail10TensorInfoIT_T0_EENS4_IKS5_S6_EEllS6_,@"STO_CUDA_ENTRY STV_DEFAULT"
_ZN2at6native16triu_tril_kernelIliLb1ELi1ELb1EEEvNS_4cuda6detail10TensorInfoIT_T0_EENS4_IKS5_S6_EEllS6_:
.text._ZN2at6native16triu_tril_kernelIliLb1ELi1ELb1EEEvNS_4cuda6detail10TensorInfoIT_T0_EENS4_IKS5_S6_EEllS6_:
        /* <DEDUP_REMOVED lines=22> */
[----:B------:R-:W-:Y:S05]  /*0160*/  CALL.REL.NOINC `($__internal_58_$__cuda_sm20_div_s64) ;  /* 0x00000014006c7944 */ /* 0x000fea0003c00000 */
[----:B------:R-:W-:Y:S01]  /*0170*/  IADD3 R3, -R4, RZ, RZ ;  /* 0x000000ff04037210 */ /* 0x000fe20007ffe1ff */
[----:B------:R-:W-:-:S04]  /*0180*/  ULDC UR6, c[0x0][0x3d0] ;  /* 0x0000f40000067ab9 */ /* 0x000fc80000000800 */
[----:B------:R-:W-:Y:S01]  /*0190*/  IMAD R2, R3, UR6, R12 ;  /* 0x0000000603027c24 */ /* 0x000fe2000f8e020c */
[----:B------:R-:W-:Y:S06]  /*01a0*/  BRA `(.L_x_1154) ;  /* 0x0000000000547947 */ /* 0x000fec0003800000 */
.L_x_1153:
        /* <DEDUP_REMOVED lines=21> */
.L_x_1154:
[----:B------:R-:W-:Y:S05]  /*0300*/  BSYNC B0 ;  /* 0x0000000000007941 */ /* 0x000fea0003800000 */
.L_x_1152:
        /* <DEDUP_REMOVED lines=13> */
[----:B------:R-:W-:Y:S05]  /*03e0*/  CALL.REL.NOINC `($__internal_59_$__cuda_sm20_rem_s64) ;  /* 0x00000018001c7944 */ /* 0x000fea0003c00000 */
[----:B------:R-:W-:Y:S01]  /*03f0*/  MOV R7, R3 ;  /* 0x0000000300077202 */ /* 0x000fe20000000f00 */
[----:B------:R-:W-:Y:S06]  /*0400*/  BRA `(.L_x_1157) ;  /* 0x0000000000447947 */ /* 0x000fec0003800000 */
.L_x_1156:
        /* <DEDUP_REMOVED lines=17> */
.L_x_1157:
[----:B------:R-:W-:Y:S05]  /*0520*/  BSYNC B0 ;  /* 0x0000000000007941 */ /* 0x000fea0003800000 */
.L_x_1155:
        /* <DEDUP_REMOVED lines=16> */
[----:B------:R-:W-:Y:S05]  /*0630*/  CALL.REL.NOINC `($__internal_58_$__cuda_sm20_div_s64) ;  /* 0x0000001000387944 */ /* 0x000fea0003c00000 */
[----:B------:R-:W-:Y:S01]  /*0640*/  IMAD.MOV.U32 R14, RZ, RZ, R4 ;  /* 0x000000ffff0e7224 */ /* 0x000fe200078e0004 */
[----:B------:R-:W-:Y:S01]  /*0650*/  MOV R15, R5 ;  /* 0x00000005000f7202 */ /* 0x000fe20000000f00 */
[----:B------:R-:W-:Y:S06]  /*0660*/  BRA `(.L_x_1160) ;  /* 0x00000000004c7947 */ /* 0x000fec0003800000 */
.L_x_1159:
        /* <DEDUP_REMOVED lines=19> */
.L_x_1160:
[----:B------:R-:W-:Y:S05]  /*07a0*/  BSYNC B0 ;  /* 0x0000000000007941 */ /* 0x000fea0003800000 */
.L_x_1158:
        /* <DEDUP_REMOVED lines=18> */
.L_x_1166:
        /* <DEDUP_REMOVED lines=9> */
[----:B------:R-:W-:Y:S05]  /*0960*/  CALL.REL.NOINC `($__internal_58_$__cuda_sm20_div_s64) ;  /* 0x0000000c006c7944 */ /* 0x000fea0003c00000 */
[----:B------:R-:W-:Y:S01]  /*0970*/  IADD3 R3, -R4, RZ, RZ ;  /* 0x000000ff04037210 */ /* 0x000fe20007ffe1ff */
[----:B------:R-:W-:-:S04]  /*0980*/  IMAD.MOV.U32 R15, RZ, RZ, R5 ;  /* 0x000000ffff0f7224 */ /* 0x000fc800078e0005 */
[----:B------:R-:W-:Y:S02]  /*0990*/  IMAD R10, R10, R3, R14 ;  /* 0x000000030a0a7224 */ /* 0x000fe400078e020e */
[----:B------:R-:W-:Y:S01]  /*09a0*/  IMAD.MOV.U32 R14, RZ, RZ, R4 ;  /* 0x000000ffff0e7224 */ /* 0x000fe200078e0004 */
[----:B------:R-:W-:Y:S06]  /*09b0*/  BRA `(.L_x_1165) ;  /* 0x0000000000587947 */ /* 0x000fec0003800000 */
.L_x_1164:
        /* <DEDUP_REMOVED lines=22> */
.L_x_1165:
[----:B------:R-:W-:Y:S05]  /*0b20*/  BSYNC B0 ;  /* 0x0000000000007941 */ /* 0x000fea0003800000 */
.L_x_1163:
        /* <DEDUP_REMOVED lines=8> */
.L_x_1162:
[----:B------:R-:W-:-:S13]  /*0bb0*/  ISETP.GE.U32.AND P0, PT, R13, 0x3, PT ;  /* 0x000000030d00780c */ /* 0x000fda0003f06070 */
[----:B------:R-:W-:Y:S05]  /*0bc0*/  @!P0 BRA `(.L_x_1161) ;  /* 0x0000000800b48947 */ /* 0x000fea0003800000 */
[C---:B------:R-:W-:Y:S01]  /*0bd0*/  SHF.L.U32 R18, R12.reuse, 0x2, RZ ;  /* 0x000000020c127819 */ /* 0x040fe200000006ff */
[----:B------:R-:W-:Y:S02]  /*0be0*/  IMAD.MOV.U32 R3, RZ, RZ, 0x6c ;  /* 0x0000006cff037424 */ /* 0x000fe400078e00ff */
[C---:B------:R-:W-:Y:S02]  /*0bf0*/  VIADD R13, R12.reuse, 0x4 ;  /* 0x000000040c0d7836 */ /* 0x040fe40000000000 */
[----:B------:R-:W-:Y:S02]  /*0c00*/  IMAD R12, R12, 0x4, R3 ;  /* 0x000000040c0c7824 */ /* 0x000fe400078e0203 */
[----:B------:R-:W-:-:S07]  /*0c10*/  VIADD R18, R18, 0xe0 ;  /* 0x000000e012127836 */ /* 0x000fce0000000000 */
.L_x_1179:
        /* <DEDUP_REMOVED lines=9> */
[----:B------:R-:W-:Y:S05]  /*0cb0*/  CALL.REL.NOINC `($__internal_58_$__cuda_sm20_div_s64) ;  /* 0x0000000800987944 */ /* 0x000fea0003c00000 */
[----:B------:R-:W-:Y:S02]  /*0cc0*/  IMAD.MOV R3, RZ, RZ, -R4 ;  /* 0x000000ffff037224 */ /* 0x000fe400078e0a04 */
[----:B------:R-:W-:Y:S02]  /*0cd0*/  IMAD.MOV.U32 R15, RZ, RZ, R5 ;  /* 0x000000ffff0f7224 */ /* 0x000fe400078e0005 */
[----:B------:R-:W-:Y:S01]  /*0ce0*/  IMAD R6, R10, R3, R14 ;  /* 0x000000030a067224 */ /* 0x000fe200078e020e */
[----:B------:R-:W-:Y:S01]  /*0cf0*/  MOV R14, R4 ;  /* 0x00000004000e7202 */ /* 0x000fe20000000f00 */
[----:B------:R-:W-:Y:S06]  /*0d00*/  BRA `(.L_x_1169) ;  /* 0x0000000000587947 */ /* 0x000fec0003800000 */
.L_x_1168:
        /* <DEDUP_REMOVED lines=22> */
.L_x_1169:
[----:B------:R-:W-:Y:S05]  /*0e70*/  BSYNC B0 ;  /* 0x0000000000007941 */ /* 0x000fea0003800000 */
.L_x_1167:
        /* <DEDUP_REMOVED lines=12> */
[----:B------:R-:W-:Y:S05]  /*0f40*/  CALL.REL.NOINC `($__internal_58_$__cuda_sm20_div_s64) ;  /* 0x0000000400f47944 */ /* 0x000fea0003c00000 */
[----:B------:R-:W-:Y:S02]  /*0f50*/  IADD3 R3, -R4, RZ, RZ ;  /* 0x000000ff04037210 */ /* 0x000fe40007ffe1ff */
[----:B------:R-:W-:-:S03]  /*0f60*/  MOV R15, R5 ;  /* 0x00000005000f7202 */ /* 0x000fc60000000f00 */
[----:B------:R-:W-:Y:S02]  /*0f70*/  IMAD R6, R10, R3, R14 ;  /* 0x000000030a067224 */ /* 0x000fe400078e020e */
[----:B------:R-:W-:Y:S01]  /*0f80*/  IMAD.MOV.U32 R14, RZ, RZ, R4 ;  /* 0x000000ffff0e7224 */ /* 0x000fe200078e0004 */
[----:B------:R-:W-:Y:S06]  /*0f90*/  BRA `(.L_x_1172) ;  /* 0x0000000000587947 */ /* 0x000fec0003800000 */
.L_x_1171:
        /* <DEDUP_REMOVED lines=22> */
.L_x_1172:
[----:B------:R-:W-:Y:S05]  /*1100*/  BSYNC B0 ;  /* 0x0000000000007941 */ /* 0x000fea0003800000 */
.L_x_1170:
        /* <DEDUP_REMOVED lines=18> */
.L_x_1174:
        /* <DEDUP_REMOVED lines=22> */
.L_x_1175:
[----:B------:R-:W-:Y:S05]  /*1390*/  BSYNC B0 ;  /* 0x0000000000007941 */ /* 0x000fea0003800000 */
.L_x_1173:
        /* <DEDUP_REMOVED lines=18> */
.L_x_1177:
        /* <DEDUP_REMOVED lines=22> */
.L_x_1178:
[----:B------:R-:W-:Y:S05]  /*1620*/  BSYNC B0 ;  /* 0x0000000000007941 */ /* 0x000fea0003800000 */
.L_x_1176:
[----:B------:R0:W1:Y:S01]  /*1630*/  LDC R0, c[0x0][R12+0x204] ;  /* 0x000081000c007b82 */ /* 0x0000620000000800 */
[----:B------:R-:W-:Y:S02]  /*1640*/  VIADD R13, R13, 0xfffffffc ;  /* 0xfffffffc0d0d7836 */ /* 0x000fe40000000000 */
[----:B------:R-:W-:-:S03]  /*1650*/  VIADD R18, R18, 0xfffffff0 ;  /* 0xfffffff012127836 */ /* 0x000fc60000000000 */
[----:B------:R-:W-:Y:S02]  /*1660*/  ISETP.GT.AND P0, PT, R13, 0x3, PT ;  /* 0x000000030d00780c */ /* 0x000fe40003f04270 */
[----:B0-----:R-:W-:Y:S01]  /*1670*/  IADD3 R12, R12, -0x10, RZ ;  /* 0xfffffff00c0c7810 */ /* 0x001fe20007ffe0ff */
[----:B-1----:R-:W-:-:S10]  /*1680*/  IMAD R7, R0, R10, R7 ;  /* 0x0000000a00077224 */ /* 0x002fd400078e0207 */
[----:B------:R-:W-:Y:S05]  /*1690*/  @P0 BRA `(.L_x_1179) ;  /* 0xfffffff400600947 */ /* 0x000fea000383ffff */
.L_x_1161:
        /* <DEDUP_REMOVED lines=8> */
        .weak           $__internal_58_$__cuda_sm20_div_s64
        .type           $__internal_58_$__cuda_sm20_div_s64,@function
        .size           $__internal_58_$__cuda_sm20_div_s64,($__internal_59_$__cuda_sm20_rem_s64 - $__internal_58_$__cuda_sm20_div_s64)
$__internal_58_$__cuda_sm20_div_s64:
        /* <DEDUP_REMOVED lines=83> */
[----:B------:R-:W-:Y:S06]  /*1c50*/  RET.REL.NODEC R8 `(_ZN2at6native16triu_tril_kernelIliLb1ELi1ELb1EEEvNS_4cuda6detail10TensorInfoIT_T0_EENS4_IKS5_S6_EEllS6_) ;  /* 0xffffffe008e87950 */ /* 0x000fec0003c3ffff */
        .weak           $__internal_59_$__cuda_sm20_rem_s64
        .type           $__internal_59_$__cuda_sm20_rem_s64,@function
        .size           $__internal_59_$__cuda_sm20_rem_s64,(.L_x_3207 - $__internal_59_$__cuda_sm20_rem_s64)
$__internal_59_$__cuda_sm20_rem_s64:
        /* <DEDUP_REMOVED lines=72> */
[----:B------:R-:W-:Y:S06]  /*20e0*/  RET.REL.NODEC R6 `(_ZN2at6native16triu_tril_kernelIliLb1ELi1ELb1EEEvNS_4cuda6detail10TensorInfoIT_T0_EENS4_IKS5_S6_EEllS6_) ;  /* 0xffffffdc06c47950 */ /* 0x000fec0003c3ffff */
.L_x_1180:
        /* <DEDUP_REMOVED lines=9> */
.L_x_3207:


//--------------------- .text._ZN2at6native16triu_tril_kernelIilLb1ELi2ELb0EEEvNS_4cuda6detail10TensorInfoIT_T0_EENS4_IKS5_S6_EEllS6_ --------------------------
	.section	.text._ZN2at6native16triu_tril_kernelIilLb1ELi2ELb0EEEvNS_4cuda6detail10TensorInfoIT_T0_EENS4_IKS5_S6_EEllS6_,"ax",@progbits
	.align	128
        .global         _ZN2at6native16triu_tril_kernelIilLb1ELi2ELb0EEEvNS_4cuda6detail10TensorInfoIT_T0_EENS4_IKS5_S6_EEllS6_
        .type           _ZN2at6native16triu_tril_kernelIilLb1ELi2ELb0EEEvNS_4cuda6detail10TensorInfoIT_T0_EENS4_IKS5_S6_EEllS6_,@function
        .size           _ZN2at6native16triu_tril_kernelIilLb1ELi2ELb0EEEvNS_4cuda6detail10TensorInfoIT_T0_EENS4_IKS5_S6_EEllS6_,(.L_x_3208 - _ZN2at6native16triu_tril_kernelIilLb1ELi2ELb0EEEvNS_4cuda6detail10TensorInfoIT_T0_EENS4_IKS5_S6_EEllS6_)
        .other          _ZN2at6native16triu_tril_kernelIilLb1ELi2ELb0EEEvNS_4cuda6detail10TensorInfoIT_T0_EENS4_IKS5_S6_EEllS6_,@"STO_CUDA_ENTRY STV_DEFAULT"
_ZN2at6native16triu_tril_kernelIilLb1ELi2ELb0EEEvNS_4cuda6detail10TensorInfoIT_T0_EENS4_IKS5_S6_EEllS6_:
.text._ZN2at6native16triu_tril_kernelIilLb1ELi2ELb0EEEvNS_4cuda6detail10TensorInfoIT_T0_EENS4_IKS5_S6_EEllS6_:
        /* <DEDUP_REMOVED lines=23> */
[----:B------:R-:W-:Y:S05]  /*0170*/  CALL.REL.NOINC `($__internal_60_$__cuda_sm20_div_s64) ;  /* 0x00000020007c7944 */ /* 0x000fea0003c00000 */
        /* <DEDUP_REMOVED lines=10> */
.L_x_1182:
        /* <DEDUP_REMOVED lines=23> */
.L_x_1183:
[----:B------:R-:W-:Y:S05]  /*0390*/  BSYNC B0 ;  /* 0x0000000000007941 */ /* 0x000fea0003800000 */
.L_x_1181:
        /* <DEDUP_REMOVED lines=18> */
[----:B------:R-:W-:Y:S05]  /*04c0*/  CALL.REL.NOINC `($__internal_60_$__cuda_sm20_div_s64) ;  /* 0x0000001c00a87944 */ /* 0x000fea0003c00000 */
        /* <DEDUP_REMOVED lines=9> */
.L_x_1185:
        /* <DEDUP_REMOVED lines=22> */
.L_x_1186:
[----:B------:R-:W-:Y:S05]  /*06c0*/  BSYNC B0 ;  /* 0x0000000000007941 */ /* 0x000fea0003800000 */
.L_x_1184:
        /* <DEDUP_REMOVED lines=57> */
.L_x_1192:
        /* <DEDUP_REMOVED lines=14> */
[----:B------:R-:W-:Y:S05]  /*0b40*/  CALL.REL.NOINC `($__internal_60_$__cuda_sm20_div_s64) ;  /* 0x0000001800087944 */ /* 0x000fea0003c00000 */
        /* <DEDUP_REMOVED lines=11> */
.L_x_1190:
        /* <DEDUP_REMOVED lines=23> */
.L_x_1191:
[----:B------:R-:W-:Y:S05]  /*0d70*/  BSYNC B0 ;  /* 0x0000000000007941 */ /* 0x000fea0003800000 */
.L_x_1189:
        /* <DEDUP_REMOVED lines=19> */
.L_x_1188:
        /* <DEDUP_REMOVED lines=13> */
.L_x_1205:
        /* <DEDUP_REMOVED lines=14> */
[----:B------:R-:W-:Y:S05]  /*1060*/  CALL.REL.NOINC `($__internal_60_$__cuda_sm20_div_s64) ;  /* 0x0000001000c07944 */ /* 0x000fea0003c00000 */
        /* <DEDUP_REMOVED lines=10> */
.L_x_1194:
        /* <DEDUP_REMOVED lines=23> */
.L_x_1195:
[----:B------:R-:W-:Y:S05]  /*1280*/  BSYNC B0 ;  /* 0x0000000000007941 */ /* 0x000fea0003800000 */
.L_x_1193:
        /* <DEDUP_REMOVED lines=35> */
.L_x_1197:
        /* <DEDUP_REMOVED lines=23> */
.L_x_1198:
[----:B------:R-:W-:Y:S05]  /*1630*/  BSYNC B0 ;  /* 0x0000000000007941 */ /* 0x000fea0003800000 */
.L_x_1196:
        /* <DEDUP_REMOVED lines=37> */
.L_x_1200:
        /* <DEDUP_REMOVED lines=23> */
.L_x_1201:
[----:B------:R-:W-:Y:S05]  /*1a00*/  BSYNC B0 ;  /* 0x0000000000007941 */ /* 0x000fea0003800000 */
.L_x_1199:
        /* <DEDUP_REMOVED lines=38> */
.L_x_1203:
        /* <DEDUP_REMOVED lines=22> */
.L_x_1204:
[----:B------:R-:W-:Y:S05]  /*1dd0*/  BSYNC B0 ;  /* 0x0000000000007941 */ /* 0x000fea0003800000 */
.L_x_1202:
        /* <DEDUP_REMOVED lines=19> */
.L_x_1187:
        /* <DEDUP_REMOVED lines=41> */
.L_x_1209:
[----:B------:R-:W-:Y:S05]  /*21a0*/  BSYNC B1 ;  /* 0x0000000000017941 */ /* 0x000fea0003800000 */
.L_x_1208:
[----:B-----5:R-:W-:Y:S02]  /*21b0*/  SEL R11, R4, RZ, P0 ;  /* 0x000000ff040b7207 */ /* 0x020fe40000000000 */
[----:B0-----:R-:W-:-:S07]  /*21c0*/  SEL R7, R0, RZ, P1 ;  /* 0x000000ff00077207 */ /* 0x001fce0000800000 */
.L_x_1207:
[----:B------:R-:W-:Y:S05]  /*21d0*/  BSYNC B0 ;  /* 0x0000000000007941 */ /* 0x000fea0003800000 */
.L_x_1206:
        /* <DEDUP_REMOVED lines=25> */
        .weak           $__internal_60_$__cuda_sm20_div_s64
        .type           $__internal_60_$__cuda_sm20_div_s64,@function
        .size           $__internal_60_$__cuda_sm20_div_s64,(.L_x_3208 - $__internal_60_$__cuda_sm20_div_s64)
$__internal_60_$__cuda_sm20_div_s64:
        /* <DEDUP_REMOVED lines=83> */
[----:B------:R-:W-:Y:S06]  /*28a0*/  RET.REL.NODEC R20 `(_ZN2at6native16triu_tril_kernelIilLb1ELi2ELb0EEEvNS_4cuda6detail10TensorInfoIT_T0_EENS4_IKS5_S6_EEllS6_) ;  /* 0xffffffd414d47950 */ /* 0x000fec0003c3ffff */
.L_x_1210:
        /* <DEDUP_REMOVED lines=13> */
.L_x_3208:


//--------------------- .text._ZN2at6native16triu_tril_kernelIilLb1ELi2ELb1EEEvNS_4cuda6detail10TensorInfoIT_T0_EENS4_IKS5_S6_EEllS6_ --------------------------
	.section	.text._ZN2at6native16triu_tril_kernelIilLb1ELi2ELb1EEEvNS_4cuda6detail10TensorInfoIT_T0_EENS4_IKS5_S6_EEllS6_,"ax",@progbits
	.align	128
        .global         _ZN2at6native16triu_tril_kernelIilLb1ELi2ELb1EEEvNS_4cuda6detail10TensorInfoIT_T0_EENS4_IKS5_S6_EEllS6_
        .type           _ZN2at6native16triu_tril_kernelIilLb1ELi2ELb1EEEvNS_4cuda6detail10TensorInfoIT_T0_EENS4_IKS5_S6_EEllS6_,@function
        .size           _ZN2at6native16triu_tril_kernelIilLb1ELi2ELb1EEEvNS_4cuda6detail10TensorInfoIT_T0_EENS4_IKS5_S6_EEllS6_,(.L_x_3210 - _ZN2at6native16triu_tril_kernelIilLb1ELi2ELb1EEEvNS_4cuda6detail10TensorInfoIT_T0_EENS4_IKS5_S6_EEllS6_)
        .other          _ZN2at6native16triu_tril_kernelIilLb1ELi2ELb1EEEvNS_4cuda6detail10TensorInfoIT_T0_EENS4_IKS5_S6_EEllS6_,@"STO_CUDA_ENTRY STV_DEFAULT"
_ZN2at6native16triu_tril_kernelIilLb1ELi2ELb1EEEvNS_4cuda6detail10TensorInfoIT_T0_EENS4_IKS5_S6_EEllS6_:
.text._ZN2at6native16triu_tril_kernelIilLb1ELi2ELb1EEEvNS_4cuda6detail10TensorInfoIT_T0_EENS4_IKS5_S6_EEllS6_:
        /* <DEDUP_REMOVED lines=23> */
[----:B------:R-:W-:Y:S05]  /*0170*/  CALL.REL.NOINC `($__internal_61_$__cuda_sm20_div_s64) ;  /* 0x0000001c00b07944 */ /* 0x000fea0003c00000 */
        /* <DEDUP_REMOVED lines=8> */
.L_x_1212:
        /* <DEDUP_REMOVED lines=23> */
.L_x_1213:
[----:B------:R-:W-:Y:S05]  /*0370*/  BSYNC B0 ;  /* 0x0000000000007941 */ /* 0x000fea0003800000 */
.L_x_1211:
        /* <DEDUP_REMOVED lines=12> */
[----:B------:R-:W-:Y:S05]  /*0440*/  CALL.REL.NOINC `($__internal_62_$__cuda_sm20_rem_s64) ;  /* 0x0000002000487944 */ /* 0x000fea0003c00000 */
[----:B------:R-:W-:Y:S05]  /*0450*/  BRA `(.L_x_1216) ;  /* 0x0000000000487947 */ /* 0x000fea0003800000 */
.L_x_1215:
        /* <DEDUP_REMOVED lines=18> */
.L_x_1216:
[----:B------:R-:W-:Y:S05]  /*0580*/  BSYNC B0 ;  /* 0x0000000000007941 */ /* 0x000fea0003800000 */
.L_x_1214:
        /* <DEDUP_REMOVED lines=21> */
[----:B------:R-:W-:Y:S05]  /*06e0*/  CALL.REL.NOINC `($__internal_61_$__cuda_sm20_div_s64) ;  /* 0x0000001800547944 */ /* 0x000fea0003c00000 */
[----:B------:R-:W-:Y:S02]  /*06f0*/  IMAD.MOV.U32 R18, RZ, RZ, R10 ;  /* 0x000000ffff127224 */ /* 0x000fe400078e000a */
[----:B------:R-:W-:Y:S01]  /*0700*/  IMAD.MOV.U32 R19, RZ, RZ, R11 ;  /* 0x000000ffff137224 */ /* 0x000fe200078e000b */
[----:B------:R-:W-:Y:S06]  /*0710*/  BRA `(.L_x_1219) ;  /* 0x00000000004c7947 */ /* 0x000fec0003800000 */
.L_x_1218:
        /* <DEDUP_REMOVED lines=19> */
.L_x_1219:
[----:B------:R-:W-:Y:S05]  /*0850*/  BSYNC B0 ;  /* 0x0000000000007941 */ /* 0x000fea0003800000 */
.L_x_1217:
        /* <DEDUP_REMOVED lines=42> */
.L_x_1225:
        /* <DEDUP_REMOVED lines=14> */
[----:B------:R-:W-:Y:S05]  /*0be0*/  CALL.REL.NOINC `($__internal_61_$__cuda_sm20_div_s64) ;  /* 0x0000001400147944 */ /* 0x000fea0003c00000 */
        /* <DEDUP_REMOVED lines=11> */
.L_x_1223:
        /* <DEDUP_REMOVED lines=23> */
.L_x_1224:
[----:B------:R-:W-:Y:S05]  /*0e10*/  BSYNC B0 ;  /* 0x0000000000007941 */ /* 0x000fea0003800000 */
.L_x_1222:
        /* <DEDUP_REMOVED lines=14> */
.L_x_1221:
        /* <DEDUP_REMOVED lines=13> */
.L_x_1238:
        /* <DEDUP_REMOVED lines=14> */
[----:B------:R-:W-:Y:S05]  /*10b0*/  CALL.REL.NOINC `($__internal_61_$__cuda_sm20_div_s64) ;  /* 0x0000000c00e07944 */ /* 0x000fea0003c00000 */
        /* <DEDUP_REMOVED lines=11> */
.L_x_1227:
        /* <DEDUP_REMOVED lines=23> */
.L_x_1228:
[----:B------:R-:W-:Y:S05]  /*12e0*/  BSYNC B0 ;  /* 0x0000000000007941 */ /* 0x000fea0003800000 */
.L_x_1226:
        /* <DEDUP_REMOVED lines=31> */
.L_x_1230:
        /* <DEDUP_REMOVED lines=23> */
.L_x_1231:
[----:B------:R-:W-:Y:S05]  /*1650*/  BSYNC B0 ;  /* 0x0000000000007941 */ /* 0x000fea0003800000 */
.L_x_1229:
        /* <DEDUP_REMOVED lines=33> */
.L_x_1233:
        /* <DEDUP_REMOVED lines=23> */
.L_x_1234:
[----:B------:R-:W-:Y:S05]  /*19e0*/  BSYNC B0 ;  /* 0x0000000000007941 */ /* 0x000fea0003800000 */
.L_x_1232:
        /* <DEDUP_REMOVED lines=32> */
.L_x_1236:
        /* <DEDUP_REMOVED lines=23> */
.L_x_1237:
[----:B------:R-:W-:Y:S05]  /*1d60*/  BSYNC B0 ;  /* 0x0000000000007941 */ /* 0x000fea0003800000 */
.L_x_1235:
        /* <DEDUP_REMOVED lines=13> */
.L_x_1220:
        /* <DEDUP_REMOVED lines=32> */
        .weak           $__internal_61_$__cuda_sm20_div_s64
        .type           $__internal_61_$__cuda_sm20_div_s64,@function
        .size           $__internal_61_$__cuda_sm20_div_s64,($__internal_62_$__cuda_sm20_rem_s64 - $__internal_61_$__cuda_sm20_div_s64)
$__internal_61_$__cuda_sm20_div_s64:
        /* <DEDUP_REMOVED lines=82> */
[----:B------:R-:W-:Y:S06]  /*2560*/  RET.REL.NODEC R8 `(_ZN2at6native16triu_tril_kernelIilLb1ELi2ELb1EEEvNS_4cuda6detail10TensorInfoIT_T0_EENS4_IKS5_S6_EEllS6_) ;  /* 0xffffffd808a47950 */ /* 0x000fec0003c3ffff */
        .weak           $__internal_62_$__cuda_sm20_rem_s64
        .type           $__internal_62_$__cuda_sm20_rem_s64,@function
        .size           $__internal_62_$__cuda_sm20_rem_s64,(.L_x_3210 - $__internal_62_$__cuda_sm20_rem_s64)
$__internal_62_$__cuda_sm20_rem_s64:
        /* <DEDUP_REMOVED lines=77> */
[----:B------:R-:W-:Y:S06]  /*2a40*/  RET.REL.NODEC R6 `(_ZN2at6native16triu_tril_kernelIilLb1ELi2ELb1EEEvNS_4cuda6detail10TensorInfoIT_T0_EENS4_IKS5_S6_EEllS6_) ;  /* 0xffffffd4066c7950 */ /* 0x000fec0003c3ffff */
.L_x_1239:
        /* <DEDUP_REMOVED lines=11> */
.L_x_3210:


//--------------------- .text._ZN2at6native16triu_tril_kernelIiiLb1ELi2ELb0EEEvNS_4cuda6detail10TensorInfoIT_T0_EENS4_IKS5_S6_EEllS6_ --------------------------
	.section	.text._ZN2at6native16triu_tril_kernelIiiLb1ELi2ELb0EEEvNS_4cuda6detail10TensorInfoIT_T0_EENS4_IKS5_S6_EEllS6_,"ax",@progbits
	.align	128
        .global         _ZN2at6native16triu_tril_kernelIiiLb1ELi2ELb0EEEvNS_4cuda6detail10TensorInfoIT_T0_EENS4_IKS5_S6_EEllS6_
        .type           _ZN2at6native16triu_tril_kernelIiiLb1ELi2ELb0EEEvNS_4cuda6detail10TensorInfoIT_T0_EENS4_IKS5_S6_EEllS6_,@function
        .size           _ZN2at6native16triu_tril_kernelIiiLb1ELi2ELb0EEEvNS_4cuda6detail10TensorInfoIT_T0_EENS4_IKS5_S6_EEllS6_,(.L_x_3211 - _ZN2at6native16triu_tril_kernelIiiLb1ELi2ELb0EEEvNS_4cuda6detail10TensorInfoIT_T0_EENS4_IKS5_S6_EEllS6_)
        .other          _ZN2at6native16triu_tril_kernelIiiLb1ELi2ELb0EEEvNS_4cuda6detail10TensorInfoIT_T0_EENS4_IKS5_S6_EEllS6_,@"STO_CUDA_ENTRY STV_DEFAULT"
_ZN2at6native16triu_tril_kernelIiiLb1ELi2ELb0EEEvNS_4cuda6detail10TensorInfoIT_T0_EENS4_IKS5_S6_EEllS6_:
.text._ZN2at6native16triu_tril_kernelIiiLb1ELi2ELb0EEEvNS_4cuda6detail10TensorInfoIT_T0_EENS4_IKS5_S6_EEllS6_:
        /* <DEDUP_REMOVED lines=23> */
[----:B------:R-:W-:Y:S05]  /*0170*/  CALL.REL.NOINC `($__internal_63_$__cuda_sm20_div_s64) ;  /* 0x0000001800107944 */ /* 0x000fea0003c00000 */
[----:B------:R-:W-:Y:S01]  /*0180*/  IADD3 R0, -R8, RZ, RZ ;  /* 0x000000ff08007210 */ /* 0x000fe20007ffe1ff */
[----:B------:R-:W-:Y:S01]  /*0190*/  ULDC UR6, c[0x0][0x3d0] ;  /* 0x0000f40000067ab9 */ /* 0x000fe20000000800 */
[----:B------:R-:W-:Y:S02]  /*01a0*/  IMAD.MOV.U32 R16, RZ, RZ, R8 ;  /* 0x000000ffff107224 */ /* 0x000fe400078e0008 */
[----:B------:R-:W-:Y:S02]  /*01b0*/  IMAD.MOV.U32 R17, RZ, RZ, R9 ;  /* 0x000000ffff117224 */ /* 0x000fe400078e0009 */
[----:B------:R-:W-:Y:S01]  /*01c0*/  IMAD R3, R0, UR6, R3 ;  /* 0x0000000600037c24 */ /* 0x000fe2000f8e0203 */
[----:B------:R-:W-:Y:S06]  /*01d0*/  BRA `(.L_x_1242) ;  /* 0x0000000000547947 */ /* 0x000fec0003800000 */
.L_x_1241:
        /* <DEDUP_REMOVED lines=21> */
.L_x_1242:
[----:B------:R-:W-:Y:S05]  /*0330*/  BSYNC B0 ;  /* 0x0000000000007941 */ /* 0x000fea0003800000 */
.L_x_1240:
        /* <DEDUP_REMOVED lines=15> */
[----:B------:R-:W-:Y:S05]  /*0430*/  CALL.REL.NOINC `($__internal_63_$__cuda_sm20_div_s64) ;  /* 0x0000001400607944 */ /* 0x000fea0003c00000 */
[--C-:B------:R-:W-:Y:S01]  /*0440*/  IMAD.MOV R5, RZ, RZ, -R8.reuse ;  /* 0x000000ffff057224 */ /* 0x100fe200078e0a08 */
[----:B------:R-:W-:Y:S01]  /*0450*/  MOV R15, R9 ;  /* 0x00000009000f7202 */ /* 0x000fe20000000f00 */
[----:B------:R-:W-:Y:S02]  /*0460*/  IMAD.MOV.U32 R14, RZ, RZ, R8 ;  /* 0x000000ffff0e7224 */ /* 0x000fe400078e0008 */
[----:B------:R-:W-:Y:S01]  /*0470*/  IMAD R2, R5, UR5, R16 ;  /* 0x0000000505027c24 */ /* 0x000fe2000f8e0210 */
[----:B------:R-:W-:Y:S06]  /*0480*/  BRA `(.L_x_1245) ;  /* 0x0000000000547947 */ /* 0x000fec0003800000 */
.L_x_1244:
        /* <DEDUP_REMOVED lines=21> */
.L_x_1245:
[----:B------:R-:W-:Y:S05]  /*05e0*/  BSYNC B0 ;  /* 0x0000000000007941 */ /* 0x000fea0003800000 */
.L_x_1243:
        /* <DEDUP_REMOVED lines=24> */
.L_x_1251:
        /* <DEDUP_REMOVED lines=11> */
[----:B------:R-:W-:Y:S05]  /*0820*/  CALL.REL.NOINC `($__internal_63_$__cuda_sm20_div_s64) ;  /* 0x0000001000647944 */ /* 0x000fea0003c00000 */
[----:B------:R-:W-:Y:S02]  /*0830*/  IMAD.MOV R7, RZ, RZ, -R8 ;  /* 0x000000ffff077224 */ /* 0x000fe400078e0a08 */
[----:B------:R-:W-:Y:S02]  /*0840*/  IMAD.MOV.U32 R15, RZ, RZ, R9 ;  /* 0x000000ffff0f7224 */ /* 0x000fe400078e0009 */
[----:B------:R-:W-:Y:S01]  /*0850*/  IMAD R7, R7, UR10, R14 ;  /* 0x0000000a07077c24 */ /* 0x000fe2000f8e020e */
[----:B------:R-:W-:Y:S01]  /*0860*/  MOV R14, R8 ;  /* 0x00000008000e7202 */ /* 0x000fe20000000f00 */
[----:B------:R-:W-:Y:S06]  /*0870*/  BRA `(.L_x_1250) ;  /* 0x0000000000587947 */ /* 0x000fec0003800000 */
.L_x_1249:
        /* <DEDUP_REMOVED lines=22> */
.L_x_1250:
[----:B------:R-:W-:Y:S05]  /*09e0*/  BSYNC B0 ;  /* 0x0000000000007941 */ /* 0x000fea0003800000 */
.L_x_1248:
        /* <DEDUP_REMOVED lines=10> */
.L_x_1247:
        /* <DEDUP_REMOVED lines=9> */
.L_x_1264:
        /* <DEDUP_REMOVED lines=12> */
[----:B------:R-:W-:Y:S01]  /*0be0*/  IMAD.MOV R15, RZ, RZ, -R8 ;  /* 0x000000ffff0f7224 */ /* 0x000fe200078e0a08 */
[----:B------:R-:W-:Y:S01]  /*0bf0*/  MOV R16, R8 ;  /* 0x0000000800107202 */ /* 0x000fe20000000f00 */
[----:B------:R-:W-:Y:S02]  /*0c00*/  IMAD.MOV.U32 R17, RZ, RZ, R9 ;  /* 0x000000ffff117224 */ /* 0x000fe400078e0009 */
[----:B------:R-:W-:Y:S01]  /*0c10*/  IMAD R15, R15, UR5, R14 ;  /* 0x000000050f0f7c24 */ /* 0x000fe2000f8e020e */
[----:B------:R-:W-:Y:S06]  /*0c20*/  BRA `(.L_x_1254) ;  /* 0x0000000000547947 */ /* 0x000fec0003800000 */
.L_x_1253:
        /* <DEDUP_REMOVED lines=21> */
.L_x_1254:
[----:B------:R-:W-:Y:S05]  /*0d80*/  BSYNC B0 ;  /* 0x0000000000007941 */ /* 0x000fea0003800000 */
.L_x_1252:
        /* <DEDUP_REMOVED lines=15> */
[----:B------:R-:W-:Y:S05]  /*0e80*/  CALL.REL.NOINC `($__internal_63_$__cuda_sm20_div_s64) ;  /* 0x0000000800cc7944 */ /* 0x000fea0003c00000 */
[----:B------:R-:W-:Y:S01]  /*0e90*/  IADD3 R17, -R8, RZ, RZ ;  /* 0x000000ff08117210 */ /* 0x000fe20007ffe1ff */
[----:B------:R-:W-:Y:S01]  /*0ea0*/  IMAD.MOV.U32 R14, RZ, RZ, R8 ;  /* 0x000000ffff0e7224 */ /* 0x000fe200078e0008 */
[----:B------:R-:W-:-:S03]  /*0eb0*/  MOV R15, R9 ;  /* 0x00000009000f7202 */ /* 0x000fc60000000f00 */
[----:B------:R-:W-:Y:S01]  /*0ec0*/  IMAD R17, R17, UR10, R16 ;  /* 0x0000000a11117c24 */ /* 0x000fe2000f8e0210 */
[----:B------:R-:W-:Y:S06]  /*0ed0*/  BRA `(.L_x_1257) ;  /* 0x0000000000547947 */ /* 0x000fec0003800000 */
.L_x_1256:
        /* <DEDUP_REMOVED lines=21> */
.L_x_1257:
[----:B------:R-:W-:Y:S05]  /*1030*/  BSYNC B0 ;  /* 0x0000000000007941 */ /* 0x000fea0003800000 */
.L_x_1255:
        /* <DEDUP_REMOVED lines=16> */
[----:B------:R-:W-:Y:S01]  /*1140*/  IADD3 R15, -R8, RZ, RZ ;  /* 0x000000ff080f7210 */ /* 0x000fe20007ffe1ff */
[----:B------:R-:W-:Y:S01]  /*1150*/  IMAD.MOV.U32 R16, RZ, RZ, R8 ;  /* 0x000000ffff107224 */ /* 0x000fe200078e0008 */
[----:B------:R-:W-:-:S03]  /*1160*/  MOV R17, R9 ;  /* 0x0000000900117202 */ /* 0x000fc60000000f00 */
[----:B------:R-:W-:Y:S01]  /*1170*/  IMAD R15, R15, UR10, R14 ;  /* 0x0000000a0f0f7c24 */ /* 0x000fe2000f8e020e */
[----:B------:R-:W-:Y:S06]  /*1180*/  BRA `(.L_x_1260) ;  /* 0x0000000000547947 */ /* 0x000fec0003800000 */
.L_x_1259:
        /* <DEDUP_REMOVED lines=21> */
.L_x_1260:
[----:B------:R-:W-:Y:S05]  /*12e0*/  BSYNC B0 ;  /* 0x0000000000007941 */ /* 0x000fea0003800000 */
.L_x_1258:
        /* <DEDUP_REMOVED lines=21> */
.L_x_1262:
        /* <DEDUP_REMOVED lines=21> */
.L_x_1263:
[----:B------:R-:W-:Y:S05]  /*1590*/  BSYNC B0 ;  /* 0x0000000000007941 */ /* 0x000fea0003800000 */
.L_x_1261:
        /* <DEDUP_REMOVED lines=11> */
.L_x_1246:
        /* <DEDUP_REMOVED lines=11> */
[----:B------:R-:W-:Y:S01]  /*1700*/  HFMA2.MMA R7, -RZ, RZ, 0, 0 ;  /* 0x00000000ff077435 */ /* 0x000fe200000001ff */
[----:B------:R-:W-:Y:S01]  /*1710*/  IMAD.MOV.U32 R9, RZ, RZ, RZ ;  /* 0x000000ffff097224 */ /* 0x000fe200078e00ff */
        /* <DEDUP_REMOVED lines=8> */
[----:B0-----:R-:W-:-:S13]  /*17a0*/  ISETP.GT.AND P2, PT, R0, R3, PT ;  /* 0x000000030000720c */ /* 0x001fda0003f44270 */
[----:B------:R-:W-:Y:S05]  /*17b0*/  @!P2 BRA `(.L_x_1268) ;  /* 0x000000000024a947 */ /* 0x000fea0003800000 */
[----:B------:R-:W-:-:S04]  /*17c0*/  IADD3 R5, R3, 0x1, RZ ;  /* 0x0000000103057810 */ /* 0x000fc80007ffe0ff */
[----:B------:R-:W-:Y:S01]  /*17d0*/  ISETP.GE.AND P2, PT, R5, R0, PT ;  /* 0x000000000500720c */ /* 0x000fe20003f46270 */
[----:B------:R-:W-:Y:S01]  /*17e0*/  IMAD.U32 R0, RZ, RZ, UR4 ;  /* 0x00000004ff007e24 */ /* 0x000fe2000f8e00ff */
[----:B------:R-:W0:Y:S11]  /*17f0*/  LDC.64 R4, c[0x0][0x2e8] ;  /* 0x0000ba00ff047b82 */ /* 0x000e360000000a00 */
[----:B------:R-:W1:Y:S01]  /*1800*/  @!P2 LDC R9, c[0x0][R0+0x280] ;  /* 0x0000a0000009ab82 */ /* 0x000e620000000800 */
[----:B0-----:R-:W-:-:S04]  /*1810*/  IMAD.WIDE R20, R20, 0x4, R4 ;  /* 0x0000000414147825 */ /* 0x001fc800078e0204 */
[----:B-1----:R-:W-:Y:S02]  /*1820*/  @!P2 IMAD.WIDE R4, R9, 0x4, R20 ;  /* 0x000000040904a825 */ /* 0x002fe400078e0214 */
[----:B------:R0:W5:Y:S04]  /*1830*/  LDG.E R9, desc[UR6][R20.64] ;  /* 0x0000000614097981 */ /* 0x000168000c1e1900 */
[----:B------:R0:W5:Y:S02]  /*1840*/  @!P2 LDG.E R7, desc[UR6][R4.64] ;  /* 0x000000060407a981 */ /* 0x000164000c1e1900 */
.L_x_1268:
[----:B------:R-:W-:Y:S05]  /*1850*/  BSYNC B1 ;  /* 0x0000000000017941 */ /* 0x000fea0003800000 */
.L_x_1267:
[----:B-----5:R-:W-:Y:S02]  /*1860*/  SEL R9, R9, RZ, P0 ;  /* 0x000000ff09097207 */ /* 0x020fe40000000000 */
[----:B------:R-:W-:Y:S01]  /*1870*/  SEL R7, R7, RZ, P1 ;  /* 0x000000ff07077207 */ /* 0x000fe20000800000 */
[----:B------:R-:W-:Y:S06]  /*1880*/  BRA `(.L_x_1269) ;  /* 0x0000000000087947 */ /* 0x000fec0003800000 */
.L_x_1266:
[----:B------:R-:W-:Y:S01]  /*1890*/  MOV R7, RZ ;  /* 0x000000ff00077202 */ /* 0x000fe20000000f00 */
[----:B------:R-:W-:-:S07]  /*18a0*/  IMAD.MOV.U32 R9, RZ, RZ, RZ ;  /* 0x000000ffff097224 */ /* 0x000fce00078e00ff */
.L_x_1269:
[----:B------:R-:W-:Y:S05]  /*18b0*/  BSYNC B0 ;  /* 0x0000000000007941 */ /* 0x000fea0003800000 */
.L_x_1265:
        /* <DEDUP_REMOVED lines=16> */
        .weak           $__internal_63_$__cuda_sm20_div_s64
        .type           $__internal_63_$__cuda_sm20_div_s64,@function
        .size           $__internal_63_$__cuda_sm20_div_s64,(.L_x_3211 - $__internal_63_$__cuda_sm20_div_s64)
$__internal_63_$__cuda_sm20_div_s64:
        /* <DEDUP_REMOVED lines=82> */
[----:B------:R-:W-:Y:S06]  /*1ee0*/  RET.REL.NODEC R6 `(_ZN2at6native16triu_tril_kernelIiiLb1ELi2ELb0EEEvNS_4cuda6detail10TensorInfoIT_T0_EENS4_IKS5_S6_EEllS6_) ;  /* 0xffffffe006447950 */ /* 0x000fec0003c3ffff */
.L_x_1270:
        /* <DEDUP_REMOVED lines=9> */
.L_x_3211:


//--------------------- .text._ZN2at6native16triu_tril_kernelIiiLb1ELi2ELb1EEEvNS_4cuda6detail10TensorInfoIT_T0_EENS4_IKS5_S6_EEllS6_ --------------------------
	.section	.text._ZN2at6native16triu_tril_kernelIiiLb1ELi2ELb1EEEvNS_4cuda6detail10TensorInfoIT_T0_EENS4_IKS5_S6_EEllS6_,"ax",@progbits
	.align	128
        .global         _ZN2at6native16triu_tril_kernelIiiLb1ELi2ELb1EEEvNS_4cuda6detail10TensorInfoIT_T0_EENS4_IKS5_S6_EEllS6_
        .type           _ZN2at6native16triu_tril_kernelIiiLb1ELi2ELb1EEEvNS_4cuda6detail10TensorInfoIT_T0_EENS4_IKS5_S6_EEllS6_,@function
        .size           _ZN2at6native16triu_tril_kernelIiiLb1ELi2ELb1EEEvNS_4cuda6detail10TensorInfoIT_T0_EENS4_IKS5_S6_EEllS6_,(.L_x_3213 - _ZN2at6native16triu_tril_kernelIiiLb1ELi2ELb1EEEvNS_4cuda6detail10TensorInfoIT_T0_EENS4_IKS5_S6_EEllS6_)
        .other          _ZN2at6native16triu_tril_kernelIiiLb1ELi2ELb1EEEvNS_4cuda6detail10TensorInfoIT_T0_EENS4_IKS5_S6_EEllS6_,@"STO_CUDA_ENTRY STV_DEFAULT"
_ZN2at6native16triu_tril_kernelIiiLb1ELi2ELb1EEEvNS_4cuda6detail10TensorInfoIT_T0_EENS4_IKS5_S6_EEllS6_:
.text._ZN2at6native16triu_tril_kernelIiiLb1ELi2ELb1EEEvNS_4cuda6detail10TensorInfoIT_T0_EENS4_IKS5_S6_EEllS6_:
        /* <DEDUP_REMOVED lines=23> */
[----:B------:R-:W-:Y:S05]  /*0170*/  CALL.REL.NOINC `($__internal_64_$__cuda_sm20_div_s64) ;  /* 0x0000001400b07944 */ /* 0x000fea0003c00000 */
[----:B------:R-:W-:Y:S01]  /*0180*/  IADD3 R3, -R8, RZ, RZ ;  /* 0x000000ff08037210 */ /* 0x000fe20007ffe1ff */
[----:B------:R-:W-:-:S04]  /*0190*/  ULDC UR6, c[0x0][0x3d0] ;  /* 0x0000f40000067ab9 */ /* 0x000fc80000000800 */
[----:B------:R-:W-:Y:S01]  /*01a0*/  IMAD R4, R3, UR6, R4 ;  /* 0x0000000603047c24 */ /* 0x000fe2000f8e0204 */
[----:B------:R-:W-:Y:S06]  /*01b0*/  BRA `(.L_x_1273) ;  /* 0x0000000000547947 */ /* 0x000fec0003800000 */
.L_x_1272:
        /* <DEDUP_REMOVED lines=21> */
.L_x_1273:
[----:B------:R-:W-:Y:S05]  /*0310*/  BSYNC B0 ;  /* 0x0000000000007941 */ /* 0x000fea0003800000 */
.L_x_1271:
        /* <DEDUP_REMOVED lines=13> */
[----:B------:R-:W-:Y:S05]  /*03f0*/  CALL.REL.NOINC `($__internal_65_$__cuda_sm20_rem_s64) ;  /* 0x00000018005c7944 */ /* 0x000fea0003c00000 */
[----:B------:R-:W-:Y:S01]  /*0400*/  MOV R3, R5 ;  /* 0x0000000500037202 */ /* 0x000fe20000000f00 */
[----:B------:R-:W-:Y:S06]  /*0410*/  BRA `(.L_x_1276) ;  /* 0x0000000000447947 */ /* 0x000fec0003800000 */
.L_x_1275:
        /* <DEDUP_REMOVED lines=17> */
.L_x_1276:
[----:B------:R-:W-:Y:S05]  /*0530*/  BSYNC B0 ;  /* 0x0000000000007941 */ /* 0x000fea0003800000 */
.L_x_1274:
        /* <DEDUP_REMOVED lines=17> */
[----:B0-----:R-:W-:Y:S05]  /*0650*/  CALL.REL.NOINC `($__internal_64_$__cuda_sm20_div_s64) ;  /* 0x0000001000787944 */ /* 0x001fea0003c00000 */
[----:B------:R-:W-:Y:S01]  /*0660*/  IMAD.MOV.U32 R14, RZ, RZ, R8 ;  /* 0x000000ffff0e7224 */ /* 0x000fe200078e0008 */
[----:B------:R-:W-:Y:S01]  /*0670*/  MOV R15, R9 ;  /* 0x00000009000f7202 */ /* 0x000fe20000000f00 */
[----:B------:R-:W-:Y:S06]  /*0680*/  BRA `(.L_x_1279) ;  /* 0x00000000004c7947 */ /* 0x000fec0003800000 */
.L_x_1278:
        /* <DEDUP_REMOVED lines=19> */
.L_x_1279:
[----:B------:R-:W-:Y:S05]  /*07c0*/  BSYNC B0 ;  /* 0x0000000000007941 */ /* 0x000fea0003800000 */
.L_x_1277:
        /* <DEDUP_REMOVED lines=18> */
.L_x_1285:
        /* <DEDUP_REMOVED lines=10> */
[----:B------:R-:W-:Y:S05]  /*0990*/  CALL.REL.NOINC `($__internal_64_$__cuda_sm20_div_s64) ;  /* 0x0000000c00a87944 */ /* 0x000fea0003c00000 */
[----:B------:R-:W-:Y:S01]  /*09a0*/  IADD3 R5, -R8, RZ, RZ ;  /* 0x000000ff08057210 */ /* 0x000fe20007ffe1ff */
[----:B------:R-:W-:-:S04]  /*09b0*/  IMAD.MOV.U32 R15, RZ, RZ, R9 ;  /* 0x000000ffff0f7224 */ /* 0x000fc800078e0009 */
[----:B------:R-:W-:Y:S02]  /*09c0*/  IMAD R10, R10, R5, R14 ;  /* 0x000000050a0a7224 */ /* 0x000fe400078e020e */
[----:B------:R-:W-:Y:S01]  /*09d0*/  IMAD.MOV.U32 R14, RZ, RZ, R8 ;  /* 0x000000ffff0e7224 */ /* 0x000fe200078e0008 */
[----:B------:R-:W-:Y:S06]  /*09e0*/  BRA `(.L_x_1284) ;  /* 0x0000000000587947 */ /* 0x000fec0003800000 */
.L_x_1283:
        /* <DEDUP_REMOVED lines=22> */
.L_x_1284:
[----:B------:R-:W-:Y:S05]  /*0b50*/  BSYNC B0 ;  /* 0x0000000000007941 */ /* 0x000fea0003800000 */
.L_x_1282:
        /* <DEDUP_REMOVED lines=8> */
.L_x_1281:
[----:B------:R-:W-:-:S13]  /*0be0*/  ISETP.GE.U32.AND P0, PT, R21, 0x3, PT ;  /* 0x000000031500780c */ /* 0x000fda0003f06070 */
[----:B------:R-:W-:Y:S05]  /*0bf0*/  @!P0 BRA `(.L_x_1280) ;  /* 0x0000000800b88947 */ /* 0x000fea0003800000 */
[C---:B------:R-:W-:Y:S01]  /*0c00*/  SHF.L.U32 R22, R20.reuse, 0x2, RZ ;  /* 0x0000000214167819 */ /* 0x040fe200000006ff */
[----:B------:R-:W-:Y:S02]  /*0c10*/  IMAD.MOV.U32 R5, RZ, RZ, 0x6c ;  /* 0x0000006cff057424 */ /* 0x000fe400078e00ff */
[C---:B------:R-:W-:Y:S02]  /*0c20*/  VIADD R21, R20.reuse, 0x4 ;  /* 0x0000000414157836 */ /* 0x040fe40000000000 */
[----:B------:R-:W-:Y:S02]  /*0c30*/  IMAD R20, R20, 0x4, R5 ;  /* 0x0000000414147824 */ /* 0x000fe400078e0205 */
[----:B------:R-:W-:-:S07]  /*0c40*/  VIADD R22, R22, 0xe0 ;  /* 0x000000e016167836 */ /* 0x000fce0000000000 */
.L_x_1298:
        /* <DEDUP_REMOVED lines=16> */
.L_x_1287:
        /* <DEDUP_REMOVED lines=22> */
.L_x_1288:
[----:B------:R-:W-:Y:S05]  /*0eb0*/  BSYNC B0 ;  /* 0x0000000000007941 */ /* 0x000fea0003800000 */
.L_x_1286:
        /* <DEDUP_REMOVED lines=12> */
[----:B------:R-:W-:Y:S05]  /*0f80*/  CALL.REL.NOINC `($__internal_64_$__cuda_sm20_div_s64) ;  /* 0x00000008002c7944 */ /* 0x000fea0003c00000 */
[----:B------:R-:W-:Y:S02]  /*0f90*/  IMAD.MOV R11, RZ, RZ, -R8 ;  /* 0x000000ffff0b7224 */ /* 0x000fe400078e0a08 */
[----:B------:R-:W-:Y:S02]  /*0fa0*/  IMAD.MOV.U32 R15, RZ, RZ, R9 ;  /* 0x000000ffff0f7224 */ /* 0x000fe400078e0009 */
[----:B------:R-:W-:Y:S01]  /*0fb0*/  IMAD R11, R10, R11, R14 ;  /* 0x0000000b0a0b7224 */ /* 0x000fe200078e020e */
[----:B------:R-:W-:Y:S01]  /*0fc0*/  MOV R14, R8 ;  /* 0x00000008000e7202 */ /* 0x000fe20000000f00 */
[----:B------:R-:W-:Y:S06]  /*0fd0*/  BRA `(.L_x_1291) ;  /* 0x0000000000587947 */ /* 0x000fec0003800000 */
.L_x_1290:
        /* <DEDUP_REMOVED lines=22> */
.L_x_1291:
[----:B------:R-:W-:Y:S05]  /*1140*/  BSYNC B0 ;  /* 0x0000000000007941 */ /* 0x000fea0003800000 */
.L_x_1289:
        /* <DEDUP_REMOVED lines=12> */
[----:B------:R-:W-:Y:S05]  /*1210*/  CALL.REL.NOINC `($__internal_64_$__cuda_sm20_div_s64) ;  /* 0x0000000400887944 */ /* 0x000fea0003c00000 */
[----:B------:R-:W-:Y:S02]  /*1220*/  IMAD.MOV R11, RZ, RZ, -R8 ;  /* 0x000000ffff0b7224 */ /* 0x000fe400078e0a08 */
[----:B------:R-:W-:Y:S02]  /*1230*/  IMAD.MOV.U32 R15, RZ, RZ, R9 ;  /* 0x000000ffff0f7224 */ /* 0x000fe400078e0009 */
[----:B------:R-:W-:Y:S01]  /*1240*/  IMAD R11, R10, R11, R14 ;  /* 0x0000000b0a0b7224 */ /* 0x000fe200078e020e */
[----:B------:R-:W-:Y:S01]  /*1250*/  MOV R14, R8 ;  /* 0x00000008000e7202 */ /* 0x000fe20000000f00 */
[----:B------:R-:W-:Y:S06]  /*1260*/  BRA `(.L_x_1294) ;  /* 0x0000000000587947 */ /* 0x000fec0003800000 */
.L_x_1293:
        /* <DEDUP_REMOVED lines=22> */
.L_x_1294:
[----:B------:R-:W-:Y:S05]  /*13d0*/  BSYNC B0 ;  /* 0x0000000000007941 */ /* 0x000fea0003800000 */
.L_x_1292:
        /* <DEDUP_REMOVED lines=18> */
.L_x_1296:
        /* <DEDUP_REMOVED lines=22> */
.L_x_1297:
[----:B------:R-:W-:Y:S05]  /*1660*/  BSYNC B0 ;  /* 0x0000000000007941 */ /* 0x000fea0003800000 */
.L_x_1295:
[----:B------:R0:W1:Y:S01]  /*1670*/  LDC R5, c[0x0][R20+0x204] ;  /* 0x0000810014057b82 */ /* 0x0000620000000800 */
[----:B------:R-:W-:Y:S02]  /*1680*/  IADD3 R21, R21, -0x4, RZ ;  /* 0xfffffffc15157810 */ /* 0x000fe40007ffe0ff */
[----:B------:R-:W-:Y:S02]  /*1690*/  IADD3 R22, R22, -0x10, RZ ;  /* 0xfffffff016167810 */ /* 0x000fe40007ffe0ff */
[----:B------:R-:W-:Y:S01]  /*16a0*/  ISETP.GT.AND P0, PT, R21, 0x3, PT ;  /* 0x000000031500780c */ /* 0x000fe20003f04270 */
[----:B0-----:R-:W-:Y:S02]  /*16b0*/  VIADD R20, R20, 0xfffffff0 ;  /* 0xfffffff014147836 */ /* 0x001fe40000000000 */
[----:B-1----:R-:W-:-:S10]  /*16c0*/  IMAD R0, R5, R10, R0 ;  /* 0x0000000a05007224 */ /* 0x002fd400078e0200 */
[----:B------:R-:W-:Y:S05]  /*16d0*/  @P0 BRA `(.L_x_1298) ;  /* 0xfffffff4005c0947 */ /* 0x000fea000383ffff */
.L_x_1280:
        /* <DEDUP_REMOVED lines=22> */
        .weak           $__internal_64_$__cuda_sm20_div_s64
        .type           $__internal_64_$__cuda_sm20_div_s64,@function
        .size           $__internal_64_$__cuda_sm20_div_s64,($__internal_65_$__cuda_sm20_rem_s64 - $__internal_64_$__cuda_sm20_div_s64)
$__internal_64_$__cuda_sm20_div_s64:
        /* <DEDUP_REMOVED lines=82> */
[----:B------:R-:W-:Y:S05]  /*1d60*/  RET.REL.NODEC R6 `(_ZN2at6native16triu_tril_kernelIiiLb1ELi2ELb1EEEvNS_4cuda6detail10TensorInfoIT_T0_EENS4_IKS5_S6_EEllS6_) ;  /* 0xffffffe006a47950 */ /* 0x000fea0003c3ffff */
        .weak           $__internal_65_$__cuda_sm20_rem_s64
        .type           $__internal_65_$__cuda_sm20_rem_s64,@function
        .size           $__internal_65_$__cuda_sm20_rem_s64,(.L_x_3213 - $__internal_65_$__cuda_sm20_rem_s64)
$__internal_65_$__cuda_sm20_rem_s64:
        /* <DEDUP_REMOVED lines=72> */
[----:B------:R-:W-:Y:S06]  /*21f0*/  RET.REL.NODEC R2 `(_ZN2at6native16triu_tril_kernelIiiLb1ELi2ELb1EEEvNS_4cuda6detail10TensorInfoIT_T0_EENS4_IKS5_S6_EEllS6_) ;  /* 0xffffffdc02807950 */ /* 0x000fec0003c3ffff */
.L_x_1299:
        /* <DEDUP_REMOVED lines=16> */
.L_x_3213:


//--------------------- .text._ZN2at6native16triu_tril_kernelIalLb1ELi8ELb0EEEvNS_4cuda6detail10TensorInfoIT_T0_EENS4_IKS5_S6_EEllS6_ --------------------------
	.section	.text._ZN2at6native16triu_tril_kernelIalLb1ELi8ELb0EEEvNS_4cuda6detail10TensorInfoIT_T0_EENS4_IKS5_S6_EEllS6_,"ax",@progbits
	.align	128
        .global         _ZN2at6native16triu_tril_kernelIalLb1ELi8ELb0EEEvNS_4cuda6detail10TensorInfoIT_T0_EENS4_IKS5_S6_EEllS6_
        .type           _ZN2at6native16triu_tril_kernelIalLb1ELi8ELb0EEEvNS_4cuda6detail10TensorInfoIT_T0_EENS4_IKS5_S6_EEllS6_,@function
        .size           _ZN2at6native16triu_tril_kernelIalLb1ELi8ELb0EEEvNS_4cuda6detail10TensorInfoIT_T0_EENS4_IKS5_S6_EEllS6_,(.L_x_3214 - _ZN2at6native16triu_tril_kernelIalLb1ELi8ELb0EEEvNS_4cuda6detail10TensorInfoIT_T0_EENS4_IKS5_S6_EEllS6_)
        .other          _ZN2at6native16triu_tril_kernelIalLb1ELi8ELb0EEEvNS_4cuda6detail10TensorInfoIT_T0_EENS4_IKS5_S6_EEllS6_,@"STO_CUDA_ENTRY STV_DEFAULT"
_ZN2at6native16triu_tril_kernelIalLb1ELi8ELb0EEEvNS_4cuda6detail10TensorInfoIT_T0_EENS4_IKS5_S6_EEllS6_:
.text._ZN2at6native16triu_tril_kernelIalLb1ELi8ELb0EEEvNS_4cuda6detail10TensorInfoIT_T0_EENS4_IKS5_S6_EEllS6_:
        /* <DEDUP_REMOVED lines=23> */
[----:B------:R-:W-:Y:S05]  /*0170*/  CALL.REL.NOINC `($__internal_66_$__cuda_sm20_div_s64) ;  /* 0x0000002c000c7944 */ /* 0x000fea0003c00000 */
        /* <DEDUP_REMOVED lines=10> */
.L_x_1301:
        /* <DEDUP_REMOVED lines=23> */
.L_x_1302:
[----:B------:R-:W-:Y:S05]  /*0390*/  BSYNC B0 ;  /* 0x0000000000007941 */ /* 0x000fea0003800000 */
.L_x_1300:
        /* <DEDUP_REMOVED lines=18> */
[----:B------:R-:W-:Y:S05]  /*04c0*/  CALL.REL.NOINC `($__internal_66_$__cuda_sm20_div_s64) ;  /* 0x0000002800387944 */ /* 0x000fea0003c00000 */
        /* <DEDUP_REMOVED lines=9> */
.L_x_1304:
        /* <DEDUP_REMOVED lines=22> */
.L_x_1305:
[----:B------:R-:W-:Y:S05]  /*06c0*/  BSYNC B0 ;  /* 0x0000000000007941 */ /* 0x000fea0003800000 */
.L_x_1303:
        /* <DEDUP_REMOVED lines=57> */
.L_x_1311:
        /* <DEDUP_REMOVED lines=26> */
.L_x_1309:
        /* <DEDUP_REMOVED lines=23> */
.L_x_1310:
[----:B------:R-:W-:Y:S05]  /*0d70*/  BSYNC B0 ;  /* 0x0000000000007941 */ /* 0x000fea0003800000 */
.L_x_1308:
        /* <DEDUP_REMOVED lines=19> */
.L_x_1307:
        /* <DEDUP_REMOVED lines=13> */
.L_x_1324:
        /* <DEDUP_REMOVED lines=14> */
[----:B------:R-:W-:Y:S05]  /*1060*/  CALL.REL.NOINC `($__internal_66_$__cuda_sm20_div_s64) ;  /* 0x0000001c00507944 */ /* 0x000fea0003c00000 */
        /* <DEDUP_REMOVED lines=10> */
.L_x_1313:
        /* <DEDUP_REMOVED lines=23> */
.L_x_1314:
[----:B------:R-:W-:Y:S05]  /*1280*/  BSYNC B0 ;  /* 0x0000000000007941 */ /* 0x000fea0003800000 */
.L_x_1312:
        /* <DEDUP_REMOVED lines=24> */
[----:B------:R-:W-:Y:S05]  /*1410*/  CALL.REL.NOINC `($__internal_66_$__cuda_sm20_div_s64) ;  /* 0x0000001800647944 */ /* 0x000fea0003c00000 */
        /* <DEDUP_REMOVED lines=10> */
.L_x_1316:
        /* <DEDUP_REMOVED lines=23> */
.L_x_1317:
[----:B------:R-:W-:Y:S05]  /*1630*/  BSYNC B0 ;  /* 0x0000000000007941 */ /* 0x000fea0003800000 */
.L_x_1315:
        /* <DEDUP_REMOVED lines=37> */
.L_x_1319:
        /* <DEDUP_REMOVED lines=23> */
.L_x_1320:
[----:B------:R-:W-:Y:S05]  /*1a00*/  BSYNC B0 ;  /* 0x0000000000007941 */ /* 0x000fea0003800000 */
.L_x_1318:
        /* <DEDUP_REMOVED lines=27> */
[----:B------:R-:W-:Y:S05]  /*1bc0*/  CALL.REL.NOINC `($__internal_66_$__cuda_sm20_div_s64) ;  /* 0x0000001000787944 */ /* 0x000fea0003c00000 */
        /* <DEDUP_REMOVED lines=10> */
.L_x_1322:
        /* <DEDUP_REMOVED lines=22> */
.L_x_1323:
[----:B------:R-:W-:Y:S05]  /*1dd0*/  BSYNC B0 ;  /* 0x0000000000007941 */ /* 0x000fea0003800000 */
.L_x_1321:
        /* <DEDUP_REMOVED lines=19> */
.L_x_1306:
        /* <DEDUP_REMOVED lines=108> */
.L_x_1328:
[----:B------:R-:W-:Y:S05]  /*25d0*/  BSYNC B1 ;  /* 0x0000000000017941 */ /* 0x000fea0003800000 */
.L_x_1327:
        /* <DEDUP_REMOVED lines=48> */
.L_x_1326:
[----:B------:R-:W-:Y:S05]  /*28e0*/  BSYNC B0 ;  /* 0x0000000000007941 */ /* 0x000fea0003800000 */
.L_x_1325:
        /* <DEDUP_REMOVED lines=76> */
        .weak           $__internal_66_$__cuda_sm20_div_s64
        .type           $__internal_66_$__cuda_sm20_div_s64,@function
        .size           $__internal_66_$__cuda_sm20_div_s64,(.L_x_3214 - $__internal_66_$__cuda_sm20_div_s64)
$__internal_66_$__cuda_sm20_div_s64:
        /* <DEDUP_REMOVED lines=83> */
[----:B------:R-:W-:Y:S06]  /*32e0*/  RET.REL.NODEC R20 `(_ZN2at6native16triu_tril_kernelIalLb1ELi8ELb0EEEvNS_4cuda6detail10TensorInfoIT_T0_EENS4_IKS5_S6_EEllS6_) ;  /* 0xffffffcc14447950 */ /* 0x000fec0003c3ffff */
.L_x_1329:
        /* <DEDUP_REMOVED lines=9> */
.L_x_3214:


//--------------------- .text._ZN2at6native16triu_tril_kernelIalLb1ELi8ELb1EEEvNS_4cuda6detail10TensorInfoIT_T0_EENS4_IKS5_S6_EEllS6_ --------------------------
	.section	.text._ZN2at6native16triu_tril_kernelIalLb1ELi8ELb1EEEvNS_4cuda6detail10TensorInfoIT_T0_EENS4_IKS5_S6_EEllS6_,"ax",@progbits
	.align	128
        .global         _ZN2at6native16triu_tril_kernelIalLb1ELi8ELb1EEEvNS_4cuda6detail10TensorInfoIT_T0_EENS4_IKS5_S6_EEllS6_
        .type           _ZN2at6native16triu_tril_kernelIalLb1ELi8ELb1EEEvNS_4cuda6detail10TensorInfoIT_T0_EENS4_IKS5_S6_EEllS6_,@function
        .size           _ZN2at6native16triu_tril_kernelIalLb1ELi8ELb1EEEvNS_4cuda6detail10TensorInfoIT_T0_EENS4_IKS5_S6_EEllS6_,(.L_x_3216 - _ZN2at6native16triu_tril_kernelIalLb1ELi8ELb1EEEvNS_4cuda6detail10TensorInfoIT_T0_EENS4_IKS5_S6_EEllS6_)
        .other          _ZN2at6native16triu_tril_kernelIalLb1ELi8ELb1EEEvNS_4cuda6detail10TensorInfoIT_T0_EENS4_IKS5_S6_EEllS6_,@"STO_CUDA_ENTRY STV_DEFAULT"
_ZN2at6native16triu_tril_kernelIalLb1ELi8ELb1EEEvNS_4cuda6detail10TensorInfoIT_T0_EENS4_IKS5_S6_EEllS6_:
.text._ZN2at6native16triu_tril_kernelIalLb1ELi8ELb1EEEvNS_4cuda6detail10TensorInfoIT_T0_EENS4_IKS5_S6_EEllS6_:
        /* <DEDUP_REMOVED lines=23> */
[----:B------:R-:W-:Y:S05]  /*0170*/  CALL.REL.NOINC `($__internal_67_$__cuda_sm20_div_s64) ;  /* 0x0000002400307944 */ /* 0x000fea0003c00000 */
        /* <DEDUP_REMOVED lines=8> */
.L_x_1331:
        /* <DEDUP_REMOVED lines=23> */
.L_x_1332:
[----:B------:R-:W-:Y:S05]  /*0370*/  BSYNC B0 ;  /* 0x0000000000007941 */ /* 0x000fea0003800000 */
.L_x_1330:
        /* <DEDUP_REMOVED lines=12> */
[----:B------:R-:W-:Y:S05]  /*0440*/  CALL.REL.NOINC `($__internal_68_$__cuda_sm20_rem_s64) ;  /* 0x0000002400c87944 */ /* 0x000fea0003c00000 */
[----:B------:R-:W-:Y:S05]  /*0450*/  BRA `(.L_x_1335) ;  /* 0x0000000000487947 */ /* 0x000fea0003800000 */
.L_x_1334:
        /* <DEDUP_REMOVED lines=18> */
.L_x_1335:
[----:B------:R-:W-:Y:S05]  /*0580*/  BSYNC B0 ;  /* 0x0000000000007941 */ /* 0x000fea0003800000 */
.L_x_1333:
        /* <DEDUP_REMOVED lines=21> */
[----:B------:R-:W-:Y:S05]  /*06e0*/  CALL.REL.NOINC `($__internal_67_$__cuda_sm20_div_s64) ;  /* 0x0000001c00d47944 */ /* 0x000fea0003c00000 */
[----:B------:R-:W-:Y:S02]  /*06f0*/  IMAD.MOV.U32 R18, RZ, RZ, R10 ;  /* 0x000000ffff127224 */ /* 0x000fe400078e000a */
[----:B------:R-:W-:Y:S01]  /*0700*/  IMAD.MOV.U32 R19, RZ, RZ, R11 ;  /* 0x000000ffff137224 */ /* 0x000fe200078e000b */
[----:B------:R-:W-:Y:S06]  /*0710*/  BRA `(.L_x_1338) ;  /* 0x00000000004c7947 */ /* 0x000fec0003800000 */
.L_x_1337:
        /* <DEDUP_REMOVED lines=19> */
.L_x_1338:
[----:B------:R-:W-:Y:S05]  /*0850*/  BSYNC B0 ;  /* 0x0000000000007941 */ /* 0x000fea0003800000 */
.L_x_1336:
        /* <DEDUP_REMOVED lines=42> */
.L_x_1344:
        /* <DEDUP_REMOVED lines=14> */
[----:B------:R-:W-:Y:S05]  /*0be0*/  CALL.REL.NOINC `($__internal_67_$__cuda_sm20_div_s64) ;  /* 0x0000001800947944 */ /* 0x000fea0003c00000 */
        /* <DEDUP_REMOVED lines=11> */
.L_x_1342:
        /* <DEDUP_REMOVED lines=23> */
.L_x_1343:
[----:B------:R-:W-:Y:S05]  /*0e10*/  BSYNC B0 ;  /* 0x0000000000007941 */ /* 0x000fea0003800000 */
.L_x_1341:
        /* <DEDUP_REMOVED lines=14> */
.L_x_1340:
        /* <DEDUP_REMOVED lines=13> */
.L_x_1357:
        /* <DEDUP_REMOVED lines=14> */
[----:B------:R-:W-:Y:S05]  /*10b0*/  CALL.REL.NOINC `($__internal_67_$__cuda_sm20_div_s64) ;  /* 0x0000001400607944 */ /* 0x000fea0003c00000 */
        /* <DEDUP_REMOVED lines=11> */
.L_x_1346:
        /* <DEDUP_REMOVED lines=23> */
.L_x_1347:
[----:B------:R-:W-:Y:S05]  /*12e0*/  BSYNC B0 ;  /* 0x0000000000007941 */ /* 0x000fea0003800000 */
.L_x_1345:
        /* <DEDUP_REMOVED lines=31> */
.L_x_1349:
        /* <DEDUP_REMOVED lines=23> */
.L_x_1350:
[----:B------:R-:W-:Y:S05]  /*1650*/  BSYNC B0 ;  /* 0x0000000000007941 */ /* 0x000fea0003800000 */
.L_x_1348:
        /* <DEDUP_REMOVED lines=33> */
.L_x_1352:
        /* <DEDUP_REMOVED lines=23> */
.L_x_1353:
[----:B------:R-:W-:Y:S05]  /*19e0*/  BSYNC B0 ;  /* 0x0000000000007941 */ /* 0x000fea0003800000 */
.L_x_1351:
        /* <DEDUP_REMOVED lines=32> */
.L_x_1355:
        /* <DEDUP_REMOVED lines=23> */
.L_x_1356:
[----:B------:R-:W-:Y:S05]  /*1d60*/  BSYNC B0 ;  /* 0x0000000000007941 */ /* 0x000fea0003800000 */
.L_x_1354:
        /* <DEDUP_REMOVED lines=13> */
.L_x_1339:
        /* <DEDUP_REMOVED lines=128> */
        .weak           $__internal_67_$__cuda_sm20_div_s64
        .type           $__internal_67_$__cuda_sm20_div_s64,@function
        .size           $__internal_67_$__cuda_sm20_div_s64,($__internal_68_$__cuda_sm20_rem_s64 - $__internal_67_$__cuda_sm20_div_s64)
$__internal_67_$__cuda_sm20_div_s64:
        /* <DEDUP_REMOVED lines=82> */
[----:B------:R-:W-:Y:S06]  /*2b60*/  RET.REL.NODEC R8 `(_ZN2at6native16triu_tril_kernelIalLb1ELi8ELb1EEEvNS_4cuda6detail10TensorInfoIT_T0_EENS4_IKS5_S6_EEllS6_) ;  /* 0xffffffd408247950 */ /* 0x000fec0003c3ffff */
        .weak           $__internal_68_$__cuda_sm20_rem_s64
        .type           $__internal_68_$__cuda_sm20_rem_s64,@function
        .size           $__internal_68_$__cuda_sm20_rem_s64,(.L_x_3216 - $__internal_68_$__cuda_sm20_rem_s64)
$__internal_68_$__cuda_sm20_rem_s64:
        /* <DEDUP_REMOVED lines=77> */
[----:B------:R-:W-:Y:S06]  /*3040*/  RET.REL.NODEC R6 `(_ZN2at6native16triu_tril_kernelIalLb1ELi8ELb1EEEvNS_4cuda6detail10TensorInfoIT_T0_EENS4_IKS5_S6_EEllS6_) ;  /* 0xffffffcc06ec7950 */ /* 0x000fec0003c3ffff */
.L_x_1358:
        /* <DEDUP_REMOVED lines=11> */
.L_x_3216:


//--------------------- .text._ZN2at6native16triu_tril_kernelIaiLb1ELi8ELb0EEEvNS_4cuda6detail10TensorInfoIT_T0_EENS4_IKS5_S6_EEllS6_ --------------------------
	.section	.text._ZN2at6native16triu_tril_kernelIaiLb1ELi8ELb0EEEvNS_4cuda6detail10TensorInfoIT_T0_EENS4_IKS5_S6_EEllS6_,"ax",@progbits
	.align	128
        .global         _ZN2at6native16triu_tril_kernelIaiLb1ELi8ELb0EEEvNS_4cuda6detail10TensorInfoIT_T0_EENS4_IKS5_S6_EEllS6_
        .type           _ZN2at6native16triu_tril_kernelIaiLb1ELi8ELb0EEEvNS_4cuda6detail10TensorInfoIT_T0_EENS4_IKS5_S6_EEllS6_,@function
        .size           _ZN2at6native16triu_tril_kernelIaiLb1ELi8ELb0EEEvNS_4cuda6detail10TensorInfoIT_T0_EENS4_IKS5_S6_EEllS6_,(.L_x_3217 - _ZN2at6native16triu_tril_kernelIaiLb1ELi8ELb0EEEvNS_4cuda6detail10TensorInfoIT_T0_EENS4_IKS5_S6_EEllS6_)
        .other          _ZN2at6native16triu_tril_kernelIaiLb1ELi8ELb0EEEvNS_4cuda6detail10TensorInfoIT_T0_EENS4_IKS5_S6_EEllS6_,@"STO_CUDA_ENTRY STV_DEFAULT"
_ZN2at6native16triu_tril_kernelIaiLb1ELi8ELb0EEEvNS_4cuda6detail10TensorInfoIT_T0_EENS4_IKS5_S6_EEllS6_:
.text._ZN2at6native16triu_tril_kernelIaiLb1ELi8ELb0EEEvNS_4cuda6detail10TensorInfoIT_T0_EENS4_IKS5_S6_EEllS6_:
        /* <DEDUP_REMOVED lines=23> */
[----:B------:R-:W-:Y:S05]  /*0170*/  CALL.REL.NOINC `($__internal_69_$__cuda_sm20_div_s64) ;  /* 0x0000002000847944 */ /* 0x000fea0003c00000 */
[--C-:B------:R-:W-:Y:S01]  /*0180*/  IMAD.MOV R0, RZ, RZ, -R8.reuse ;  /* 0x000000ffff007224 */ /* 0x100fe200078e0a08 */
[----:B------:R-:W-:Y:S01]  /*0190*/  ULDC UR6, c[0x0][0x3d0] ;  /* 0x0000f40000067ab9 */ /* 0x000fe20000000800 */
[----:B------:R-:W-:Y:S02]  /*01a0*/  IMAD.MOV.U32 R16, RZ, RZ, R8 ;  /* 0x000000ffff107224 */ /* 0x000fe400078e0008 */
[----:B------:R-:W-:Y:S02]  /*01b0*/  IMAD.MOV.U32 R17, RZ, RZ, R9 ;  /* 0x000000ffff117224 */ /* 0x000fe400078e0009 */
[----:B------:R-:W-:Y:S01]  /*01c0*/  IMAD R3, R0, UR6, R3 ;  /* 0x0000000600037c24 */ /* 0x000fe2000f8e0203 */
[----:B------:R-:W-:Y:S06]  /*01d0*/  BRA `(.L_x_1361) ;  /* 0x0000000000547947 */ /* 0x000fec0003800000 */
.L_x_1360:
        /* <DEDUP_REMOVED lines=21> */
.L_x_1361:
[----:B------:R-:W-:Y:S05]  /*0330*/  BSYNC B0 ;  /* 0x0000000000007941 */ /* 0x000fea0003800000 */
.L_x_1359:
        /* <DEDUP_REMOVED lines=15> */
[----:B------:R-:W-:Y:S05]  /*0430*/  CALL.REL.NOINC `($__internal_69_$__cuda_sm20_div_s64) ;  /* 0x0000001c00d47944 */ /* 0x000fea0003c00000 */
[--C-:B------:R-:W-:Y:S02]  /*0440*/  IMAD.MOV R5, RZ, RZ, -R8.reuse ;  /* 0x000000ffff057224 */ /* 0x100fe400078e0a08 */
[----:B------:R-:W-:Y:S02]  /*0450*/  IMAD.MOV.U32 R14, RZ, RZ, R8 ;  /* 0x000000ffff0e7224 */ /* 0x000fe400078e0008 */
[----:B------:R-:W-:Y:S02]  /*0460*/  IMAD.MOV.U32 R15, RZ, RZ, R9 ;  /* 0x000000ffff0f7224 */ /* 0x000fe400078e0009 */
[----:B------:R-:W-:Y:S01]  /*0470*/  IMAD R2, R5, UR5, R16 ;  /* 0x0000000505027c24 */ /* 0x000fe2000f8e0210 */
[----:B------:R-:W-:Y:S06]  /*0480*/  BRA `(.L_x_1364) ;  /* 0x0000000000547947 */ /* 0x000fec0003800000 */
.L_x_1363:
        /* <DEDUP_REMOVED lines=21> */
.L_x_1364:
[----:B------:R-:W-:Y:S05]  /*05e0*/  BSYNC B0 ;  /* 0x0000000000007941 */ /* 0x000fea0003800000 */
.L_x_1362:
        /* <DEDUP_REMOVED lines=24> */
.L_x_1370:
        /* <DEDUP_REMOVED lines=11> */
[----:B------:R-:W-:Y:S05]  /*0820*/  CALL.REL.NOINC `($__internal_69_$__cuda_sm20_div_s64) ;  /* 0x0000001800d87944 */ /* 0x000fea0003c00000 */
[----:B------:R-:W-:Y:S02]  /*0830*/  IMAD.MOV R7, RZ, RZ, -R8 ;  /* 0x000000ffff077224 */ /* 0x000fe400078e0a08 */
[----:B------:R-:W-:Y:S02]  /*0840*/  IMAD.MOV.U32 R15, RZ, RZ, R9 ;  /* 0x000000ffff0f7224 */ /* 0x000fe400078e0009 */
[----:B------:R-:W-:Y:S02]  /*0850*/  IMAD R7, R7, UR10, R14 ;  /* 0x0000000a07077c24 */ /* 0x000fe4000f8e020e */
[----:B------:R-:W-:Y:S01]  /*0860*/  IMAD.MOV.U32 R14, RZ, RZ, R8 ;  /* 0x000000ffff0e7224 */ /* 0x000fe200078e0008 */
[----:B------:R-:W-:Y:S06]  /*0870*/  BRA `(.L_x_1369) ;  /* 0x0000000000587947 */ /* 0x000fec0003800000 */
.L_x_1368:
        /* <DEDUP_REMOVED lines=22> */
.L_x_1369:
[----:B------:R-:W-:Y:S05]  /*09e0*/  BSYNC B0 ;  /* 0x0000000000007941 */ /* 0x000fea0003800000 */
.L_x_1367:
        /* <DEDUP_REMOVED lines=10> */
.L_x_1366:
        /* <DEDUP_REMOVED lines=9> */
.L_x_1383:
        /* <DEDUP_REMOVED lines=12> */
[--C-:B------:R-:W-:Y:S02]  /*0be0*/  IMAD.MOV R15, RZ, RZ, -R8.reuse ;  /* 0x000000ffff0f7224 */ /* 0x100fe400078e0a08 */
[----:B------:R-:W-:Y:S02]  /*0bf0*/  IMAD.MOV.U32 R16, RZ, RZ, R8 ;  /* 0x000000ffff107224 */ /* 0x000fe400078e0008 */
[----:B------:R-:W-:Y:S02]  /*0c00*/  IMAD.MOV.U32 R17, RZ, RZ, R9 ;  /* 0x000000ffff117224 */ /* 0x000fe400078e0009 */
[----:B------:R-:W-:Y:S01]  /*0c10*/  IMAD R15, R15, UR5, R14 ;  /* 0x000000050f0f7c24 */ /* 0x000fe2000f8e020e */
[----:B------:R-:W-:Y:S06]  /*0c20*/  BRA `(.L_x_1373) ;  /* 0x0000000000547947 */ /* 0x000fec0003800000 */
.L_x_1372:
        /* <DEDUP_REMOVED lines=21> */
.L_x_1373:
[----:B------:R-:W-:Y:S05]  /*0d80*/  BSYNC B0 ;  /* 0x0000000000007941 */ /* 0x000fea0003800000 */
.L_x_1371:
        /* <DEDUP_REMOVED lines=15> */
[----:B------:R-:W-:Y:S05]  /*0e80*/  CALL.REL.NOINC `($__internal_69_$__cuda_sm20_div_s64) ;  /* 0x0000001400407944 */ /* 0x000fea0003c00000 */
[----:B------:R-:W-:Y:S01]  /*0e90*/  IADD3 R17, -R8, RZ, RZ ;  /* 0x000000ff08117210 */ /* 0x000fe20007ffe1ff */
[----:B------:R-:W-:Y:S02]  /*0ea0*/  IMAD.MOV.U32 R14, RZ, RZ, R8 ;  /* 0x000000ffff0e7224 */ /* 0x000fe400078e0008 */
[----:B------:R-:W-:Y:S02]  /*0eb0*/  IMAD.MOV.U32 R15, RZ, RZ, R9 ;  /* 0x000000ffff0f7224 */ /* 0x000fe400078e0009 */
[----:B------:R-:W-:Y:S01]  /*0ec0*/  IMAD R17, R17, UR10, R16 ;  /* 0x0000000a11117c24 */ /* 0x000fe2000f8e0210 */
[----:B------:R-:W-:Y:S06]  /*0ed0*/  BRA `(.L_x_1376) ;  /* 0x0000000000547947 */ /* 0x000fec0003800000 */
.L_x_1375:
        /* <DEDUP_REMOVED lines=21> */
.L_x_1376:
[----:B------:R-:W-:Y:S05]  /*1030*/  BSYNC B0 ;  /* 0x0000000000007941 */ /* 0x000fea0003800000 */
.L_x_1374:
        /* <DEDUP_REMOVED lines=21> */
.L_x_1378:
        /* <DEDUP_REMOVED lines=21> */
.L_x_1379:
[----:B------:R-:W-:Y:S05]  /*12e0*/  BSYNC B0 ;  /* 0x0000000000007941 */ /* 0x000fea0003800000 */
.L_x_1377:
        /* <DEDUP_REMOVED lines=21> */
.L_x_1381:
        /* <DEDUP_REMOVED lines=21> */
.L_x_1382:
[----:B------:R-:W-:Y:S05]  /*1590*/  BSYNC B0 ;  /* 0x0000000000007941 */ /* 0x000fea0003800000 */
.L_x_1380:
        /* <DEDUP_REMOVED lines=11> */
.L_x_1365:
        /* <DEDUP_REMOVED lines=89> */
.L_x_1387:
[----:B------:R-:W-:Y:S05]  /*1be0*/  BSYNC B1 ;  /* 0x0000000000017941 */ /* 0x000fea0003800000 */
.L_x_1386:
        /* <DEDUP_REMOVED lines=47> */
.L_x_1385:
        /* <DEDUP_REMOVED lines=8> */
.L_x_1388:
[----:B------:R-:W-:Y:S05]  /*1f60*/  BSYNC B0 ;  /* 0x0000000000007941 */ /* 0x000fea0003800000 */
.L_x_1384:
        /* <DEDUP_REMOVED lines=66> */
        .weak           $__internal_69_$__cuda_sm20_div_s64
        .type           $__internal_69_$__cuda_sm20_div_s64,@function
        .size           $__internal_69_$__cuda_sm20_div_s64,(.L_x_3217 - $__internal_69_$__cuda_sm20_div_s64)
$__internal_69_$__cuda_sm20_div_s64:
        /* <DEDUP_REMOVED lines=82> */
[----:B------:R-:W-:Y:S06]  /*28b0*/  RET.REL.NODEC R6 `(_ZN2at6native16triu_tril_kernelIaiLb1ELi8ELb0EEEvNS_4cuda6detail10TensorInfoIT_T0_EENS4_IKS5_S6_EEllS6_) ;  /* 0xffffffd406d07950 */ /* 0x000fec0003c3ffff */
.L_x_1389:
        /* <DEDUP_REMOVED lines=12> */
.L_x_3217:


//--------------------- .text._ZN2at6native16triu_tril_kernelIaiLb1ELi8ELb1EEEvNS_4cuda6detail10TensorInfoIT_T0_EENS4_IKS5_S6_EEllS6_ --------------------------
	.section	.text._ZN2at6native16triu_tril_kernelIaiLb1ELi8ELb1EEEvNS_4cuda6detail10TensorInfoIT_T0_EENS4_IKS5_S6_EEllS6_,"ax",@progbits
	.align	128
        .global         _ZN2at6native16triu_tril_kernelIaiLb1ELi8ELb1EEEvNS_4cuda6detail10TensorInfoIT_T0_EENS4_IKS5_S6_EEllS6_
        .type           _ZN2at6native16triu_tril_kernelIaiLb1ELi8ELb1EEEvNS_4cuda6detail10TensorInfoIT_T0_EENS4_IKS5_S6_EEllS6_,@function
        .size           _ZN2at6native16triu_tril_kernelIaiLb1ELi8ELb1EEEvNS_4cuda6detail10TensorInfoIT_T0_EENS4_IKS5_S6_EEllS6_,(.L_x_3219 - _ZN2at6native16triu_tril_kernelIaiLb1ELi8ELb1EEEvNS_4cuda6detail10TensorInfoIT_T0_EENS4_IKS5_S6_EEllS6_)
        .other          _ZN2at6native16triu_tril_kernelIaiLb1ELi8ELb1EEEvNS_4cuda6detail10TensorInfoIT_T0_EENS4_IKS5_S6_EEllS6_,@"STO_CUDA_ENTRY STV_DEFAULT"
_ZN2at6native16triu_tril_kernelIaiLb1ELi8ELb1EEEvNS_4cuda6detail10TensorInfoIT_T0_EENS4_IKS5_S6_EEllS6_:
.text._ZN2at6native16triu_tril_kernelIaiLb1ELi8ELb1EEEvNS_4cuda6detail10TensorInfoIT_T0_EENS4_IKS5_S6_EEllS6_:
        /* <DEDUP_REMOVED lines=23> */
[----:B------:R-:W-:Y:S05]  /*0170*/  CALL.REL.NOINC `($__internal_70_$__cuda_sm20_div_s64) ;  /* 0x0000001c00087944 */ /* 0x000fea0003c00000 */
[----:B------:R-:W-:Y:S01]  /*0180*/  IMAD.MOV R3, RZ, RZ, -R8 ;  /* 0x000000ffff037224 */ /* 0x000fe200078e0a08 */
[----:B------:R-:W-:-:S03]  /*0190*/  ULDC UR6, c[0x0][0x3d0] ;  /* 0x0000f40000067ab9 */ /* 0x000fc60000000800 */
[----:B------:R-:W-:Y:S01]  /*01a0*/  IMAD R4, R3, UR6, R4 ;  /* 0x0000000603047c24 */ /* 0x000fe2000f8e0204 */
[----:B------:R-:W-:Y:S06]  /*01b0*/  BRA `(.L_x_1392) ;  /* 0x0000000000547947 */ /* 0x000fec0003800000 */
.L_x_1391:
        /* <DEDUP_REMOVED lines=21> */
.L_x_1392:
[----:B------:R-:W-:Y:S05]  /*0310*/  BSYNC B0 ;  /* 0x0000000000007941 */ /* 0x000fea0003800000 */
.L_x_1390:
        /* <DEDUP_REMOVED lines=13> */
[----:B------:R-:W-:Y:S05]  /*03f0*/  CALL.REL.NOINC `($__internal_71_$__cuda_sm20_rem_s64) ;  /* 0x0000001c00b47944 */ /* 0x000fea0003c00000 */
[----:B------:R-:W-:Y:S01]  /*0400*/  IMAD.MOV.U32 R3, RZ, RZ, R5 ;  /* 0x000000ffff037224 */ /* 0x000fe200078e0005 */
[----:B------:R-:W-:Y:S06]  /*0410*/  BRA `(.L_x_1395) ;  /* 0x0000000000447947 */ /* 0x000fec0003800000 */
.L_x_1394:
        /* <DEDUP_REMOVED lines=17> */
.L_x_1395:
[----:B------:R-:W-:Y:S05]  /*0530*/  BSYNC B0 ;  /* 0x0000000000007941 */ /* 0x000fea0003800000 */
.L_x_1393:
        /* <DEDUP_REMOVED lines=17> */
[----:B0-----:R-:W-:Y:S05]  /*0650*/  CALL.REL.NOINC `($__internal_70_$__cuda_sm20_div_s64) ;  /* 0x0000001400d07944 */ /* 0x001fea0003c00000 */
[----:B------:R-:W-:Y:S02]  /*0660*/  IMAD.MOV.U32 R14, RZ, RZ, R8 ;  /* 0x000000ffff0e7224 */ /* 0x000fe400078e0008 */
[----:B------:R-:W-:Y:S01]  /*0670*/  IMAD.MOV.U32 R15, RZ, RZ, R9 ;  /* 0x000000ffff0f7224 */ /* 0x000fe200078e0009 */
[----:B------:R-:W-:Y:S06]  /*0680*/  BRA `(.L_x_1398) ;  /* 0x00000000004c7947 */ /* 0x000fec0003800000 */
.L_x_1397:
        /* <DEDUP_REMOVED lines=19> */
.L_x_1398:
[----:B------:R-:W-:Y:S05]  /*07c0*/  BSYNC B0 ;  /* 0x0000000000007941 */ /* 0x000fea0003800000 */
.L_x_1396:
        /* <DEDUP_REMOVED lines=18> */
.L_x_1404:
        /* <DEDUP_REMOVED lines=10> */
[----:B------:R-:W-:Y:S05]  /*0990*/  CALL.REL.NOINC `($__internal_70_$__cuda_sm20_div_s64) ;  /* 0x0000001400007944 */ /* 0x000fea0003c00000 */
[----:B------:R-:W-:Y:S02]  /*09a0*/  IMAD.MOV R5, RZ, RZ, -R8 ;  /* 0x000000ffff057224 */ /* 0x000fe400078e0a08 */
[----:B------:R-:W-:Y:S02]  /*09b0*/  IMAD.MOV.U32 R15, RZ, RZ, R9 ;  /* 0x000000ffff0f7224 */ /* 0x000fe400078e0009 */
[----:B------:R-:W-:Y:S01]  /*09c0*/  IMAD R10, R10, R5, R14 ;  /* 0x000000050a0a7224 */ /* 0x000fe200078e020e */
[----:B------:R-:W-:Y:S01]  /*09d0*/  MOV R14, R8 ;  /* 0x00000008000e7202 */ /* 0x000fe20000000f00 */
[----:B------:R-:W-:Y:S06]  /*09e0*/  BRA `(.L_x_1403) ;  /* 0x0000000000587947 */ /* 0x000fec0003800000 */
.L_x_1402:
        /* <DEDUP_REMOVED lines=22> */
.L_x_1403:
[----:B------:R-:W-:Y:S05]  /*0b50*/  BSYNC B0 ;  /* 0x0000000000007941 */ /* 0x000fea0003800000 */
.L_x_1401:
        /* <DEDUP_REMOVED lines=8> */
.L_x_1400:
[----:B------:R-:W-:-:S13]  /*0be0*/  ISETP.GE.U32.AND P0, PT, R21, 0x3, PT ;  /* 0x000000031500780c */ /* 0x000fda0003f06070 */
[----:B------:R-:W-:Y:S05]  /*0bf0*/  @!P0 BRA `(.L_x_1399) ;  /* 0x0000000800b88947 */ /* 0x000fea0003800000 */
[----:B------:R-:W-:Y:S01]  /*0c00*/  IMAD.MOV.U32 R5, RZ, RZ, 0x6c ;  /* 0x0000006cff057424 */ /* 0x000fe200078e00ff */
[C---:B------:R-:W-:Y:S01]  /*0c10*/  IADD3 R21, R20.reuse, 0x4, RZ ;  /* 0x0000000414157810 */ /* 0x040fe20007ffe0ff */
[C---:B------:R-:W-:Y:S02]  /*0c20*/  IMAD.SHL.U32 R22, R20.reuse, 0x4, RZ ;  /* 0x0000000414167824 */ /* 0x040fe400078e00ff */
[----:B------:R-:W-:Y:S02]  /*0c30*/  IMAD R20, R20, 0x4, R5 ;  /* 0x0000000414147824 */ /* 0x000fe400078e0205 */
[----:B------:R-:W-:-:S07]  /*0c40*/  VIADD R22, R22, 0xe0 ;  /* 0x000000e016167836 */ /* 0x000fce0000000000 */
.L_x_1417:
        /* <DEDUP_REMOVED lines=16> */
.L_x_1406:
        /* <DEDUP_REMOVED lines=22> */
.L_x_1407:
[----:B------:R-:W-:Y:S05]  /*0eb0*/  BSYNC B0 ;  /* 0x0000000000007941 */ /* 0x000fea0003800000 */
.L_x_1405:
        /* <DEDUP_REMOVED lines=12> */
[----:B------:R-:W-:Y:S05]  /*0f80*/  CALL.REL.NOINC `($__internal_70_$__cuda_sm20_div_s64) ;  /* 0x0000000c00847944 */ /* 0x000fea0003c00000 */
[----:B------:R-:W-:Y:S01]  /*0f90*/  IADD3 R11, -R8, RZ, RZ ;  /* 0x000000ff080b7210 */ /* 0x000fe20007ffe1ff */
[----:B------:R-:W-:-:S04]  /*0fa0*/  IMAD.MOV.U32 R15, RZ, RZ, R9 ;  /* 0x000000ffff0f7224 */ /* 0x000fc800078e0009 */
[----:B------:R-:W-:Y:S02]  /*0fb0*/  IMAD R11, R10, R11, R14 ;  /* 0x0000000b0a0b7224 */ /* 0x000fe400078e020e */
[----:B------:R-:W-:Y:S01]  /*0fc0*/  IMAD.MOV.U32 R14, RZ, RZ, R8 ;  /* 0x000000ffff0e7224 */ /* 0x000fe200078e0008 */
[----:B------:R-:W-:Y:S06]  /*0fd0*/  BRA `(.L_x_1410) ;  /* 0x0000000000587947 */ /* 0x000fec0003800000 */
.L_x_1409:
        /* <DEDUP_REMOVED lines=22> */
.L_x_1410:
[----:B------:R-:W-:Y:S05]  /*1140*/  BSYNC B0 ;  /* 0x0000000000007941 */ /* 0x000fea0003800000 */
.L_x_1408:
        /* <DEDUP_REMOVED lines=12> */
[----:B------:R-:W-:Y:S05]  /*1210*/  CALL.REL.NOINC `($__internal_70_$__cuda_sm20_div_s64) ;  /* 0x0000000800e07944 */ /* 0x000fea0003c00000 */
[----:B------:R-:W-:Y:S01]  /*1220*/  IMAD.MOV R11, RZ, RZ, -R8 ;  /* 0x000000ffff0b7224 */ /* 0x000fe200078e0a08 */
[----:B------:R-:W-:-:S03]  /*1230*/  MOV R15, R9 ;  /* 0x00000009000f7202 */ /* 0x000fc60000000f00 */
[----:B------:R-:W-:Y:S02]  /*1240*/  IMAD R11, R10, R11, R14 ;  /* 0x0000000b0a0b7224 */ /* 0x000fe400078e020e */
[----:B------:R-:W-:Y:S01]  /*1250*/  IMAD.MOV.U32 R14, RZ, RZ, R8 ;  /* 0x000000ffff0e7224 */ /* 0x000fe200078e0008 */
[----:B------:R-:W-:Y:S06]  /*1260*/  BRA `(.L_x_1413) ;  /* 0x0000000000587947 */ /* 0x000fec0003800000 */
.L_x_1412:
        /* <DEDUP_REMOVED lines=22> */
.L_x_1413:
[----:B------:R-:W-:Y:S05]  /*13d0*/  BSYNC B0 ;  /* 0x0000000000007941 */ /* 0x000fea0003800000 */
.L_x_1411:
        /* <DEDUP_REMOVED lines=18> */
.L_x_1415:
        /* <DEDUP_REMOVED lines=22> */
.L_x_1416:
[----:B------:R-:W-:Y:S05]  /*1660*/  BSYNC B0 ;  /* 0x0000000000007941 */ /* 0x000fea0003800000 */
.L_x_1414:
[----:B------:R0:W1:Y:S01]  /*1670*/  LDC R5, c[0x0][R20+0x204] ;  /* 0x0000810014057b82 */ /* 0x0000620000000800 */
[----:B------:R-:W-:Y:S01]  /*1680*/  IADD3 R21, R21, -0x4, RZ ;  /* 0xfffffffc15157810 */ /* 0x000fe20007ffe0ff */
[----:B------:R-:W-:-:S03]  /*1690*/  VIADD R22, R22, 0xfffffff0 ;  /* 0xfffffff016167836 */ /* 0x000fc60000000000 */
[----:B------:R-:W-:Y:S01]  /*16a0*/  ISETP.GT.AND P0, PT, R21, 0x3, PT ;  /* 0x000000031500780c */ /* 0x000fe20003f04270 */
[----:B0-----:R-:W-:Y:S02]  /*16b0*/  VIADD R20, R20, 0xfffffff0 ;  /* 0xfffffff014147836 */ /* 0x001fe40000000000 */
[----:B-1----:R-:W-:-:S10]  /*16c0*/  IMAD R0, R5, R10, R0 ;  /* 0x0000000a05007224 */ /* 0x002fd400078e0200 */
[----:B------:R-:W-:Y:S05]  /*16d0*/  @P0 BRA `(.L_x_1417) ;  /* 0xfffffff4005c0947 */ /* 0x000fea000383ffff */
.L_x_1399:
        /* <DEDUP_REMOVED lines=108> */
        .weak           $__internal_70_$__cuda_sm20_div_s64
        .type           $__internal_70_$__cuda_sm20_div_s64,@function
        .size           $__internal_70_$__cuda_sm20_div_s64,($__internal_71_$__cuda_sm20_rem_s64 - $__internal_70_$__cuda_sm20_div_s64)
$__internal_70_$__cuda_sm20_div_s64:
        /* <DEDUP_REMOVED lines=82> */
[----:B------:R-:W-:Y:S05]  /*22c0*/  RET.REL.NODEC R6 `(_ZN2at6native16triu_tril_kernelIaiLb1ELi8ELb1EEEvNS_4cuda6detail10TensorInfoIT_T0_EENS4_IKS5_S6_EEllS6_) ;  /* 0xffffffdc064c7950 */ /* 0x000fea0003c3ffff */
        .weak           $__internal_71_$__cuda_sm20_rem_s64
        .type           $__internal_71_$__cuda_sm20_rem_s64,@function
        .size           $__internal_71_$__cuda_sm20_rem_s64,(.L_x_3219 - $__internal_71_$__cuda_sm20_rem_s64)
$__internal_71_$__cuda_sm20_rem_s64:
        /* <DEDUP_REMOVED lines=72> */
[----:B------:R-:W-:Y:S05]  /*2750*/  RET.REL.NODEC R2 `(_ZN2at6native16triu_tril_kernelIaiLb1ELi8ELb1EEEvNS_4cuda6detail10TensorInfoIT_T0_EENS4_IKS5_S6_EEllS6_) ;  /* 0xffffffd802287950 */ /* 0x000fea0003c3ffff */
.L_x_1418:
        /* <DEDUP_REMOVED lines=10> */
.L_x_3219:


//--------------------- .text._ZN2at6native16triu_tril_kernelIhlLb1ELi8ELb0EEEvNS_4cuda6detail10TensorInfoIT_T0_EENS4_IKS5_S6_EEllS6_ --------------------------
	.section	.text._ZN2at6native16triu_tril_kernelIhlLb1ELi8ELb0EEEvNS_4cuda6detail10TensorInfoIT_T0_EENS4_IKS5_S6_EEllS6_,"ax",@progbits
	.align	128
        .global         _ZN2at6native16triu_tril_kernelIhlLb1ELi8ELb0EEEvNS_4cuda6detail10TensorInfoIT_T0_EENS4_IKS5_S6_EEllS6_
        .type           _ZN2at6native16triu_tril_kernelIhlLb1ELi8ELb0EEEvNS_4cuda6detail10TensorInfoIT_T0_EENS4_IKS5_S6_EEllS6_,@function
        .size           _ZN2at6native16triu_tril_kernelIhlLb1ELi8ELb0EEEvNS_4cuda6detail10TensorInfoIT_T0_EENS4_IKS5_S6_EEllS6_,(.L_x_3220 - _ZN2at6native16triu_tril_kernelIhlLb1ELi8ELb0EEEvNS_4cuda6detail10TensorInfoIT_T0_EENS4_IKS5_S6_EEllS6_)
        .other          _ZN2at6native16triu_tril_kernelIhlLb1ELi8ELb0EEEvNS_4cuda6detail10TensorInfoIT_T0_EENS4_IKS5_S6_EEllS6_,@"STO_CUDA_ENTRY STV_DEFAULT"
_ZN2at6native16triu_tril_kernelIhlLb1ELi8ELb0EEEvNS_4cuda6detail10TensorInfoIT_T0_EENS4_IKS5_S6_EEllS6_:
.text._ZN2at6native16triu_tril_kernelIhlLb1ELi8ELb0EEEvNS_4cuda6detail10TensorInfoIT_T0_EENS4_IKS5_S6_EEllS6_:
        /* <DEDUP_REMOVED lines=23> */
[----:B------:R-:W-:Y:S05]  /*0170*/  CALL.REL.NOINC `($__internal_72_$__cuda_sm20_div_s64) ;  /* 0x0000002c000c7944 */ /* 0x000fea0003c00000 */
        /* <DEDUP_REMOVED lines=10> */
.L_x_1420:
        /* <DEDUP_REMOVED lines=23> */
.L_x_1421:
[----:B------:R-:W-:Y:S05]  /*0390*/  BSYNC B0 ;  /* 0x0000000000007941 */ /* 0x000fea0003800000 */
.L_x_1419:
        /* <DEDUP_REMOVED lines=18> */
[----:B------:R-:W-:Y:S05]  /*04c0*/  CALL.REL.NOINC `($__internal_72_$__cuda_sm20_div_s64) ;  /* 0x0000002800387944 */ /* 0x000fea0003c00000 */
        /* <DEDUP_REMOVED lines=9> */
.L_x_1423:
        /* <DEDUP_REMOVED lines=22> */
.L_x_1424:
[----:B------:R-:W-:Y:S05]  /*06c0*/  BSYNC B0 ;  /* 0x0000000000007941 */ /* 0x000fea0003800000 */
.L_x_1422:
        /* <DEDUP_REMOVED lines=57> */
.L_x_1430:
        /* <DEDUP_REMOVED lines=26> */
.L_x_1428:
        /* <DEDUP_REMOVED lines=23> */
.L_x_1429:
[----:B------:R-:W-:Y:S05]  /*0d70*/  BSYNC B0 ;  /* 0x0000000000007941 */ /* 0x000fea0003800000 */
.L_x_1427:
        /* <DEDUP_REMOVED lines=19> */
.L_x_1426:
        /* <DEDUP_REMOVED lines=13> */
.L_x_1443:
        /* <DEDUP_REMOVED lines=14> */
[----:B------:R-:W-:Y:S05]  /*1060*/  CALL.REL.NOINC `($__internal_72_$__cuda_sm20_div_s64) ;  /* 0x0000001c00507944 */ /* 0x000fea0003c00000 */
        /* <DEDUP_REMOVED lines=10> */
.L_x_1432:
        /* <DEDUP_REMOVED lines=23> */
.L_x_1433:
[----:B------:R-:W-:Y:S05]  /*1280*/  BSYNC B0 ;  /* 0x0000000000007941 */ /* 0x000fea0003800000 */
.L_x_1431:
        /* <DEDUP_REMOVED lines=24> */
[----:B------:R-:W-:Y:S05]  /*1410*/  CALL.REL.NOINC `($__internal_72_$__cuda_sm20_div_s64) ;  /* 0x0000001800647944 */ /* 0x000fea0003c00000 */
        /* <DEDUP_REMOVED lines=10> */
.L_x_1435:
        /* <DEDUP_REMOVED lines=23> */
.L_x_1436:
[----:B------:R-:W-:Y:S05]  /*1630*/  BSYNC B0 ;  /* 0x0000000000007941 */ /* 0x000fea0003800000 */
.L_x_1434:
        /* <DEDUP_REMOVED lines=37> */
.L_x_1438:
        /* <DEDUP_REMOVED lines=23> */
.L_x_1439:
[----:B------:R-:W-:Y:S05]  /*1a00*/  BSYNC B0 ;  /* 0x0000000000007941 */ /* 0x000fea0003800000 */
.L_x_1437:
        /* <DEDUP_REMOVED lines=27> */
[----:B------:R-:W-:Y:S05]  /*1bc0*/  CALL.REL.NOINC `($__internal_72_$__cuda_sm20_div_s64) ;  /* 0x0000001000787944 */ /* 0x000fea0003c00000 */
        /* <DEDUP_REMOVED lines=10> */
.L_x_1441:
        /* <DEDUP_REMOVED lines=22> */
.L_x_1442:
[----:B------:R-:W-:Y:S05]  /*1dd0*/  BSYNC B0 ;  /* 0x0000000000007941 */ /* 0x000fea0003800000 */
.L_x_1440:
        /* <DEDUP_REMOVED lines=19> */
.L_x_1425:
        /* <DEDUP_REMOVED lines=108> */
.L_x_1447:
[----:B------:R-:W-:Y:S05]  /*25d0*/  BSYNC B1 ;  /* 0x0000000000017941 */ /* 0x000fea0003800000 */
.L_x_1446:
        /* <DEDUP_REMOVED lines=48> */
.L_x_1445:
[----:B------:R-:W-:Y:S05]  /*28e0*/  BSYNC B0 ;  /* 0x0000000000007941 */ /* 0x000fea0003800000 */
.L_x_1444:
        /* <DEDUP_REMOVED lines=76> */
        .weak           $__internal_72_$__cuda_sm20_div_s64
        .type           $__internal_72_$__cuda_sm20_div_s64,@function
        .size           $__internal_72_$__cuda_sm20_div_s64,(.L_x_3220 - $__internal_72_$__cuda_sm20_div_s64)
$__internal_72_$__cuda_sm20_div_s64:
        /* <DEDUP_REMOVED lines=83> */
[----:B------:R-:W-:Y:S06]  /*32e0*/  RET.REL.NODEC R20 `(_ZN2at6native16triu_tril_kernelIhlLb1ELi8ELb0EEEvNS_4cuda6detail10TensorInfoIT_T0_EENS4_IKS5_S6_EEllS6_) ;  /* 0xffffffcc14447950 */ /* 0x000fec0003c3ffff */
.L_x_1448:
        /* <DEDUP_REMOVED lines=9> */
.L_x_3220:


//--------------------- .text._ZN2at6native16triu_tril_kernelIhlLb1ELi8ELb1EEEvNS_4cuda6detail10TensorInfoIT_T0_EENS4_IKS5_S6_EEllS6_ --------------------------
	.section	.text._ZN2at6native16triu_tril_kernelIhlLb1ELi8ELb1EEEvNS_4cuda6detail10TensorInfoIT_T0_EENS4_IKS5_S6_EEllS6_,"ax",@progbits
	.align	128
        .global         _ZN2at6native16triu_tril_kernelIhlLb1ELi8ELb1EEEvNS_4cuda6detail10TensorInfoIT_T0_EENS4_IKS5_S6_EEllS6_
        .type           _ZN2at6native16triu_tril_kernelIhlLb1ELi8ELb1EEEvNS_4cuda6detail10TensorInfoIT_T0_EENS4_IKS5_S6_EEllS6_,@function
        .size           _ZN2at6native16triu_tril_kernelIhlLb1ELi8ELb1EEEvNS_4cuda6detail10TensorInfoIT_T0_EENS4_IKS5_S6_EEllS6_,(.L_x_3222 - _ZN2at6native16triu_tril_kernelIhlLb1ELi8ELb1EEEvNS_4cuda6detail10TensorInfoIT_T0_EENS4_IKS5_S6_EEllS6_)
        .other          _ZN2at6native16triu_tril_kernelIhlLb1ELi8ELb1EEEvNS_4cuda6detail10TensorInfoIT_T0_EENS4_IKS5_S6_EEllS6_,@"STO_CUDA_ENTRY STV_DEFAULT"
_ZN2at6native16triu_tril_kernelIhlLb1ELi8ELb1EEEvNS_4cuda6detail10TensorInfoIT_T0_EENS4_IKS5_S6_EEllS6_:
.text._ZN2at6native16triu_tril_kernelIhlLb1ELi8ELb1EEEvNS_4cuda6detail10TensorInfoIT_T0_EENS4_IKS5_S6_EEllS6_:
        /* <DEDUP_REMOVED lines=23> */
[----:B------:R-:W-:Y:S05]  /*0170*/  CALL.REL.NOINC `($__internal_73_$__cuda_sm20_div_s64) ;  /* 0x0000002400307944 */ /* 0x000fea0003c00000 */
        /* <DEDUP_REMOVED lines=8> */
.L_x_1450:
        /* <DEDUP_REMOVED lines=23> */
.L_x_1451:
[----:B------:R-:W-:Y:S05]  /*0370*/  BSYNC B0 ;  /* 0x0000000000007941 */ /* 0x000fea0003800000 */
.L_x_1449:
        /* <DEDUP_REMOVED lines=12> */
[----:B------:R-:W-:Y:S05]  /*0440*/  CALL.REL.NOINC `($__internal_74_$__cuda_sm20_rem_s64) ;  /* 0x0000002400c87944 */ /* 0x000fea0003c00000 */
[----:B------:R-:W-:Y:S05]  /*0450*/  BRA `(.L_x_1454) ;  /* 0x0000000000487947 */ /* 0x000fea0003800000 */
.L_x_1453:
        /* <DEDUP_REMOVED lines=18> */
.L_x_1454:
[----:B------:R-:W-:Y:S05]  /*0580*/  BSYNC B0 ;  /* 0x0000000000007941 */ /* 0x000fea0003800000 */
.L_x_1452:
        /* <DEDUP_REMOVED lines=21> */
[----:B------:R-:W-:Y:S05]  /*06e0*/  CALL.REL.NOINC `($__internal_73_$__cuda_sm20_div_s64) ;  /* 0x0000001c00d47944 */ /* 0x000fea0003c00000 */
[----:B------:R-:W-:Y:S02]  /*06f0*/  IMAD.MOV.U32 R18, RZ, RZ, R10 ;  /* 0x000000ffff127224 */ /* 0x000fe400078e000a */
[----:B------:R-:W-:Y:S01]  /*0700*/  IMAD.MOV.U32 R19, RZ, RZ, R11 ;  /* 0x000000ffff137224 */ /* 0x000fe200078e000b */
[----:B------:R-:W-:Y:S06]  /*0710*/  BRA `(.L_x_1457) ;  /* 0x00000000004c7947 */ /* 0x000fec0003800000 */
.L_x_1456:
        /* <DEDUP_REMOVED lines=19> */
.L_x_1457:
[----:B------:R-:W-:Y:S05]  /*0850*/  BSYNC B0 ;  /* 0x0000000000007941 */ /* 0x000fea0003800000 */
.L_x_1455:
        /* <DEDUP_REMOVED lines=42> */
.L_x_1463:
        /* <DEDUP_REMOVED lines=14> */
[----:B------:R-:W-:Y:S05]  /*0be0*/  CALL.REL.NOINC `($__internal_73_$__cuda_sm20_div_s64) ;  /* 0x0000001800947944 */ /* 0x000fea0003c00000 */
        /* <DEDUP_REMOVED lines=11> */
.L_x_1461:
        /* <DEDUP_REMOVED lines=23> */
.L_x_1462:
[----:B------:R-:W-:Y:S05]  /*0e10*/  BSYNC B0 ;  /* 0x0000000000007941 */ /* 0x000fea0003800000 */
.L_x_1460:
        /* <DEDUP_REMOVED lines=14> */
.L_x_1459:
        /* <DEDUP_REMOVED lines=13> */
.L_x_1476:
        /* <DEDUP_REMOVED lines=14> */
[----:B------:R-:W-:Y:S05]  /*10b0*/  CALL.REL.NOINC `($__internal_73_$__cuda_sm20_div_s64) ;  /* 0x0000001400607944 */ /* 0x000fea0003c00000 */
        /* <DEDUP_REMOVED lines=11> */
.L_x_1465:
        /* <DEDUP_REMOVED lines=23> */
.L_x_1466:
[----:B------:R-:W-:Y:S05]  /*12e0*/  BSYNC B0 ;  /* 0x0000000000007941 */ /* 0x000fea0003800000 */
.L_x_1464:
        /* <DEDUP_REMOVED lines=31> */
.L_x_1468:
        /* <DEDUP_REMOVED lines=23> */
.L_x_1469:
[----:B------:R-:W-:Y:S05]  /*1650*/  BSYNC B0 ;  /* 0x0000000000007941 */ /* 0x000fea0003800000 */
.L_x_1467:
        /* <DEDUP_REMOVED lines=33> */
.L_x_1471:
        /* <DEDUP_REMOVED lines=23> */
.L_x_1472:
[----:B------:R-:W-:Y:S05]  /*19e0*/  BSYNC B0 ;  /* 0x0000000000007941 */ /* 0x000fea0003800000 */
.L_x_1470:
        /* <DEDUP_REMOVED lines=32> */
.L_x_1474:
        /* <DEDUP_REMOVED lines=23> */
.L_x_1475:
[----:B------:R-:W-:Y:S05]  /*1d60*/  BSYNC B0 ;  /* 0x0000000000007941 */ /* 0x000fea0003800000 */
.L_x_1473:
        /* <DEDUP_REMOVED lines=13> */
.L_x_1458:
        /* <DEDUP_REMOVED lines=128> */
        .weak           $__internal_73_$__cuda_sm20_div_s64
        .type           $__internal_73_$__cuda_sm20_div_s64,@function
        .size           $__internal_73_$__cuda_sm20_div_s64,($__internal_74_$__cuda_sm20_rem_s64 - $__internal_73_$__cuda_sm20_div_s64)
$__internal_73_$__cuda_sm20_div_s64:
        /* <DEDUP_REMOVED lines=82> */
[----:B------:R-:W-:Y:S06]  /*2b60*/  RET.REL.NODEC R8 `(_ZN2at6native16triu_tril_kernelIhlLb1ELi8ELb1EEEvNS_4cuda6detail10TensorInfoIT_T0_EENS4_IKS5_S6_EEllS6_) ;  /* 0xffffffd408247950 */ /* 0x000fec0003c3ffff */
        .weak           $__internal_74_$__cuda_sm20_rem_s64
        .type           $__internal_74_$__cuda_sm20_rem_s64,@function
        .size           $__internal_74_$__cuda_sm20_rem_s64,(.L_x_3222 - $__internal_74_$__cuda_sm20_rem_s64)
$__internal_74_$__cuda_sm20_rem_s64:
        /* <DEDUP_REMOVED lines=77> */
[----:B------:R-:W-:Y:S06]  /*3040*/  RET.REL.NODEC R6 `(_ZN2at6native16triu_tril_kernelIhlLb1ELi8ELb1EEEvNS_4cuda6detail10TensorInfoIT_T0_EENS4_IKS5_S6_EEllS6_) ;  /* 0xffffffcc06ec7950 */ /* 0x000fec0003c3ffff */
.L_x_1477:
        /* <DEDUP_REMOVED lines=11> */
.L_x_3222:


//--------------------- .text._ZN2at6native16triu_tril_kernelIhiLb1ELi8ELb0EEEvNS_4cuda6detail10TensorInfoIT_T0_EENS4_IKS5_S6_EEllS6_ --------------------------
	.section	.text._ZN2at6native16triu_tril_kernelIhiLb1ELi8ELb0EEEvNS_4cuda6detail10TensorInfoIT_T0_EENS4_IKS5_S6_EEllS6_,"ax",@progbits
	.align	128
        .global         _ZN2at6native16triu_tril_kernelIhiLb1ELi8ELb0EEEvNS_4cuda6detail10TensorInfoIT_T0_EENS4_IKS5_S6_EEllS6_
        .type           _ZN2at6native16triu_tril_kernelIhiLb1ELi8ELb0EEEvNS_4cuda6detail10TensorInfoIT_T0_EENS4_IKS5_S6_EEllS6_,@function
        .size           _ZN2at6native16triu_tril_kernelIhiLb1ELi8ELb0EEEvNS_4cuda6detail10TensorInfoIT_T0_EENS4_IKS5_S6_EEllS6_,(.L_x_3223 - _ZN2at6native16triu_tril_kernelIhiLb1ELi8ELb0EEEvNS_4cuda6detail10TensorInfoIT_T0_EENS4_IKS5_S6_EEllS6_)
        .other          _ZN2at6native16triu_tril_kernelIhiLb1ELi8ELb0EEEvNS_4cuda6detail10TensorInfoIT_T0_EENS4_IKS5_S6_EEllS6_,@"STO_CUDA_ENTRY STV_DEFAULT"
_ZN2at6native16triu_tril_kernelIhiLb1ELi8ELb0EEEvNS_4cuda6detail10TensorInfoIT_T0_EENS4_IKS5_S6_EEllS6_:
.text._ZN2at6native16triu_tril_kernelIhiLb1ELi8ELb0EEEvNS_4cuda6detail10TensorInfoIT_T0_EENS4_IKS5_S6_EEllS6_:
        /* <DEDUP_REMOVED lines=23> */
[----:B------:R-:W-:Y:S05]  /*0170*/  CALL.REL.NOINC `($__internal_75_$__cuda_sm20_div_s64) ;  /* 0x0000002000847944 */ /* 0x000fea0003c00000 */
[--C-:B------:R-:W-:Y:S01]  /*0180*/  IMAD.MOV R0, RZ, RZ, -R8.reuse ;  /* 0x000000ffff007224 */ /* 0x100fe200078e0a08 */
[----:B------:R-:W-:Y:S01]  /*0190*/  ULDC UR6, c[0x0][0x3d0] ;  /* 0x0000f40000067ab9 */ /* 0x000fe20000000800 */
[----:B------:R-:W-:Y:S02]  /*01a0*/  IMAD.MOV.U32 R16, RZ, RZ, R8 ;  /* 0x000000ffff107224 */ /* 0x000fe400078e0008 */
[----:B------:R-:W-:Y:S02]  /*01b0*/  IMAD.MOV.U32 R17, RZ, RZ, R9 ;  /* 0x000000ffff117224 */ /* 0x000fe400078e0009 */
[----:B------:R-:W-:Y:S01]  /*01c0*/  IMAD R3, R0, UR6, R3 ;  /* 0x0000000600037c24 */ /* 0x000fe2000f8e0203 */
[----:B------:R-:W-:Y:S06]  /*01d0*/  BRA `(.L_x_1480) ;  /* 0x0000000000547947 */ /* 0x000fec0003800000 */
.L_x_1479:
        /* <DEDUP_REMOVED lines=21> */
.L_x_1480:
[----:B------:R-:W-:Y:S05]  /*0330*/  BSYNC B0 ;  /* 0x0000000000007941 */ /* 0x000fea0003800000 */
.L_x_1478:
        /* <DEDUP_REMOVED lines=15> */
[----:B------:R-:W-:Y:S05]  /*0430*/  CALL.REL.NOINC `($__internal_75_$__cuda_sm20_div_s64) ;  /* 0x0000001c00d47944 */ /* 0x000fea0003c00000 */
[--C-:B------:R-:W-:Y:S02]  /*0440*/  IMAD.MOV R5, RZ, RZ, -R8.reuse ;  /* 0x000000ffff057224 */ /* 0x100fe400078e0a08 */
[----:B------:R-:W-:Y:S02]  /*0450*/  IMAD.MOV.U32 R14, RZ, RZ, R8 ;  /* 0x000000ffff0e7224 */ /* 0x000fe400078e0008 */
[----:B------:R-:W-:Y:S02]  /*0460*/  IMAD.MOV.U32 R15, RZ, RZ, R9 ;  /* 0x000000ffff0f7224 */ /* 0x000fe400078e0009 */
[----:B------:R-:W-:Y:S01]  /*0470*/  IMAD R2, R5, UR5, R16 ;  /* 0x0000000505027c24 */ /* 0x000fe2000f8e0210 */
[----:B------:R-:W-:Y:S06]  /*0480*/  BRA `(.L_x_1483) ;  /* 0x0000000000547947 */ /* 0x000fec0003800000 */
.L_x_1482:
        /* <DEDUP_REMOVED lines=21> */
.L_x_1483:
[----:B------:R-:W-:Y:S05]  /*05e0*/  BSYNC B0 ;  /* 0x0000000000007941 */ /* 0x000fea0003800000 */
.L_x_1481:
        /* <DEDUP_REMOVED lines=24> */
.L_x_1489:
        /* <DEDUP_REMOVED lines=11> */
[----:B------:R-:W-:Y:S05]  /*0820*/  CALL.REL.NOINC `($__internal_75_$__cuda_sm20_div_s64) ;  /* 0x0000001800d87944 */ /* 0x000fea0003c00000 */
[----:B------:R-:W-:Y:S02]  /*0830*/  IMAD.MOV R7, RZ, RZ, -R8 ;  /* 0x000000ffff077224 */ /* 0x000fe400078e0a08 */
[----:B------:R-:W-:Y:S02]  /*0840*/  IMAD.MOV.U32 R15, RZ, RZ, R9 ;  /* 0x000000ffff0f7224 */ /* 0x000fe400078e0009 */
[----:B------:R-:W-:Y:S02]  /*0850*/  IMAD R7, R7, UR10, R14 ;  /* 0x0000000a07077c24 */ /* 0x000fe4000f8e020e */
[----:B------:R-:W-:Y:S01]  /*0860*/  IMAD.MOV.U32 R14, RZ, RZ, R8 ;  /* 0x000000ffff0e7224 */ /* 0x000fe200078e0008 */
[----:B------:R-:W-:Y:S06]  /*0870*/  BRA `(.L_x_1488) ;  /* 0x0000000000587947 */ /* 0x000fec0003800000 */
.L_x_1487:
        /* <DEDUP_REMOVED lines=22> */
.L_x_1488:
[----:B------:R-:W-:Y:S05]  /*09e0*/  BSYNC B0 ;  /* 0x0000000000007941 */ /* 0x000fea0003800000 */
.L_x_1486:
        /* <DEDUP_REMOVED lines=10> */
.L_x_1485:
        /* <DEDUP_REMOVED lines=9> */
.L_x_1502:
        /* <DEDUP_REMOVED lines=12> */
[--C-:B------:R-:W-:Y:S02]  /*0be0*/  IMAD.MOV R15, RZ, RZ, -R8.reuse ;  /* 0x000000ffff0f7224 */ /* 0x100fe400078e0a08 */
[----:B------:R-:W-:Y:S02]  /*0bf0*/  IMAD.MOV.U32 R16, RZ, RZ, R8 ;  /* 0x000000ffff107224 */ /* 0x000fe400078e0008 */
[----:B------:R-:W-:Y:S02]  /*0c00*/  IMAD.MOV.U32 R17, RZ, RZ, R9 ;  /* 0x000000ffff117224 */ /* 0x000fe400078e0009 */
[----:B------:R-:W-:Y:S01]  /*0c10*/  IMAD R15, R15, UR5, R14 ;  /* 0x000000050f0f7c24 */ /* 0x000fe2000f8e020e */
[----:B------:R-:W-:Y:S06]  /*0c20*/  BRA `(.L_x_1492) ;  /* 0x0000000000547947 */ /* 0x000fec0003800000 */
.L_x_1491:
        /* <DEDUP_REMOVED lines=21> */
.L_x_1492:
[----:B------:R-:W-:Y:S05]  /*0d80*/  BSYNC B0 ;  /* 0x0000000000007941 */ /* 0x000fea0003800000 */
.L_x_1490:
        /* <DEDUP_REMOVED lines=15> */
[----:B------:R-:W-:Y:S05]  /*0e80*/  CALL.REL.NOINC `($__internal_75_$__cuda_sm20_div_s64) ;  /* 0x0000001400407944 */ /* 0x000fea0003c00000 */
[----:B------:R-:W-:Y:S01]  /*0e90*/  IADD3 R17, -R8, RZ, RZ ;  /* 0x000000ff08117210 */ /* 0x000fe20007ffe1ff */
[----:B------:R-:W-:Y:S02]  /*0ea0*/  IMAD.MOV.U32 R14, RZ, RZ, R8 ;  /* 0x000000ffff0e7224 */ /* 0x000fe400078e0008 */
[----:B------:R-:W-:Y:S02]  /*0eb0*/  IMAD.MOV.U32 R15, RZ, RZ, R9 ;  /* 0x000000ffff0f7224 */ /* 0x000fe400078e0009 */
[----:B------:R-:W-:Y:S01]  /*0ec0*/  IMAD R17, R17, UR10, R16 ;  /* 0x0000000a11117c24 */ /* 0x000fe2000f8e0210 */
[----:B------:R-:W-:Y:S06]  /*0ed0*/  BRA `(.L_x_1495) ;  /* 0x0000000000547947 */ /* 0x000fec0003800000 */
.L_x_1494:
        /* <DEDUP_REMOVED lines=21> */
.L_x_1495:
[----:B------:R-:W-:Y:S05]  /*1030*/  BSYNC B0 ;  /* 0x0000000000007941 */ /* 0x000fea0003800000 */
.L_x_1493:
        /* <DEDUP_REMOVED lines=21> */
.L_x_1497:
        /* <DEDUP_REMOVED lines=21> */
.L_x_1498:
[----:B------:R-:W-:Y:S05]  /*12e0*/  BSYNC B0 ;  /* 0x0000000000007941 */ /* 0x000fea0003800000 */
.L_x_1496:
        /* <DEDUP_REMOVED lines=21> */
.L_x_1500:
        /* <DEDUP_REMOVED lines=21> */
.L_x_1501:
[----:B------:R-:W-:Y:S05]  /*1590*/  BSYNC B0 ;  /* 0x0000000000007941 */ /* 0x000fea0003800000 */
.L_x_1499:
        /* <DEDUP_REMOVED lines=11> */
.L_x_1484:
        /* <DEDUP_REMOVED lines=89> */
.L_x_1506:
[----:B------:R-:W-:Y:S05]  /*1be0*/  BSYNC B1 ;  /* 0x0000000000017941 */ /* 0x000fea0003800000 */
.L_x_1505:
        /* <DEDUP_REMOVED lines=47> */
.L_x_1504:
        /* <DEDUP_REMOVED lines=8> */
.L_x_1507:
[----:B------:R-:W-:Y:S05]  /*1f60*/  BSYNC B0 ;  /* 0x0000000000007941 */ /* 0x000fea0003800000 */
.L_x_1503:
        /* <DEDUP_REMOVED lines=66> */
        .weak           $__internal_75_$__cuda_sm20_div_s64
        .type           $__internal_75_$__cuda_sm20_div_s64,@function
        .size           $__internal_75_$__cuda_sm20_div_s64,(.L_x_3223 - $__internal_75_$__cuda_sm20_div_s64)
$__internal_75_$__cuda_sm20_div_s64:
        /* <DEDUP_REMOVED lines=82> */
[----:B------:R-:W-:Y:S06]  /*28b0*/  RET.REL.NODEC R6 `(_ZN2at6native16triu_tril_kernelIhiLb1ELi8ELb0EEEvNS_4cuda6detail10TensorInfoIT_T0_EENS4_IKS5_S6_EEllS6_) ;  /* 0xffffffd406d07950 */ /* 0x000fec0003c3ffff */
.L_x_1508:
        /* <DEDUP_REMOVED lines=12> */
.L_x_3223:


//--------------------- .text._ZN2at6native16triu_tril_kernelIhiLb1ELi8ELb1EEEvNS_4cuda6detail10TensorInfoIT_T0_EENS4_IKS5_S6_EEllS6_ --------------------------
	.section	.text._ZN2at6native16triu_tril_kernelIhiLb1ELi8ELb1EEEvNS_4cuda6detail10TensorInfoIT_T0_EENS4_IKS5_S6_EEllS6_,"ax",@progbits
	.align	128
        .global         _ZN2at6native16triu_tril_kernelIhiLb1ELi8ELb1EEEvNS_4cuda6detail10TensorInfoIT_T0_EENS4_IKS5_S6_EEllS6_
        .type           _ZN2at6native16triu_tril_kernelIhiLb1ELi8ELb1EEEvNS_4cuda6detail10TensorInfoIT_T0_EENS4_IKS5_S6_EEllS6_,@function
        .size           _ZN2at6native16triu_tril_kernelIhiLb1ELi8ELb1EEEvNS_4cuda6detail10TensorInfoIT_T0_EENS4_IKS5_S6_EEllS6_,(.L_x_3225 - _ZN2at6native16triu_tril_kernelIhiLb1ELi8ELb1EEEvNS_4cuda6detail10TensorInfoIT_T0_EENS4_IKS5_S6_EEllS6_)
        .other          _ZN2at6native16triu_tril_kernelIhiLb1ELi8ELb1EEEvNS_4cuda6detail10TensorInfoIT_T0_EENS4_IKS5_S6_EEllS6_,@"STO_CUDA_ENTRY STV_DEFAULT"
_ZN2at6native16triu_tril_kernelIhiLb1ELi8ELb1EEEvNS_4cuda6detail10TensorInfoIT_T0_EENS4_IKS5_S6_EEllS6_:
.text._ZN2at6native16triu_tril_kernelIhiLb1ELi8ELb1EEEvNS_4cuda6detail10TensorInfoIT_T0_EENS4_IKS5_S6_EEllS6_:
        /* <DEDUP_REMOVED lines=23> */
[----:B------:R-:W-:Y:S05]  /*0170*/  CALL.REL.NOINC `($__internal_76_$__cuda_sm20_div_s64) ;  /* 0x0000001c00087944 */ /* 0x000fea0003c00000 */
[----:B------:R-:W-:Y:S01]  /*0180*/  IMAD.MOV R3, RZ, RZ, -R8 ;  /* 0x000000ffff037224 */ /* 0x000fe200078e0a08 */
[----:B------:R-:W-:-:S03]  /*0190*/  ULDC UR6, c[0x0][0x3d0] ;  /* 0x0000f40000067ab9 */ /* 0x000fc60000000800 */
[----:B------:R-:W-:Y:S01]  /*01a0*/  IMAD R4, R3, UR6, R4 ;  /* 0x0000000603047c24 */ /* 0x000fe2000f8e0204 */
[----:B------:R-:W-:Y:S06]  /*01b0*/  BRA `(.L_x_1511) ;  /* 0x0000000000547947 */ /* 0x000fec0003800000 */
.L_x_1510:
        /* <DEDUP_REMOVED lines=21> */
.L_x_1511:
[----:B------:R-:W-:Y:S05]  /*0310*/  BSYNC B0 ;  /* 0x0000000000007941 */ /* 0x000fea0003800000 */
.L_x_1509:
        /* <DEDUP_REMOVED lines=13> */
[----:B------:R-:W-:Y:S05]  /*03f0*/  CALL.REL.NOINC `($__internal_77_$__cuda_sm20_rem_s64) ;  /* 0x0000001c00b47944 */ /* 0x000fea0003c00000 */
[----:B------:R-:W-:Y:S01]  /*0400*/  IMAD.MOV.U32 R3, RZ, RZ, R5 ;  /* 0x000000ffff037224 */ /* 0x000fe200078e0005 */
[----:B------:R-:W-:Y:S06]  /*0410*/  BRA `(.L_x_1514) ;  /* 0x0000000000447947 */ /* 0x000fec0003800000 */
.L_x_1513:
        /* <DEDUP_REMOVED lines=17> */
.L_x_1514:
[----:B------:R-:W-:Y:S05]  /*0530*/  BSYNC B0 ;  /* 0x0000000000007941 */ /* 0x000fea0003800000 */
.L_x_1512:
        /* <DEDUP_REMOVED lines=17> */
[----:B0-----:R-:W-:Y:S05]  /*0650*/  CALL.REL.NOINC `($__internal_76_$__cuda_sm20_div_s64) ;  /* 0x0000001400d07944 */ /* 0x001fea0003c00000 */
[----:B------:R-:W-:Y:S02]  /*0660*/  IMAD.MOV.U32 R14, RZ, RZ, R8 ;  /* 0x000000ffff0e7224 */ /* 0x000fe400078e0008 */
[----:B------:R-:W-:Y:S01]  /*0670*/  IMAD.MOV.U32 R15, RZ, RZ, R9 ;  /* 0x000000ffff0f7224 */ /* 0x000fe200078e0009 */
[----:B------:R-:W-:Y:S06]  /*0680*/  BRA `(.L_x_1517) ;  /* 0x00000000004c7947 */ /* 0x000fec0003800000 */
.L_x_1516:
        /* <DEDUP_REMOVED lines=19> */
.L_x_1517:
[----:B------:R-:W-:Y:S05]  /*07c0*/  BSYNC B0 ;  /* 0x0000000000007941 */ /* 0x000fea0003800000 */
.L_x_1515:
        /* <DEDUP_REMOVED lines=18> */
.L_x_1523:
        /* <DEDUP_REMOVED lines=10> */
[----:B------:R-:W-:Y:S05]  /*0990*/  CALL.REL.NOINC `($__internal_76_$__cuda_sm20_div_s64) ;  /* 0x0000001400007944 */ /* 0x000fea0003c00000 */
[----:B------:R-:W-:Y:S02]  /*09a0*/  IMAD.MOV R5, RZ, RZ, -R8 ;  /* 0x000000ffff057224 */ /* 0x000fe400078e0a08 */
[----:B------:R-:W-:Y:S02]  /*09b0*/  IMAD.MOV.U32 R15, RZ, RZ, R9 ;  /* 0x000000ffff0f7224 */ /* 0x000fe400078e0009 */
[----:B------:R-:W-:Y:S01]  /*09c0*/  IMAD R10, R10, R5, R14 ;  /* 0x000000050a0a7224 */ /* 0x000fe200078e020e */
[----:B------:R-:W-:Y:S01]  /*09d0*/  MOV R14, R8 ;  /* 0x00000008000e7202 */ /* 0x000fe20000000f00 */
[----:B------:R-:W-:Y:S06]  /*09e0*/  BRA `(.L_x_1522) ;  /* 0x0000000000587947 */ /* 0x000fec0003800000 */
.L_x_1521:
        /* <DEDUP_REMOVED lines=22> */
.L_x_1522:
[----:B------:R-:W-:Y:S05]  /*0b50*/  BSYNC B0 ;  /* 0x0000000000007941 */ /* 0x000fea0003800000 */
.L_x_1520:
        /* <DEDUP_REMOVED lines=8> */
.L_x_1519:
[----:B------:R-:W-:-:S13]  /*0be0*/  ISETP.GE.U32.AND P0, PT, R21, 0x3, PT ;  /* 0x000000031500780c */ /* 0x000fda0003f06070 */
[----:B------:R-:W-:Y:S05]  /*0bf0*/  @!P0 BRA `(.L_x_1518) ;  /* 0x0000000800b88947 */ /* 0x000fea0003800000 */
[----:B------:R-:W-:Y:S01]  /*0c00*/  IMAD.MOV.U32 R5, RZ, RZ, 0x6c ;  /* 0x0000006cff057424 */ /* 0x000fe200078e00ff */
[C---:B------:R-:W-:Y:S01]  /*0c10*/  IADD3 R21, R20.reuse, 0x4, RZ ;  /* 0x0000000414157810 */ /* 0x040fe20007ffe0ff */
[C---:B------:R-:W-:Y:S02]  /*0c20*/  IMAD.SHL.U32 R22, R20.reuse, 0x4, RZ ;  /* 0x0000000414167824 */ /* 0x040fe400078e00ff */
[----:B------:R-:W-:Y:S02]  /*0c30*/  IMAD R20, R20, 0x4, R5 ;  /* 0x0000000414147824 */ /* 0x000fe400078e0205 */
[----:B------:R-:W-:-:S07]  /*0c40*/  VIADD R22, R22, 0xe0 ;  /* 0x000000e016167836 */ /* 0x000fce0000000000 */
.L_x_1536:
        /* <DEDUP_REMOVED lines=16> */
.L_x_1525:
        /* <DEDUP_REMOVED lines=22> */
.L_x_1526:
[----:B------:R-:W-:Y:S05]  /*0eb0*/  BSYNC B0 ;  /* 0x0000000000007941 */ /* 0x000fea0003800000 */
.L_x_1524:
        /* <DEDUP_REMOVED lines=12> */
[----:B------:R-:W-:Y:S05]  /*0f80*/  CALL.REL.NOINC `($__internal_76_$__cuda_sm20_div_s64) ;  /* 0x0000000c00847944 */ /* 0x000fea0003c00000 */
[----:B------:R-:W-:Y:S01]  /*0f90*/  IADD3 R11, -R8, RZ, RZ ;  /* 0x000000ff080b7210 */ /* 0x000fe20007ffe1ff */
[----:B------:R-:W-:-:S04]  /*0fa0*/  IMAD.MOV.U32 R15, RZ, RZ, R9 ;  /* 0x000000ffff0f7224 */ /* 0x000fc800078e0009 */
[----:B------:R-:W-:Y:S02]  /*0fb0*/  IMAD R11, R10, R11, R14 ;  /* 0x0000000b0a0b7224 */ /* 0x000fe400078e020e */
[----:B------:R-:W-:Y:S01]  /*0fc0*/  IMAD.MOV.U32 R14, RZ, RZ, R8 ;  /* 0x000000ffff0e7224 */ /* 0x000fe200078e0008 */
[----:B------:R-:W-:Y:S06]  /*0fd0*/  BRA `(.L_x_1529) ;  /* 0x0000000000587947 */ /* 0x000fec0003800000 */
.L_x_1528:
        /* <DEDUP_REMOVED lines=22> */
.L_x_1529:
[----:B------:R-:W-:Y:S05]  /*1140*/  BSYNC B0 ;  /* 0x0000000000007941 */ /* 0x000fea0003800000 */
.L_x_1527:
        /* <DEDUP_REMOVED lines=12> */
[----:B------:R-:W-:Y:S05]  /*1210*/  CALL.REL.NOINC `($__internal_76_$__cuda_sm20_div_s64) ;  /* 0x0000000800e07944 */ /* 0x000fea0003c00000 */
[----:B------:R-:W-:Y:S01]  /*1220*/  IMAD.MOV R11, RZ, RZ, -R8 ;  /* 0x000000ffff0b7224 */ /* 0x000fe200078e0a08 */
[----:B------:R-:W-:-:S03]  /*1230*/  MOV R15, R9 ;  /* 0x00000009000f7202 */ /* 0x000fc60000000f00 */
[----:B------:R-:W-:Y:S02]  /*1240*/  IMAD R11, R10, R11, R14 ;  /* 0x0000000b0a0b7224 */ /* 0x000fe400078e020e */
[----:B------:R-:W-:Y:S01]  /*1250*/  IMAD.MOV.U32 R14, RZ, RZ, R8 ;  /* 0x000000ffff0e7224 */ /* 0x000fe200078e0008 */
[----:B------:R-:W-:Y:S06]  /*1260*/  BRA `(.L_x_1532) ;  /* 0x0000000000587947 */ /* 0x000fec0003800000 */
.L_x_1531:
        /* <DEDUP_REMOVED lines=22> */
.L_x_1532:
[----:B------:R-:W-:Y:S05]  /*13d0*/  BSYNC B0 ;  /* 0x0000000000007941 */ /* 0x000fea0003800000 */
.L_x_1530:
        /* <DEDUP_REMOVED lines=18> */
.L_x_1534:
        /* <DEDUP_REMOVED lines=22> */
.L_x_1535:
[----:B------:R-:W-:Y:S05]  /*1660*/  BSYNC B0 ;  /* 0x0000000000007941 */ /* 0x000fea0003800000 */
.L_x_1533:
[----:B------:R0:W1:Y:S01]  /*1670*/  LDC R5, c[0x0][R20+0x204] ;  /* 0x0000810014057b82 */ /* 0x0000620000000800 */
[----:B------:R-:W-:Y:S01]  /*1680*/  IADD3 R21, R21, -0x4, RZ ;  /* 0xfffffffc15157810 */ /* 0x000fe20007ffe0ff */
[----:B------:R-:W-:-:S03]  /*1690*/  VIADD R22, R22, 0xfffffff0 ;  /* 0xfffffff016167836 */ /* 0x000fc60000000000 */
[----:B------:R-:W-:Y:S01]  /*16a0*/  ISETP.GT.AND P0, PT, R21, 0x3, PT ;  /* 0x000000031500780c */ /* 0x000fe20003f04270 */
[----:B0-----:R-:W-:Y:S02]  /*16b0*/  VIADD R20, R20, 0xfffffff0 ;  /* 0xfffffff014147836 */ /* 0x001fe40000000000 */
[----:B-1----:R-:W-:-:S10]  /*16c0*/  IMAD R0, R5, R10, R0 ;  /* 0x0000000a05007224 */ /* 0x002fd400078e0200 */
[----:B------:R-:W-:Y:S05]  /*16d0*/  @P0 BRA `(.L_x_1536) ;  /* 0xfffffff4005c0947 */ /* 0x000fea000383ffff */
.L_x_1518:
        /* <DEDUP_REMOVED lines=108> */
        .weak           $__internal_76_$__cuda_sm20_div_s64
        .type           $__internal_76_$__cuda_sm20_div_s64,@function
        .size           $__internal_76_$__cuda_sm20_div_s64,($__internal_77_$__cuda_sm20_rem_s64 - $__internal_76_$__cuda_sm20_div_s64)
$__internal_76_$__cuda_sm20_div_s64:
        /* <DEDUP_REMOVED lines=82> */
[----:B------:R-:W-:Y:S05]  /*22c0*/  RET.REL.NODEC R6 `(_ZN2at6native16triu_tril_kernelIhiLb1ELi8ELb1EEEvNS_4cuda6detail10TensorInfoIT_T0_EENS4_IKS5_S6_EEllS6_) ;  /* 0xffffffdc064c7950 */ /* 0x000fea0003c3ffff */
        .weak           $__internal_77_$__cuda_sm20_rem_s64
        .type           $__internal_77_$__cuda_sm20_rem_s64,@function
        .size           $__internal_77_$__cuda_sm20_rem_s64,(.L_x_3225 - $__internal_77_$__cuda_sm20_rem_s64)
$__internal_77_$__cuda_sm20_rem_s64:
        /* <DEDUP_REMOVED lines=72> */
[----:B------:R-:W-:Y:S05]  /*2750*/  RET.REL.NODEC R2 `(_ZN2at6native16triu_tril_kernelIhiLb1ELi8ELb1EEEvNS_4cuda6detail10TensorInfoIT_T0_EENS4_IKS5_S6_EEllS6_) ;  /* 0xffffffd802287950 */ /* 0x000fea0003c3ffff */
.L_x_1537:
        /* <DEDUP_REMOVED lines=10> */
.L_x_3225:


//--------------------- .text._ZN2at6native16triu_tril_kernelIblLb0ELi8ELb0EEEvNS_4cuda6detail10TensorInfoIT_T0_EENS4_IKS5_S6_EEllS6_ --------------------------
	.section	.text._ZN2at6native16triu_tril_kernelIblLb0ELi8ELb0EEEvNS_4cuda6detail10TensorInfoIT_T0_EENS4_IKS5_S6_EEllS6_,"ax",@progbits
	.align	128
        .global         _ZN2at6native16triu_tril_kernelIblLb0ELi8ELb0EEEvNS_4cuda6detail10TensorInfoIT_T0_EENS4_IKS5_S6_EEllS6_
        .type           _ZN2at6native16triu_tril_kernelIblLb0ELi8ELb0EEEvNS_4cuda6detail10TensorInfoIT_T0_EENS4_IKS5_S6_EEllS6_,@function
        .size           _ZN2at6native16triu_tril_kernelIblLb0ELi8ELb0EEEvNS_4cuda6detail10TensorInfoIT_T0_EENS4_IKS5_S6_EEllS6_,(.L_x_3226 - _ZN2at6native16triu_tril_kernelIblLb0ELi8ELb0EEEvNS_4cuda6detail10TensorInfoIT_T0_EENS4_IKS5_S6_EEllS6_)
        .other          _ZN2at6native16triu_tril_kernelIblLb0ELi8ELb0EEEvNS_4cuda6detail10TensorInfoIT_T0_EENS4_IKS5_S6_EEllS6_,@"STO_CUDA_ENTRY STV_DEFAULT"
_ZN2at6native16triu_tril_kernelIblLb0ELi8ELb0EEEvNS_4cuda6detail10TensorInfoIT_T0_EENS4_IKS5_S6_EEllS6_:
.text._ZN2at6native16triu_tril_kernelIblLb0ELi8ELb0EEEvNS_4cuda6detail10TensorInfoIT_T0_EENS4_IKS5_S6_EEllS6_:
        /* <DEDUP_REMOVED lines=23> */
[----:B------:R-:W-:Y:S05]  /*0170*/  CALL.REL.NOINC `($__internal_78_$__cuda_sm20_div_s64) ;  /* 0x0000002800f47944 */ /* 0x000fea0003c00000 */
        /* <DEDUP_REMOVED lines=10> */
.L_x_1539:
        /* <DEDUP_REMOVED lines=23> */
.L_x_1540:
[----:B------:R-:W-:Y:S05]  /*0390*/  BSYNC B0 ;  /* 0x0000000000007941 */ /* 0x000fea0003800000 */
.L_x_1538:
        /* <DEDUP_REMOVED lines=18> */
[----:B------:R-:W-:Y:S05]  /*04c0*/  CALL.REL.NOINC `($__internal_78_$__cuda_sm20_div_s64) ;  /* 0x0000002800207944 */ /* 0x000fea0003c00000 */
        /* <DEDUP_REMOVED lines=9> */
.L_x_1542:
        /* <DEDUP_REMOVED lines=22> */
.L_x_1543:
[----:B------:R-:W-:Y:S05]  /*06c0*/  BSYNC B0 ;  /* 0x0000000000007941 */ /* 0x000fea0003800000 */
.L_x_1541:
        /* <DEDUP_REMOVED lines=57> */
.L_x_1549:
        /* <DEDUP_REMOVED lines=26> */
.L_x_1547:
        /* <DEDUP_REMOVED lines=23> */
.L_x_1548:
[----:B------:R-:W-:Y:S05]  /*0d70*/  BSYNC B0 ;  /* 0x0000000000007941 */ /* 0x000fea0003800000 */
.L_x_1546:
        /* <DEDUP_REMOVED lines=19> */
.L_x_1545:
        /* <DEDUP_REMOVED lines=13> */
.L_x_1562:
        /* <DEDUP_REMOVED lines=14> */
[----:B------:R-:W-:Y:S05]  /*1060*/  CALL.REL.NOINC `($__internal_78_$__cuda_sm20_div_s64) ;  /* 0x0000001c00387944 */ /* 0x000fea0003c00000 */
        /* <DEDUP_REMOVED lines=10> */
.L_x_1551:
        /* <DEDUP_REMOVED lines=23> */
.L_x_1552:
[----:B------:R-:W-:Y:S05]  /*1280*/  BSYNC B0 ;  /* 0x0000000000007941 */ /* 0x000fea0003800000 */
.L_x_1550:
        /* <DEDUP_REMOVED lines=24> */
[----:B------:R-:W-:Y:S05]  /*1410*/  CALL.REL.NOINC `($__internal_78_$__cuda_sm20_div_s64) ;  /* 0x00000018004c7944 */ /* 0x000fea0003c00000 */
        /* <DEDUP_REMOVED lines=10> */
.L_x_1554:
        /* <DEDUP_REMOVED lines=23> */
.L_x_1555:
[----:B------:R-:W-:Y:S05]  /*1630*/  BSYNC B0 ;  /* 0x0000000000007941 */ /* 0x000fea0003800000 */
.L_x_1553:
        /* <DEDUP_REMOVED lines=26> */
[----:B------:R-:W-:Y:S05]  /*17e0*/  CALL.REL.NOINC `($__internal_78_$__cuda_sm20_div_s64) ;  /* 0x0000001400587944 */ /* 0x000fea0003c00000 */
        /* <DEDUP_REMOVED lines=10> */
.L_x_1557:
        /* <DEDUP_REMOVED lines=23> */
.L_x_1558:
[----:B------:R-:W-:Y:S05]  /*1a00*/  BSYNC B0 ;  /* 0x0000000000007941 */ /* 0x000fea0003800000 */
.L_x_1556:
[----:B------:R-:W-:Y:S01]  /*1a10*/  ULDC.64 UR10, c[0x0][UR5+0x1f8] ;  /* 0x00007e00050a7abb */ /* 0x000fe20008000a00 */
[----:B------:R-:W-:Y:S01]  /*1a20*/  IMAD.MOV.U32 R17, RZ, RZ, R9 ;  /* 0x000000ffff117224 */ /* 0x000fe200078e0009 */
[----:B------:R-:W-:Y:S01]  /*1a30*/  LOP3.LUT R18, R13, UR11, RZ, 0xfc, !PT ;  /* 0x0000000b0d127c12 */ /* 0x000fe2000f8efcff */
[----:B------:R-:W-:Y:S01]  /*1a40*/  ULDC.64 UR8, c[0x0][UR4+0x200] ;  /* 0x0000800004087abb */ /* 0x000fe20008000a00 */
[----:B------:R-:W-:Y:S01]  /*1a50*/  MOV R9, R8 ;  /* 0x0000000800097202 */ /* 0x000fe20000000f00 */
[----:B------:R-:W-:Y:S01]  /*1a60*/  IMAD.MOV.U32 R8, RZ, RZ, R14 ;  /* 0x000000ffff087224 */ /* 0x000fe200078e000e */
[----:B------:R-:W-:Y:S01]  /*1a70*/  ISETP.NE.U32.AND P0, PT, R18, RZ, PT ;  /* 0x000000ff1200720c */ /* 0x000fe20003f05070 */
[----:B------:R-:W-:Y:S01]  /*1a80*/  ULDC.64 UR6, c[0x0][UR5+0x2c8] ;  /* 0x0000b20005067abb */ /* 0x000fe20008000a00 */
        /* <DEDUP_REMOVED lines=30> */
.L_x_1560:
        /* <DEDUP_REMOVED lines=22> */
.L_x_1561:
[----:B------:R-:W-:Y:S05]  /*1dd0*/  BSYNC B0 ;  /* 0x0000000000007941 */ /* 0x000fea0003800000 */
.L_x_1559:
        /* <DEDUP_REMOVED lines=19> */
.L_x_1544:
[----:B------:R-:W-:Y:S01]  /*1f10*/  IADD3 R4, P0, R2, -R4, RZ ;  /* 0x8000000402047210 */ /* 0x000fe20007f1e0ff */
[----:B------:R-:W-:Y:S01]  /*1f20*/  ULDC.64 UR6, c[0x0][0x550] ;  /* 0x0001540000067ab9 */ /* 0x000fe20000000a00 */
[----:B------:R-:W-:Y:S01]  /*1f30*/  ULDC.64 UR4, c[0x0][0x208] ;  /* 0x0000820000047ab9 */ /* 0x000fe20000000a00 */
[----:B------:R-:W-:Y:S01]  /*1f40*/  BSSY B0, `(.L_x_1563) ;  /* 0x0000094000007945 */ /* 0x000fe20003800000 */
[----:B------:R-:W-:Y:S01]  /*1f50*/  PRMT R19, RZ, 0x7610, R19 ;  /* 0x00007610ff137816 */ /* 0x000fe20000000013 */
[----:B------:R-:W-:Y:S01]  /*1f60*/  IMAD.X R20, R3, 0x1, ~R5, P0 ;  /* 0x0000000103147824 */ /* 0x000fe200000e0e05 */
[----:B------:R-:W-:Y:S02]  /*1f70*/  ISETP.GT.U32.AND P0, PT, R4, UR6, PT ;  /* 0x0000000604007c0c */ /* 0x000fe4000bf04070 */
[----:B------:R-:W-:Y:S02]  /*1f80*/  PRMT R7, RZ, 0x7610, R7 ;  /* 0x00007610ff077816 */ /* 0x000fe40000000007 */
[----:B------:R-:W-:-:S02]  /*1f90*/  ISETP.GT.AND.EX P0, PT, R20, UR7, PT, P0 ;  /* 0x0000000714007c0c */ /* 0x000fc4000bf04300 */
[----:B------:R-:W-:Y:S02]  /*1fa0*/  PRMT R10, RZ, 0x7610, R10 ;  /* 0x00007610ff0a7816 */ /* 0x000fe4000000000a */
[----:B------:R-:W-:Y:S02]  /*1fb0*/  PRMT R11, RZ, 0x7610, R11 ;  /* 0x00007610ff0b7816 */ /* 0x000fe4000000000b */
[----:B------:R-:W-:Y:S02]  /*1fc0*/  PRMT R12, RZ, 0x7610, R12 ;  /* 0x00007610ff0c7816 */ /* 0x000fe4000000000c */
[----:B------:R-:W-:Y:S02]  /*1fd0*/  PRMT R0, RZ, 0x7610, R0 ;  /* 0x00007610ff007816 */ /* 0x000fe40000000000 */
[----:B------:R-:W-:Y:S02]  /*1fe0*/  PRMT R6, RZ, 0x7610, R6 ;  /* 0x00007610ff067816 */ /* 0x000fe40000000006 */
[----:B------:R-:W-:Y:S01]  /*1ff0*/  PRMT R13, RZ, 0x7610, R13 ;  /* 0x00007610ff0d7816 */ /* 0x000fe2000000000d */
[----:B------:R-:W-:Y:S06]  /*2000*/  @P0 BRA `(.L_x_1564) ;  /* 0x00000008001c0947 */ /* 0x000fec0003800000 */
        /* <DEDUP_REMOVED lines=22> */
[----:B------:R-:W-:Y:S02]  /*2170*/  ISETP.GE.U32.AND P0, PT, R17, R12, PT ;  /* 0x0000000c1100720c */ /* 0x000fe40003f06070 */
[----:B------:R-:W-:-:S04]  /*2180*/  IADD3.X R17, RZ, R3, RZ, P1, !PT ;  /* 0x00000003ff117210 */ /* 0x000fc80000ffe4ff */
[----:B------:R-:W-:-:S13]  /*2190*/  ISETP.GE.AND.EX P0, PT, R17, R13, PT, P0 ;  /* 0x0000000d1100720c */ /* 0x000fda0003f06300 */
[----:B0-----:R-:W-:Y:S05]  /*21a0*/  @P0 BRA `(.L_x_1566) ;  /* 0x0000000400080947 */ /* 0x001fea0003800000 */
[----:B------:R-:W0:Y:S02]  /*21b0*/  LDC.64 R16, c[0x0][R16+0x2e8] ;  /* 0x0000ba0010107b82 */ /* 0x000e240000000a00 */
[----:B0-----:R-:W-:-:S05]  /*21c0*/  IADD3 R8, P0, R16, R8, RZ ;  /* 0x0000000810087210 */ /* 0x001fca0007f1e0ff */
[----:B------:R-:W-:-:S05]  /*21d0*/  IMAD.X R9, R17, 0x1, R9, P0 ;  /* 0x0000000111097824 */ /* 0x000fca00000e0609 */
        /* <DEDUP_REMOVED lines=11> */
[----:B------:R-:W-:-:S04]  /*2290*/  IADD3 R8, P0, R16, R8, RZ ;  /* 0x0000000810087210 */ /* 0x000fc80007f1e0ff */
        /* <DEDUP_REMOVED lines=9> */
[----:B------:R-:W-:-:S11]  /*2330*/  PRMT R7, RZ, 0x7610, R7 ;  /* 0x00007610ff077816 */ /* 0x000fd60000000007 */
        /* <DEDUP_REMOVED lines=22> */
[----:B------:R-:W-:-:S04]  /*24a0*/  IADD3 R8, P0, R16, R8, RZ ;  /* 0x0000000810087210 */ /* 0x000fc80007f1e0ff */
[----:B------:R-:W-:-:S05]  /*24b0*/  IADD3.X R9, R17, R9, RZ, P0, !PT ;  /* 0x0000000911097210 */ /* 0x000fca00007fe4ff */
[----:B------:R0:W5:Y:S01]  /*24c0*/  LDG.E.U8 R10, desc[UR4][R8.64] ;  /* 0x00000004080a7981 */ /* 0x000162000c1e1100 */
[----:B------:R-:W-:-:S04]  /*24d0*/  IADD3 R11, P1, R2, 0x6, RZ ;  /* 0x00000006020b7810 */ /* 0x000fc80007f3e0ff */
[----:B------:R-:W-:Y:S01]  /*24e0*/  ISETP.GE.U32.AND P0, PT, R11, R12, PT ;  /* 0x0000000c0b00720c */ /* 0x000fe20003f06070 */
[----:B------:R-:W-:-:S05]  /*24f0*/  IMAD.X R11, RZ, RZ, R3, P1 ;  /* 0x000000ffff0b7224 */ /* 0x000fca00008e0603 */
[----:B------:R-:W-:Y:S02]  /*2500*/  ISETP.GE.AND.EX P0, PT, R11, R13, PT, P0 ;  /* 0x0000000d0b00720c */ /* 0x000fe40003f06300 */
[----:B------:R-:W-:-:S11]  /*2510*/  PRMT R11, RZ, 0x7610, R11 ;  /* 0x00007610ff0b7816 */ /* 0x000fd6000000000b */
[----:B0-----:R-:W-:Y:S05]  /*2520*/  @P0 BRA `(.L_x_1566) ;  /* 0x0000000000280947 */ /* 0x001fea0003800000 */
[----:B------:R-:W-:-:S04]  /*2530*/  IADD3 R11, P1, R2, 0x7, RZ ;  /* 0x00000007020b7810 */ /* 0x000fc80007f3e0ff */
[----:B------:R-:W-:Y:S01]  /*2540*/  ISETP.GE.U32.AND P0, PT, R11, R12, PT ;  /* 0x0000000c0b00720c */ /* 0x000fe20003f06070 */
[----:B------:R-:W-:Y:S01]  /*2550*/  IMAD.X R11, RZ, RZ, R3, P1 ;  /* 0x000000ffff0b7224 */ /* 0x000fe200008e0603 */
[----:B------:R-:W-:-:S04]  /*2560*/  IADD3 R12, P1, R16, R8, RZ ;  /* 0x00000008100c7210 */ /* 0x000fc80007f3e0ff */
[----:B------:R-:W-:Y:S02]  /*2570*/  ISETP.GE.AND.EX P0, PT, R11, R13, PT, P0 ;  /* 0x0000000d0b00720c */ /* 0x000fe40003f06300 */
[----:B------:R-:W-:-:S05]  /*2580*/  IADD3.X R13, R17, R9, RZ, P1, !PT ;  /* 0x00000009110d7210 */ /* 0x000fca0000ffe4ff */
[----:B------:R0:W5:Y:S06]  /*2590*/  LDG.E.U8 R11, desc[UR4][R12.64] ;  /* 0x000000040c0b7981 */ /* 0x00016c000c1e1100 */
[----:B------:R-:W-:-:S05]  /*25a0*/  @!P0 IADD3 R8, P1, R16, R12, RZ ;  /* 0x0000000c10088210 */ /* 0x000fca0007f3e0ff */
[----:B------:R-:W-:-:S05]  /*25b0*/  @!P0 IMAD.X R9, R17, 0x1, R13, P1 ;  /* 0x0000000111098824 */ /* 0x000fca00008e060d */
[----:B------:R0:W5:Y:S03]  /*25c0*/  @!P0 LDG.E.U8 R18, desc[UR4][R8.64] ;  /* 0x0000000408128981 */ /* 0x000166000c1e1100 */
.L_x_1566:
[----:B------:R-:W-:Y:S05]  /*25d0*/  BSYNC B1 ;  /* 0x0000000000017941 */ /* 0x000fea0003800000 */
.L_x_1565:
[C---:B0-----:R-:W-:Y:S02]  /*25e0*/  IADD3 R8, P2, R4.reuse, 0x1, RZ ;  /* 0x0000000104087810 */ /* 0x041fe40007f5e0ff */
[----:B------:R-:W-:Y:S02]  /*25f0*/  IADD3 R9, P1, R4, 0x2, RZ ;  /* 0x0000000204097810 */ /* 0x000fe40007f3e0ff */
[----:B------:R-:W-:Y:S01]  /*2600*/  ISETP.GT.U32.AND P0, PT, R8, UR6, PT ;  /* 0x0000000608007c0c */ /* 0x000fe2000bf04070 */
[--C-:B------:R-:W-:Y:S01]  /*2610*/  IMAD.X R12, RZ, RZ, R20.reuse, P2 ;  /* 0x000000ffff0c7224 */ /* 0x100fe200010e0614 */
[----:B------:R-:W-:Y:S02]  /*2620*/  IADD3 R8, P3, R4, 0x3, RZ ;  /* 0x0000000304087810 */ /* 0x000fe40007f7e0ff */
[----:B------:R-:W-:Y:S02]  /*2630*/  ISETP.GT.U32.AND P4, PT, R9, UR6, PT ;  /* 0x0000000609007c0c */ /* 0x000fe4000bf84070 */
[----:B------:R-:W-:Y:S01]  /*2640*/  ISETP.GT.U32.AND P5, PT, R8, UR6, PT ;  /* 0x0000000608007c0c */ /* 0x000fe2000bfa4070 */
[----:B------:R-:W-:Y:S01]  /*2650*/  IMAD.X R13, RZ, RZ, R20, P3 ;  /* 0x000000ffff0d7224 */ /* 0x000fe200018e0614 */
[----:B------:R-:W-:-:S02]  /*2660*/  IADD3 R9, P6, R4, 0x4, RZ ;  /* 0x0000000404097810 */ /* 0x000fc40007fde0ff */
[----:B------:R-:W-:Y:S02]  /*2670*/  IADD3 R8, P2, R4, 0x5, RZ ;  /* 0x0000000504087810 */ /* 0x000fe40007f5e0ff */
[----:B------:R-:W-:Y:S01]  /*2680*/  ISETP.GT.AND.EX P0, PT, R12, UR7, PT, P0 ;  /* 0x000000070c007c0c */ /* 0x000fe2000bf04300 */
[----:B------:R-:W-:Y:S01]  /*2690*/  IMAD.X R12, RZ, RZ, R20, P6 ;  /* 0x000000ffff0c7224 */ /* 0x000fe200030e0614 */
[----:B------:R-:W-:Y:S02]  /*26a0*/  IADD3.X R16, RZ, R20, RZ, P1, !PT ;  /* 0x00000014ff107210 */ /* 0x000fe40000ffe4ff */
[----:B------:R-:W-:Y:S02]  /*26b0*/  ISETP.GT.U32.AND P1, PT, R8, UR6, PT ;  /* 0x0000000608007c0c */ /* 0x000fe4000bf24070 */
[----:B------:R-:W-:Y:S02]  /*26c0*/  IADD3 R8, P3, R4, 0x6, RZ ;  /* 0x0000000604087810 */ /* 0x000fe40007f7e0ff */
[----:B-----5:R-:W-:-:S02]  /*26d0*/  SEL R0, R0, RZ, !P0 ;  /* 0x000000ff00007207 */ /* 0x020fc40004000000 */
[----:B------:R-:W-:Y:S02]  /*26e0*/  IADD3 R4, P6, R4, 0x7, RZ ;  /* 0x0000000704047810 */ /* 0x000fe40007fde0ff */
[----:B------:R-:W-:Y:S02]  /*26f0*/  ISETP.GT.U32.AND P0, PT, R9, UR6, PT ;  /* 0x0000000609007c0c */ /* 0x000fe4000bf04070 */
[----:B------:R-:W-:Y:S02]  /*2700*/  IADD3.X R9, RZ, R20, RZ, P2, !PT ;  /* 0x00000014ff097210 */ /* 0x000fe400017fe4ff */
[----:B------:R-:W-:Y:S01]  /*2710*/  ISETP.GT.U32.AND P2, PT, R8, UR6, PT ;  /* 0x0000000608007c0c */ /* 0x000fe2000bf44070 */
[--C-:B------:R-:W-:Y:S01]  /*2720*/  IMAD.X R8, RZ, RZ, R20.reuse, P3 ;  /* 0x000000ffff087224 */ /* 0x100fe200018e0614 */
[----:B------:R-:W-:Y:S01]  /*2730*/  ISETP.GT.AND.EX P5, PT, R13, UR7, PT, P5 ;  /* 0x000000070d007c0c */ /* 0x000fe2000bfa4350 */
[----:B------:R-:W-:Y:S01]  /*2740*/  IMAD.X R20, RZ, RZ, R20, P6 ;  /* 0x000000ffff147224 */ /* 0x000fe200030e0614 */
[----:B------:R-:W-:-:S02]  /*2750*/  ISETP.GT.U32.AND P3, PT, R4, UR6, PT ;  /* 0x0000000604007c0c */ /* 0x000fc4000bf64070 */
[----:B------:R-:W-:Y:S02]  /*2760*/  ISETP.GT.AND.EX P0, PT, R12, UR7, PT, P0 ;  /* 0x000000070c007c0c */ /* 0x000fe4000bf04300 */
[----:B------:R-:W-:Y:S02]  /*2770*/  ISETP.GT.AND.EX P1, PT, R9, UR7, PT, P1 ;  /* 0x0000000709007c0c */ /* 0x000fe4000bf24310 */
[----:B------:R-:W-:Y:S02]  /*2780*/  SEL R4, R6, RZ, !P5 ;  /* 0x000000ff06047207 */ /* 0x000fe40006800000 */
[----:B------:R-:W-:Y:S02]  /*2790*/  ISETP.GT.AND.EX P4, PT, R16, UR7, PT, P4 ;  /* 0x0000000710007c0c */ /* 0x000fe4000bf84340 */
[----:B------:R-:W-:Y:S02]  /*27a0*/  ISETP.GT.AND.EX P2, PT, R8, UR7, PT, P2 ;  /* 0x0000000708007c0c */ /* 0x000fe4000bf44320 */
[----:B------:R-:W-:-:S02]  /*27b0*/  ISETP.GT.AND.EX P3, PT, R20, UR7, PT, P3 ;  /* 0x0000000714007c0c */ /* 0x000fc4000bf64330 */
[----:B------:R-:W-:Y:S02]  /*27c0*/  PRMT R13, R0, 0x7610, R13 ;  /* 0x00007610000d7816 */ /* 0x000fe4000000000d */
[----:B------:R-:W-:Y:S02]  /*27d0*/  PRMT R0, R4, 0x7610, R0 ;  /* 0x0000761004007816 */ /* 0x000fe40000000000 */
[----:B------:R-:W-:Y:S02]  /*27e0*/  SEL R7, R7, RZ, !P0 ;  /* 0x000000ff07077207 */ /* 0x000fe40004000000 */
[----:B------:R-:W-:Y:S02]  /*27f0*/  SEL R10, R10, RZ, !P1 ;  /* 0x000000ff0a0a7207 */ /* 0x000fe40004800000 */
[----:B------:R-:W-:Y:S02]  /*2800*/  SEL R5, R5, RZ, !P4 ;  /* 0x000000ff05057207 */ /* 0x000fe40006000000 */
[----:B------:R-:W-:-:S02]  /*2810*/  SEL R4, R11, RZ, !P2 ;  /* 0x000000ff0b047207 */ /* 0x000fc40005000000 */
[----:B------:R-:W-:Y:S02]  /*2820*/  SEL R18, R18, RZ, !P3 ;  /* 0x000000ff12127207 */ /* 0x000fe40005800000 */
[----:B------:R-:W-:Y:S02]  /*2830*/  PRMT R12, R7, 0x7610, R12 ;  /* 0x00007610070c7816 */ /* 0x000fe4000000000c */
[----:B------:R-:W-:Y:S02]  /*2840*/  PRMT R11, R10, 0x7610, R11 ;  /* 0x000076100a0b7816 */ /* 0x000fe4000000000b */
[----:B------:R-:W-:Y:S02]  /*2850*/  PRMT R6, R5, 0x7610, R6 ;  /* 0x0000761005067816 */ /* 0x000fe40000000006 */
[----:B------:R-:W-:Y:S02]  /*2860*/  PRMT R10, R4, 0x7610, R10 ;  /* 0x00007610040a7816 */ /* 0x000fe4000000000a */
[----:B------:R-:W-:-:S07]  /*2870*/  PRMT R7, R18, 0x7610, R7 ;  /* 0x0000761012077816 */ /* 0x000fce0000000007 */
.L_x_1564:
[----:B------:R-:W-:Y:S05]  /*2880*/  BSYNC B0 ;  /* 0x0000000000007941 */ /* 0x000fea0003800000 */
.L_x_1563:
        /* <DEDUP_REMOVED lines=22> */
[----:B------:R-:W1:Y:S01]  /*29f0*/  LDC.64 R8, c[0x0][R8+0x2e0] ;  /* 0x0000b80008087b82 */ /* 0x000e620000000a00 */
[----:B------:R-:W-:Y:S02]  /*2a00*/  ISETP.GE.AND.EX P0, PT, R17, R5, PT, P0 ;  /* 0x000000051100720c */ /* 0x000fe40003f06300 */
[----:B-1----:R-:W-:-:S05]  /*2a10*/  IADD3 R16, P1, R8, R14, RZ ;  /* 0x0000000e08107210 */ /* 0x002fca0007f3e0ff */
[----:B------:R-:W-:-:S05]  /*2a20*/  IMAD.X R17, R9, 0x1, R15, P1 ;  /* 0x0000000109117824 */ /* 0x000fca00008e060f */
[----:B------:R1:W-:Y:S01]  /*2a30*/  STG.E.U8 desc[UR4][R16.64], R13 ;  /* 0x0000000d10007986 */ /* 0x0003e2000c101104 */
[----:B------:R-:W-:Y:S05]  /*2a40*/  @P0 EXIT ;  /* 0x000000000000094d */ /* 0x000fea0003800000 */
[----:B-1----:R-:W-:-:S04]  /*2a50*/  IADD3 R13, P1, R2, 0x3, RZ ;  /* 0x00000003020d7810 */ /* 0x002fc80007f3e0ff */
[----:B------:R-:W-:Y:S01]  /*2a60*/  ISETP.GE.U32.AND P0, PT, R13, R4, PT ;  /* 0x000000040d00720c */ /* 0x000fe20003f06070 */
[----:B------:R-:W-:Y:S01]  /*2a70*/  IMAD.X R13, RZ, RZ, R3, P1 ;  /* 0x000000ffff0d7224 */ /* 0x000fe200008e0603 */
[----:B------:R-:W-:-:S04]  /*2a80*/  LEA R16, P1, R8, R14, 0x1 ;  /* 0x0000000e08107211 */ /* 0x000fc800078208ff */
[----:B------:R-:W-:Y:S02]  /*2a90*/  ISETP.GE.AND.EX P0, PT, R13, R5, PT, P0 ;  /* 0x000000050d00720c */ /* 0x000fe40003f06300 */
[----:B------:R-:W-:-:S05]  /*2aa0*/  LEA.HI.X R17, R8, R15, R9, 0x1, P1 ;  /* 0x0000000f08117211 */ /* 0x000fca00008f0c09 */
[----:B------:R1:W-:Y:S06]  /*2ab0*/  STG.E.U8 desc[UR4][R16.64], R6 ;  /* 0x0000000610007986 */ /* 0x0003ec000c101104 */
[----:B------:R-:W-:Y:S05]  /*2ac0*/  @P0 EXIT ;  /* 0x000000000000094d */ /* 0x000fea0003800000 */
[----:B0-----:R-:W-:Y:S01]  /*2ad0*/  IADD3 R19, P1, R2, 0x4, RZ ;  /* 0x0000000402137810 */ /* 0x001fe20007f3e0ff */
[----:B------:R-:W-:Y:S02]  /*2ae0*/  IMAD R13, R9, 0x3, RZ ;  /* 0x00000003090d7824 */ /* 0x000fe400078e02ff */
[----:B-1----:R-:W-:Y:S01]  /*2af0*/  IMAD.WIDE.U32 R16, R8, 0x3, R14 ;  /* 0x0000000308107825 */ /* 0x002fe200078e000e */
        /* <DEDUP_REMOVED lines=37> */
        .weak           $__internal_78_$__cuda_sm20_div_s64
        .type           $__internal_78_$__cuda_sm20_div_s64,@function
        .size           $__internal_78_$__cuda_sm20_div_s64,(.L_x_3226 - $__internal_78_$__cuda_sm20_div_s64)
$__internal_78_$__cuda_sm20_div_s64:
        /* <DEDUP_REMOVED lines=83> */
[----:B------:R-:W-:Y:S06]  /*3280*/  RET.REL.NODEC R20 `(_ZN2at6native16triu_tril_kernelIblLb0ELi8ELb0EEEvNS_4cuda6detail10TensorInfoIT_T0_EENS4_IKS5_S6_EEllS6_) ;  /* 0xffffffcc145c7950 */ /* 0x000fec0003c3ffff */
.L_x_1567:
        /* <DEDUP_REMOVED lines=15> */
.L_x_3226:


//--------------------- .text._ZN2at6native16triu_tril_kernelIblLb0ELi8ELb1EEEvNS_4cuda6detail10TensorInfoIT_T0_EENS4_IKS5_S6_EEllS6_ --------------------------
	.section	.text._ZN2at6native16triu_tril_kernelIblLb0ELi8ELb1EEEvNS_4cuda6detail10TensorInfoIT_T0_EENS4_IKS5_S6_EEllS6_,"ax",@progbits
	.align	128
        .global         _ZN2at6native16triu_tril_kernelIblLb0ELi8ELb1EEEvNS_4cuda6detail10TensorInfoIT_T0_EENS4_IKS5_S6_EEllS6_
        .type           _ZN2at6native16triu_tril_kernelIblLb0ELi8ELb1EEEvNS_4cuda6detail10TensorInfoIT_T0_EENS4_IKS5_S6_EEllS6_,@function
        .size           _ZN2at6native16triu_tril_kernelIblLb0ELi8ELb1EEEvNS_4cuda6detail10TensorInfoIT_T0_EENS4_IKS5_S6_EEllS6_,(.L_x_3228 - _ZN2at6native16triu_tril_kernelIblLb0ELi8ELb1EEEvNS_4cuda6detail10TensorInfoIT_T0_EENS4_IKS5_S6_EEllS6_)
        .other          _ZN2at6native16triu_tril_kernelIblLb0ELi8ELb1EEEvNS_4cuda6detail10TensorInfoIT_T0_EENS4_IKS5_S6_EEllS6_,@"STO_CUDA_ENTRY STV_DEFAULT"
_ZN2at6native16triu_tril_kernelIblLb0ELi8ELb1EEEvNS_4cuda6detail10TensorInfoIT_T0_EENS4_IKS5_S6_EEllS6_:
.text._ZN2at6native16triu_tril_kernelIblLb0ELi8ELb1EEEvNS_4cuda6detail10TensorInfoIT_T0_EENS4_IKS5_S6_EEllS6_:
        /* <DEDUP_REMOVED lines=23> */
[----:B------:R-:W-:Y:S05]  /*0170*/  CALL.REL.NOINC `($__internal_79_$__cuda_sm20_div_s64) ;  /* 0x0000002400dc7944 */ /* 0x000fea0003c00000 */
        /* <DEDUP_REMOVED lines=8> */
.L_x_1569:
        /* <DEDUP_REMOVED lines=23> */
.L_x_1570:
[----:B------:R-:W-:Y:S05]  /*0370*/  BSYNC B0 ;  /* 0x0000000000007941 */ /* 0x000fea0003800000 */
.L_x_1568:
        /* <DEDUP_REMOVED lines=12> */
[----:B------:R-:W-:Y:S05]  /*0440*/  CALL.REL.NOINC `($__internal_80_$__cuda_sm20_rem_s64) ;  /* 0x0000002800747944 */ /* 0x000fea0003c00000 */
[----:B------:R-:W-:Y:S05]  /*0450*/  BRA `(.L_x_1573) ;  /* 0x0000000000487947 */ /* 0x000fea0003800000 */
.L_x_1572:
        /* <DEDUP_REMOVED lines=18> */
.L_x_1573:
[----:B------:R-:W-:Y:S05]  /*0580*/  BSYNC B0 ;  /* 0x0000000000007941 */ /* 0x000fea0003800000 */
.L_x_1571:
[----:B------:R-:W-:Y:S01]  /*0590*/  IADD3 R0, P2, P3, -R12, 0x8, R4 ;  /* 0x000000080c007810 */ /* 0x000fe20007b5e104 */
[----:B------:R-:W-:-:S03]  /*05a0*/  ULDC.64 UR6, c[0x0][0x550] ;  /* 0x0001540000067ab9 */ /* 0x000fc60000000a00 */
[----:B------:R-:W-:Y:S02]  /*05b0*/  ISETP.GT.U32.AND P0, PT, R0, UR6, PT ;  /* 0x0000000600007c0c */ /* 0x000fe4000bf04070 */
[----:B------:R-:W-:-:S04]  /*05c0*/  IADD3.X R0, ~R13, RZ, R3, P2, P3 ;  /* 0x000000ff0d007210 */ /* 0x000fc800017e6503 */
[----:B------:R-:W-:-:S13]  /*05d0*/  ISETP.GT.AND.EX P0, PT, R0, UR7, PT, P0 ;  /* 0x0000000700007c0c */ /* 0x000fda000bf04300 */
[----:B------:R-:W-:Y:S05]  /*05e0*/  @!P0 EXIT ;  /* 0x000000000000894d */ /* 0x000fea0003800000 */
        /* <DEDUP_REMOVED lines=12> */
[----:B------:R-:W-:Y:S02]  /*06b0*/  IMAD.MOV.U32 R7, RZ, RZ, R6 ;  /* 0x000000ffff077224 */ /* 0x000fe400078e0006 */
[----:B------:R-:W-:Y:S02]  /*06c0*/  IMAD.MOV.U32 R21, RZ, RZ, R10 ;  /* 0x000000ffff157224 */ /* 0x000fe400078e000a */
[----:B------:R-:W-:-:S07]  /*06d0*/  IMAD.MOV.U32 R6, RZ, RZ, R9 ;  /* 0x000000ffff067224 */ /* 0x000fce00078e0009 */
[----:B------:R-:W-:Y:S05]  /*06e0*/  CALL.REL.NOINC `($__internal_79_$__cuda_sm20_div_s64) ;  /* 0x0000002000807944 */ /* 0x000fea0003c00000 */
[----:B------:R-:W-:Y:S01]  /*06f0*/  MOV R18, R10 ;  /* 0x0000000a00127202 */ /* 0x000fe20000000f00 */
[----:B------:R-:W-:Y:S01]  /*0700*/  IMAD.MOV.U32 R19, RZ, RZ, R11 ;  /* 0x000000ffff137224 */ /* 0x000fe200078e000b */
[----:B------:R-:W-:Y:S06]  /*0710*/  BRA `(.L_x_1576) ;  /* 0x00000000004c7947 */ /* 0x000fec0003800000 */
.L_x_1575:
        /* <DEDUP_REMOVED lines=19> */
.L_x_1576:
[----:B------:R-:W-:Y:S05]  /*0850*/  BSYNC B0 ;  /* 0x0000000000007941 */ /* 0x000fea0003800000 */
.L_x_1574:
        /* <DEDUP_REMOVED lines=13> */
[----:B------:R-:W-:-:S03]  /*0930*/  IADD3 R14, P0, R6, R8, RZ ;  /* 0x00000008060e7210 */ /* 0x000fc60007f1e0ff */
[----:B------:R-:W-:-:S05]  /*0940*/  IMAD.IADD R5, R7, 0x1, R5 ;  /* 0x0000000107057824 */ /* 0x000fca00078e0205 */
        /* <DEDUP_REMOVED lines=27> */
.L_x_1582:
        /* <DEDUP_REMOVED lines=14> */
[----:B------:R-:W-:Y:S05]  /*0be0*/  CALL.REL.NOINC `($__internal_79_$__cuda_sm20_div_s64) ;  /* 0x0000001c00407944 */ /* 0x000fea0003c00000 */
[----:B------:R-:W-:Y:S01]  /*0bf0*/  IADD3 R5, P0, RZ, -R10, RZ ;  /* 0x8000000aff057210 */ /* 0x000fe20007f1e0ff */
[----:B------:R-:W-:Y:S02]  /*0c00*/  IMAD.MOV.U32 R6, RZ, RZ, R18 ;  /* 0x000000ffff067224 */ /* 0x000fe400078e0012 */
[----:B------:R-:W-:Y:S01]  /*0c10*/  IMAD.MOV.U32 R7, RZ, RZ, R19 ;  /* 0x000000ffff077224 */ /* 0x000fe200078e0013 */
[----:B------:R-:W-:Y:S01]  /*0c20*/  IADD3.X R0, RZ, ~R11, RZ, P0, !PT ;  /* 0x8000000bff007210 */ /* 0x000fe200007fe4ff */
[----:B------:R-:W-:Y:S02]  /*0c30*/  IMAD.MOV.U32 R18, RZ, RZ, R10 ;  /* 0x000000ffff127224 */ /* 0x000fe400078e000a */
[----:B------:R-:W-:-:S04]  /*0c40*/  IMAD.WIDE.U32 R6, R5, UR16, R6 ;  /* 0x0000001005067c25 */ /* 0x000fc8000f8e0006 */
[----:B------:R-:W-:Y:S02]  /*0c50*/  IMAD R0, R0, UR16, RZ ;  /* 0x0000001000007c24 */ /* 0x000fe4000f8e02ff */
[----:B------:R-:W-:Y:S02]  /*0c60*/  IMAD.MOV.U32 R19, RZ, RZ, R11 ;  /* 0x000000ffff137224 */ /* 0x000fe400078e000b */
[----:B------:R-:W-:-:S05]  /*0c70*/  IMAD R5, R5, UR17, R0 ;  /* 0x0000001105057c24 */ /* 0x000fca000f8e0200 */
[----:B------:R-:W-:Y:S01]  /*0c80*/  IADD3 R0, R7, R5, RZ ;  /* 0x0000000507007210 */ /* 0x000fe20007ffe0ff */
[----:B------:R-:W-:Y:S06]  /*0c90*/  BRA `(.L_x_1581) ;  /* 0x00000000005c7947 */ /* 0x000fec0003800000 */
.L_x_1580:
        /* <DEDUP_REMOVED lines=23> */
.L_x_1581:
[----:B------:R-:W-:Y:S05]  /*0e10*/  BSYNC B0 ;  /* 0x0000000000007941 */ /* 0x000fea0003800000 */
.L_x_1579:
        /* <DEDUP_REMOVED lines=14> */
.L_x_1578:
        /* <DEDUP_REMOVED lines=13> */
.L_x_1595:
        /* <DEDUP_REMOVED lines=14> */
[----:B------:R-:W-:Y:S05]  /*10b0*/  CALL.REL.NOINC `($__internal_79_$__cuda_sm20_div_s64) ;  /* 0x00000018000c7944 */ /* 0x000fea0003c00000 */
        /* <DEDUP_REMOVED lines=11> */
.L_x_1584:
        /* <DEDUP_REMOVED lines=23> */
.L_x_1585:
[----:B------:R-:W-:Y:S05]  /*12e0*/  BSYNC B0 ;  /* 0x0000000000007941 */ /* 0x000fea0003800000 */
.L_x_1583:
        /* <DEDUP_REMOVED lines=31> */
.L_x_1587:
        /* <DEDUP_REMOVED lines=23> */
.L_x_1588:
[----:B------:R-:W-:Y:S05]  /*1650*/  BSYNC B0 ;  /* 0x0000000000007941 */ /* 0x000fea0003800000 */
.L_x_1586:
        /* <DEDUP_REMOVED lines=33> */
.L_x_1590:
        /* <DEDUP_REMOVED lines=23> */
.L_x_1591:
[----:B------:R-:W-:Y:S05]  /*19e0*/  BSYNC B0 ;  /* 0x0000000000007941 */ /* 0x000fea0003800000 */
.L_x_1589:
        /* <DEDUP_REMOVED lines=32> */
.L_x_1593:
        /* <DEDUP_REMOVED lines=23> */
.L_x_1594:
[----:B------:R-:W-:Y:S05]  /*1d60*/  BSYNC B0 ;  /* 0x0000000000007941 */ /* 0x000fea0003800000 */
.L_x_1592:
        /* <DEDUP_REMOVED lines=13> */
.L_x_1577:
[----:B------:R-:W-:Y:S02]  /*1e40*/  ULDC.64 UR8, c[0x0][UR5+0x220] ;  /* 0x0000880005087abb */ /* 0x000fe40008000a00 */
[----:B------:R-:W-:-:S04]  /*1e50*/  ISETP.GE.U32.AND P0, PT, R4, UR8, PT ;  /* 0x0000000804007c0c */ /* 0x000fc8000bf06070 */
[----:B------:R-:W-:-:S13]  /*1e60*/  ISETP.GE.AND.EX P0, PT, R3, UR9, PT, P0 ;  /* 0x0000000903007c0c */ /* 0x000fda000bf06300 */
[----:B------:R-:W-:Y:S05]  /*1e70*/  @P0 EXIT ;  /* 0x000000000000094d */ /* 0x000fea0003800000 */
[C---:B------:R-:W-:Y:S01]  /*1e80*/  IADD3 R0, P1, R4.reuse, -R12, RZ ;  /* 0x8000000c04007210 */ /* 0x040fe20007f3e0ff */
[----:B------:R-:W-:Y:S01]  /*1e90*/  ULDC.64 UR12, c[0x0][0x550] ;  /* 0x00015400000c7ab9 */ /* 0x000fe20000000a00 */
[----:B------:R-:W-:Y:S01]  /*1ea0*/  IADD3 R5, P2, R4, 0x1, RZ ;  /* 0x0000000104057810 */ /* 0x000fe20007f5e0ff */
[----:B------:R-:W-:Y:S01]  /*1eb0*/  ULDC.64 UR10, c[0x0][0x208] ;  /* 0x00008200000a7ab9 */ /* 0x000fe20000000a00 */
[----:B------:R-:W-:Y:S01]  /*1ec0*/  ISETP.GT.U32.AND P0, PT, R0, UR12, PT ;  /* 0x0000000c00007c0c */ /* 0x000fe2000bf04070 */
[----:B------:R-:W-:Y:S01]  /*1ed0*/  IMAD.X R0, R3, 0x1, ~R13, P1 ;  /* 0x0000000103007824 */ /* 0x000fe200008e0e0d */
[----:B------:R-:W-:Y:S02]  /*1ee0*/  ISETP.GE.U32.AND P1, PT, R5, UR8, PT ;  /* 0x0000000805007c0c */ /* 0x000fe4000bf26070 */
[----:B------:R-:W-:Y:S02]  /*1ef0*/  IADD3.X R9, RZ, R3, RZ, P2, !PT ;  /* 0x00000003ff097210 */ /* 0x000fe400017fe4ff */
[----:B------:R-:W-:-:S02]  /*1f00*/  ISETP.GT.AND.EX P0, PT, R0, UR13, PT, P0 ;  /* 0x0000000d00007c0c */ /* 0x000fc4000bf04300 */
[----:B------:R-:W-:-:S11]  /*1f10*/  ISETP.GE.AND.EX P1, PT, R9, UR9, PT, P1 ;  /* 0x0000000909007c0c */ /* 0x000fd6000bf26310 */
[----:B------:R-:W0:Y:S02]  /*1f20*/  @P0 LDC.64 R6, c[0x0][0x210] ;  /* 0x00008400ff060b82 */ /* 0x000e240000000a00 */
[----:B0-----:R-:W-:-:S05]  /*1f30*/  @P0 IADD3 R6, P2, R14, R6, RZ ;  /* 0x000000060e060210 */ /* 0x001fca0007f5e0ff */
[----:B------:R-:W-:-:S05]  /*1f40*/  @P0 IMAD.X R7, R15, 0x1, R7, P2 ;  /* 0x000000010f070824 */ /* 0x000fca00010e0607 */
[----:B------:R0:W-:Y:S01]  /*1f50*/  @P0 STG.E.U8 desc[UR10][R6.64], RZ ;  /* 0x000000ff06000986 */ /* 0x0001e2000c10110a */
[----:B------:R-:W-:Y:S05]  /*1f60*/  @P1 EXIT ;  /* 0x000000000000194d */ /* 0x000fea0003800000 */
[----:B------:R-:W-:Y:S02]  /*1f70*/  IADD3 R0, P1, -R12, R5, RZ ;  /* 0x000000050c007210 */ /* 0x000fe40007f3e1ff */
[----:B------:R-:W-:Y:S02]  /*1f80*/  MOV R5, UR4 ;  /* 0x0000000400057c02 */ /* 0x000fe40008000f00 */
[----:B------:R-:W-:Y:S01]  /*1f90*/  ISETP.GT.U32.AND P0, PT, R0, UR12, PT ;  /* 0x0000000c00007c0c */ /* 0x000fe2000bf04070 */
[----:B------:R-:W-:-:S05]  /*1fa0*/  IMAD.X R0, R9, 0x1, ~R13, P1 ;  /* 0x0000000109007824 */ /* 0x000fca00008e0e0d */
[----:B------:R-:W-:-:S13]  /*1fb0*/  ISETP.GT.AND.EX P0, PT, R0, UR13, PT, P0 ;  /* 0x0000000d00007c0c */ /* 0x000fda000bf04300 */
[----:B------:R-:W-:Y:S01]  /*1fc0*/  @P0 IMAD.MOV.U32 R0, RZ, RZ, 0xd0 ;  /* 0x000000d0ff000424 */ /* 0x000fe200078e00ff */
[----:B------:R-:W1:Y:S03]  /*1fd0*/  @P0 LDC.64 R10, c[0x0][0x210] ;  /* 0x00008400ff0a0b82 */ /* 0x000e660000000a00 */
[----:B------:R-:W-:Y:S01]  /*1fe0*/  @P0 IMAD R0, R5, 0x8, R0 ;  /* 0x0000000805000824 */ /* 0x000fe200078e0200 */
[----:B------:R-:W-:-:S04]  /*1ff0*/  IADD3 R5, P4, R4, 0x2, RZ ;  /* 0x0000000204057810 */ /* 0x000fc80007f9e0ff */
[----:B0-----:R-:W1:Y:S01]  /*2000*/  @P0 LDC.64 R6, c[0x0][R0+0x210] ;  /* 0x0000840000060b82 */ /* 0x001e620000000a00 */
[----:B------:R-:W-:Y:S02]  /*2010*/  ISETP.GE.U32.AND P1, PT, R5, UR8, PT ;  /* 0x0000000805007c0c */ /* 0x000fe4000bf26070 */
[----:B------:R-:W-:-:S04]  /*2020*/  IADD3.X R9, RZ, R3, RZ, P4, !PT ;  /* 0x00000003ff097210 */ /* 0x000fc800027fe4ff */
[----:B------:R-:W-:Y:S02]  /*2030*/  ISETP.GE.AND.EX P1, PT, R9, UR9, PT, P1 ;  /* 0x0000000909007c0c */ /* 0x000fe4000bf26310 */
[----:B-1----:R-:W-:-:S04]  /*2040*/  @P0 IADD3 R6, P2, P3, R6, R10, R14 ;  /* 0x0000000a06060210 */ /* 0x002fc80007b5e00e */
[----:B------:R-:W-:-:S05]  /*2050*/  @P0 IADD3.X R7, R7, R11, R15, P2, P3 ;  /* 0x0000000b07070210 */ /* 0x000fca00017e640f */
[----:B------:R0:W-:Y:S02]  /*2060*/  @P0 STG.E.U8 desc[UR10][R6.64], RZ ;  /* 0x000000ff06000986 */ /* 0x0001e4000c10110a */
[----:B------:R-:W-:Y:S05]  /*2070*/  @P1 EXIT ;  /* 0x000000000000194d */ /* 0x000fea0003800000 */
[----:B------:R-:W-:Y:S01]  /*2080*/  IADD3 R0, P1, -R12, R5, RZ ;  /* 0x000000050c007210 */ /* 0x000fe20007f3e1ff */
[----:B------:R-:W-:Y:S01]  /*2090*/  BSSY B0, `(.L_x_1596) ;  /* 0x0000014000007945 */ /* 0x000fe20003800000 */
[----:B------:R-:W-:Y:S02]  /*20a0*/  IADD3 R5, P2, R4, 0x3, RZ ;  /* 0x0000000304057810 */ /* 0x000fe40007f5e0ff */
[----:B------:R-:W-:Y:S01]  /*20b0*/  ISETP.GT.U32.AND P0, PT, R0, UR12, PT ;  /* 0x0000000c00007c0c */ /* 0x000fe2000bf04070 */
[----:B------:R-:W-:Y:S01]  /*20c0*/  IMAD.X R0, R9, 0x1, ~R13, P1 ;  /* 0x0000000109007824 */ /* 0x000fe200008e0e0d */
[----:B------:R-:W-:Y:S01]  /*20d0*/  ISETP.GE.U32.AND P1, PT, R5, UR8, PT ;  /* 0x0000000805007c0c */ /* 0x000fe2000bf26070 */
[----:B------:R-:W-:-:S03]  /*20e0*/  IMAD.X R9, RZ, RZ, R3, P2 ;  /* 0x000000ffff097224 */ /* 0x000fc600010e0603 */
[----:B------:R-:W-:Y:S02]  /*20f0*/  ISETP.GT.AND.EX P0, PT, R0, UR13, PT, P0 ;  /* 0x0000000d00007c0c */ /* 0x000fe4000bf04300 */
[----:B------:R-:W-:-:S11]  /*2100*/  ISETP.GE.AND.EX P1, PT, R9, UR9, PT, P1 ;  /* 0x0000000909007c0c */ /* 0x000fd6000bf26310 */
[----:B------:R-:W-:Y:S05]  /*2110*/  @!P0 BRA `(.L_x_1597) ;  /* 0x00000000002c8947 */ /* 0x000fea0003800000 */
[----:B------:R-:W-:Y:S02]  /*2120*/  UMOV UR5, 0xd0 ;  /* 0x000000d000057882 */ /* 0x000fe40000000000 */
[----:B------:R-:W-:-:S12]  /*2130*/  ULEA UR5, UR4, UR5, 0x3 ;  /* 0x0000000504057291 */ /* 0x000fd8000f8e183f */
[----:B------:R-:W-:Y:S02]  /*2140*/  ULDC.64 UR6, c[0x0][UR5+0x210] ;  /* 0x0000840005067abb */ /* 0x000fe40008000a00 */
[----:B0-----:R-:W-:Y:S01]  /*2150*/  MOV R6, UR6 ;  /* 0x0000000600067c02 */ /* 0x001fe20008000f00 */
[----:B------:R-:W-:Y:S01]  /*2160*/  IMAD.U32 R7, RZ, RZ, UR7 ;  /* 0x00000007ff077e24 */ /* 0x000fe2000f8e00ff */
[----:B------:R-:W-:Y:S02]  /*2170*/  ULDC.64 UR6, c[0x0][0x210] ;  /* 0x0000840000067ab9 */ /* 0x000fe40000000a00 */
[----:B------:R-:W-:-:S04]  /*2180*/  LEA R0, P0, R6, R14, 0x1 ;  /* 0x0000000e06007211 */ /* 0x000fc800078008ff */
[----:B------:R-:W-:Y:S02]  /*2190*/  LEA.HI.X R7, R6, R15, R7, 0x1, P0 ;  /* 0x0000000f06077211 */ /* 0x000fe400000f0c07 */
[----:B------:R-:W-:-:S04]  /*21a0*/  IADD3 R6, P0, R0, UR6, RZ ;  /* 0x0000000600067c10 */ /* 0x000fc8000ff1e0ff */
[----:B------:R-:W-:-:S05]  /*21b0*/  IADD3.X R7, R7, UR7, RZ, P0, !PT ;  /* 0x0000000707077c10 */ /* 0x000fca00087fe4ff */
[----:B------:R1:W-:Y:S04]  /*21c0*/  STG.E.U8 desc[UR10][R6.64], RZ ;  /* 0x000000ff06007986 */ /* 0x0003e8000c10110a */
.L_x_1597:
[----:B------:R-:W-:Y:S05]  /*21d0*/  BSYNC B0 ;  /* 0x0000000000007941 */ /* 0x000fea0003800000 */
.L_x_1596:
[----:B------:R-:W-:Y:S05]  /*21e0*/  @P1 EXIT ;  /* 0x000000000000194d */ /* 0x000fea0003800000 */
[----:B------:R-:W-:Y:S01]  /*21f0*/  IADD3 R0, P1, -R12, R5, RZ ;  /* 0x000000050c007210 */ /* 0x000fe20007f3e1ff */
[----:B------:R-:W-:Y:S01]  /*2200*/  BSSY B0, `(.L_x_1598) ;  /* 0x0000015000007945 */ /* 0x000fe20003800000 */
[----:B------:R-:W-:Y:S02]  /*2210*/  IADD3 R5, P2, R4, 0x4, RZ ;  /* 0x0000000404057810 */ /* 0x000fe40007f5e0ff */
[----:B------:R-:W-:Y:S01]  /*2220*/  ISETP.GT.U32.AND P0, PT, R0, UR12, PT ;  /* 0x0000000c00007c0c */ /* 0x000fe2000bf04070 */
[----:B------:R-:W-:Y:S01]  /*2230*/  IMAD.X R0, R9, 0x1, ~R13, P1 ;  /* 0x0000000109007824 */ /* 0x000fe200008e0e0d */
[----:B------:R-:W-:Y:S02]  /*2240*/  ISETP.GE.U32.AND P1, PT, R5, UR8, PT ;  /* 0x0000000805007c0c */ /* 0x000fe4000bf26070 */
[----:B------:R-:W-:Y:S02]  /*2250*/  IADD3.X R9, RZ, R3, RZ, P2, !PT ;  /* 0x00000003ff097210 */ /* 0x000fe400017fe4ff */
[----:B------:R-:W-:-:S02]  /*2260*/  ISETP.GT.AND.EX P0, PT, R0, UR13, PT, P0 ;  /* 0x0000000d00007c0c */ /* 0x000fc4000bf04300 */
[----:B------:R-:W-:-:S11]  /*2270*/  ISETP.GE.AND.EX P1, PT, R9, UR9, PT, P1 ;  /* 0x0000000909007c0c */ /* 0x000fd6000bf26310 */
[----:B------:R-:W-:Y:S05]  /*2280*/  @!P0 BRA `(.L_x_1599) ;  /* 0x0000000000308947 */ /* 0x000fea0003800000 */
[----:B------:R-:W-:Y:S01]  /*2290*/  UMOV UR5, 0xd0 ;  /* 0x000000d000057882 */ /* 0x000fe20000000000 */
[----:B------:R-:W-:Y:S01]  /*22a0*/  ULDC.64 UR14, c[0x0][0x210] ;  /* 0x00008400000e7ab9 */ /* 0x000fe20000000a00 */
[----:B------:R-:W-:-:S12]  /*22b0*/  ULEA UR5, UR4, UR5, 0x3 ;  /* 0x0000000504057291 */ /* 0x000fd8000f8e183f */
[----:B------:R-:W-:Y:S02]  /*22c0*/  ULDC.64 UR6, c[0x0][UR5+0x210] ;  /* 0x0000840005067abb */ /* 0x000fe40008000a00 */
[----:B01----:R-:W-:Y:S01]  /*22d0*/  IMAD.U32 R6, RZ, RZ, UR6 ;  /* 0x00000006ff067e24 */ /* 0x003fe2000f8e00ff */
[----:B------:R-:W-:Y:S02]  /*22e0*/  UIMAD UR6, UR7, 0x3, URZ ;  /* 0x00000003070678a4 */ /* 0x000fe4000f8e023f */
[----:B------:R-:W-:Y:S02]  /*22f0*/  IMAD.U32 R7, RZ, RZ, UR7 ;  /* 0x00000007ff077e24 */ /* 0x000fe4000f8e00ff */
[----:B------:R-:W-:Y:S02]  /*2300*/  IMAD.WIDE.U32 R6, R6, 0x3, R14 ;  /* 0x0000000306067825 */ /* 0x000fe400078e000e */
[----:B------:R-:W-:Y:S02]  /*2310*/  MOV R11, UR6 ;  /* 0x00000006000b7c02 */ /* 0x000fe40008000f00 */
[----:B------:R-:W-:-:S04]  /*2320*/  IADD3 R6, P0, R6, UR14, RZ ;  /* 0x0000000e06067c10 */ /* 0x000fc8000ff1e0ff */
[----:B------:R-:W-:-:S05]  /*2330*/  IADD3.X R7, R7, UR15, R11, P0, !PT ;  /* 0x0000000f07077c10 */ /* 0x000fca00087fe40b */
[----:B------:R2:W-:Y:S04]  /*2340*/  STG.E.U8 desc[UR10][R6.64], RZ ;  /* 0x000000ff06007986 */ /* 0x0005e8000c10110a */
.L_x_1599:
[----:B------:R-:W-:Y:S05]  /*2350*/  BSYNC B0 ;  /* 0x0000000000007941 */ /* 0x000fea0003800000 */
.L_x_1598:
        /* <DEDUP_REMOVED lines=14> */
[----:B012---:R-:W-:Y:S01]  /*2440*/  MOV R6, UR6 ;  /* 0x0000000600067c02 */ /* 0x007fe20008000f00 */
[----:B------:R-:W-:Y:S01]  /*2450*/  IMAD.U32 R7, RZ, RZ, UR7 ;  /* 0x00000007ff077e24 */ /* 0x000fe2000f8e00ff */
[----:B------:R-:W-:Y:S02]  /*2460*/  ULDC.64 UR6, c[0x0][0x210] ;  /* 0x0000840000067ab9 */ /* 0x000fe40000000a00 */
[----:B------:R-:W-:-:S04]  /*2470*/  LEA R0, P0, R6, R14, 0x2 ;  /* 0x0000000e06007211 */ /* 0x000fc800078010ff */
[----:B------:R-:W-:Y:S02]  /*2480*/  LEA.HI.X R7, R6, R15, R7, 0x2, P0 ;  /* 0x0000000f06077211 */ /* 0x000fe400000f1407 */
[----:B------:R-:W-:-:S04]  /*2490*/  IADD3 R6, P0, R0, UR6, RZ ;  /* 0x0000000600067c10 */ /* 0x000fc8000ff1e0ff */
[----:B------:R-:W-:-:S05]  /*24a0*/  IADD3.X R7, R7, UR7, RZ, P0, !PT ;  /* 0x0000000707077c10 */ /* 0x000fca00087fe4ff */
[----:B------:R3:W-:Y:S04]  /*24b0*/  STG.E.U8 desc[UR10][R6.64], RZ ;  /* 0x000000ff06007986 */ /* 0x0007e8000c10110a */
.L_x_1601:
[----:B------:R-:W-:Y:S05]  /*24c0*/  BSYNC B0 ;  /* 0x0000000000007941 */ /* 0x000fea0003800000 */
.L_x_1600:
        /* <DEDUP_REMOVED lines=15> */
[----:B0123--:R-:W-:Y:S01]  /*25c0*/  IMAD.U32 R6, RZ, RZ, UR6 ;  /* 0x00000006ff067e24 */ /* 0x00ffe2000f8e00ff */
[----:B------:R-:W-:Y:S02]  /*25d0*/  UIMAD UR6, UR7, 0x5, URZ ;  /* 0x00000005070678a4 */ /* 0x000fe4000f8e023f */
[----:B------:R-:W-:Y:S02]  /*25e0*/  IMAD.U32 R7, RZ, RZ, UR7 ;  /* 0x00000007ff077e24 */ /* 0x000fe4000f8e00ff */
[----:B------:R-:W-:Y:S02]  /*25f0*/  IMAD.WIDE.U32 R6, R6, 0x5, R14 ;  /* 0x0000000506067825 */ /* 0x000fe400078e000e */
[----:B------:R-:W-:Y:S02]  /*2600*/  MOV R5, UR6 ;  /* 0x0000000600057c02 */ /* 0x000fe40008000f00 */
[----:B------:R-:W-:-:S04]  /*2610*/  IADD3 R6, P0, R6, UR14, RZ ;  /* 0x0000000e06067c10 */ /* 0x000fc8000ff1e0ff */
[----:B------:R-:W-:-:S05]  /*2620*/  IADD3.X R7, R7, UR15, R5, P0, !PT ;  /* 0x0000000f07077c10 */ /* 0x000fca00087fe405 */
[----:B------:R4:W-:Y:S04]  /*2630*/  STG.E.U8 desc[UR10][R6.64], RZ ;  /* 0x000000ff06007986 */ /* 0x0009e8000c10110a */
.L_x_1603:
[----:B------:R-:W-:Y:S05]  /*2640*/  BSYNC B0 ;  /* 0x0000000000007941 */ /* 0x000fea0003800000 */
.L_x_1602:
[----:B------:R-:W-:Y:S05]  /*2650*/  @P1 EXIT ;  /* 0x000000000000194d */ /* 0x000fea0003800000 */
[----:B------:R-:W-:Y:S01]  /*2660*/  IADD3 R5, P0, R4, 0x7, RZ ;  /* 0x0000000704057810 */ /* 0x000fe20007f1e0ff */
[----:B------:R-:W-:Y:S01]  /*2670*/  BSSY B0, `(.L_x_1604) ;  /* 0x0000019000007945 */ /* 0x000fe20003800000 */
[C---:B------:R-:W-:Y:S02]  /*2680*/  IADD3 R0, P1, -R12.reuse, R11, RZ ;  /* 0x0000000b0c007210 */ /* 0x040fe40007f3e1ff */
[----:B------:R-:W-:Y:S01]  /*2690*/  IADD3 R2, P2, -R12, R5, RZ ;  /* 0x000000050c027210 */ /* 0x000fe20007f5e1ff */
[----:B------:R-:W-:Y:S01]  /*26a0*/  IMAD.X R3, RZ, RZ, R3, P0 ;  /* 0x000000ffff037224 */ /* 0x000fe200000e0603 */
[----:B------:R-:W-:Y:S02]  /*26b0*/  IADD3.X R12, ~R13, R9, RZ, P1, !PT ;  /* 0x000000090d0c7210 */ /* 0x000fe40000ffe5ff */
[----:B------:R-:W-:Y:S02]  /*26c0*/  ISETP.GT.U32.AND P1, PT, R0, UR12, PT ;  /* 0x0000000c00007c0c */ /* 0x000fe4000bf24070 */
[----:B------:R-:W-:Y:S01]  /*26d0*/  ISETP.GT.U32.AND P0, PT, R2, UR12, PT ;  /* 0x0000000c02007c0c */ /* 0x000fe2000bf04070 */
[----:B------:R-:W-:Y:S01]  /*26e0*/  IMAD.X R2, R3, 0x1, ~R13, P2 ;  /* 0x0000000103027824 */ /* 0x000fe200010e0e0d */
[----:B------:R-:W-:-:S02]  /*26f0*/  ISETP.GT.AND.EX P1, PT, R12, UR13, PT, P1 ;  /* 0x0000000d0c007c0c */ /* 0x000fc4000bf24310 */
[----:B------:R-:W-:Y:S02]  /*2700*/  ISETP.GE.U32.AND P2, PT, R5, UR8, PT ;  /* 0x0000000805007c0c */ /* 0x000fe4000bf46070 */
[----:B------:R-:W-:-:S04]  /*2710*/  ISETP.GT.AND.EX P0, PT, R2, UR13, PT, P0 ;  /* 0x0000000d02007c0c */ /* 0x000fc8000bf04300 */
[----:B------:R-:W-:-:S05]  /*2720*/  ISETP.GE.OR.EX P0, PT, R3, UR9, !P0, P2 ;  /* 0x0000000903007c0c */ /* 0x000fca000c706720 */
[----:B------:R-:W-:Y:S08]  /*2730*/  @!P1 BRA `(.L_x_1605) ;  /* 0x0000000000309947 */ /* 0x000ff00003800000 */
[----:B------:R-:W-:Y:S01]  /*2740*/  UMOV UR5, 0xd0 ;  /* 0x000000d000057882 */ /* 0x000fe20000000000 */
[----:B------:R-:W-:Y:S01]  /*2750*/  ULDC.64 UR14, c[0x0][0x210] ;  /* 0x00008400000e7ab9 */ /* 0x000fe20000000a00 */
[----:B------:R-:W-:-:S12]  /*2760*/  ULEA UR5, UR4, UR5, 0x3 ;  /* 0x0000000504057291 */ /* 0x000fd8000f8e183f */
[----:B------:R-:W-:Y:S02]  /*2770*/  ULDC.64 UR6, c[0x0][UR5+0x210] ;  /* 0x0000840005067abb */ /* 0x000fe40008000a00 */
[----:B------:R-:W-:Y:S01]  /*2780*/  IMAD.U32 R2, RZ, RZ, UR6 ;  /* 0x00000006ff027e24 */ /* 0x000fe2000f8e00ff */
[----:B------:R-:W-:Y:S02]  /*2790*/  UIMAD UR6, UR7, 0x6, URZ ;  /* 0x00000006070678a4 */ /* 0x000fe4000f8e023f */
[----:B------:R-:W-:Y:S02]  /*27a0*/  IMAD.U32 R3, RZ, RZ, UR7 ;  /* 0x00000007ff037e24 */ /* 0x000fe4000f8e00ff */
[----:B------:R-:W-:Y:S02]  /*27b0*/  IMAD.WIDE.U32 R2, R2, 0x6, R14 ;  /* 0x0000000602027825 */ /* 0x000fe400078e000e */
[----:B------:R-:W-:Y:S02]  /*27c0*/  MOV R5, UR6 ;  /* 0x0000000600057c02 */ /* 0x000fe40008000f00 */
[----:B------:R-:W-:-:S04]  /*27d0*/  IADD3 R2, P1, R2, UR14, RZ ;  /* 0x0000000e02027c10 */ /* 0x000fc8000ff3e0ff */
[----:B------:R-:W-:-:S05]  /*27e0*/  IADD3.X R3, R3, UR15, R5, P1, !PT ;  /* 0x0000000f03037c10 */ /* 0x000fca0008ffe405 */
[----:B------:R5:W-:Y:S04]  /*27f0*/  STG.E.U8 desc[UR10][R2.64], RZ ;  /* 0x000000ff02007986 */ /* 0x000be8000c10110a */
.L_x_1605:
[----:B------:R-:W-:Y:S05]  /*2800*/  BSYNC B0 ;  /* 0x0000000000007941 */ /* 0x000fea0003800000 */
.L_x_1604:
[----:B------:R-:W-:Y:S05]  /*2810*/  @P0 EXIT ;  /* 0x000000000000094d */ /* 0x000fea0003800000 */
[----:B------:R-:W-:Y:S01]  /*2820*/  UMOV UR5, 0xd0 ;  /* 0x000000d000057882 */ /* 0x000fe20000000000 */
[----:B------:R-:W-:Y:S01]  /*2830*/  ULDC.64 UR8, c[0x0][0x210] ;  /* 0x0000840000087ab9 */ /* 0x000fe20000000a00 */
[----:B------:R-:W-:-:S12]  /*2840*/  ULEA UR5, UR4, UR5, 0x3 ;  /* 0x0000000504057291 */ /* 0x000fd8000f8e183f */
[----:B------:R-:W-:Y:S02]  /*2850*/  ULDC.64 UR6, c[0x0][UR5+0x210] ;  /* 0x0000840005067abb */ /* 0x000fe40008000a00 */
[----:B-----5:R-:W-:Y:S01]  /*2860*/  IMAD.U32 R2, RZ, RZ, UR6 ;  /* 0x00000006ff027e24 */ /* 0x020fe2000f8e00ff */
[----:B------:R-:W-:Y:S02]  /*2870*/  UIMAD UR6, UR7, 0x7, URZ ;  /* 0x00000007070678a4 */ /* 0x000fe4000f8e023f */
[----:B------:R-:W-:Y:S02]  /*2880*/  IMAD.U32 R3, RZ, RZ, UR7 ;  /* 0x00000007ff037e24 */ /* 0x000fe4000f8e00ff */
[----:B------:R-:W-:Y:S02]  /*2890*/  IMAD.WIDE.U32 R2, R2, 0x7, R14 ;  /* 0x0000000702027825 */ /* 0x000fe400078e000e */
[----:B------:R-:W-:Y:S02]  /*28a0*/  MOV R5, UR6 ;  /* 0x0000000600057c02 */ /* 0x000fe40008000f00 */
[----:B------:R-:W-:-:S04]  /*28b0*/  IADD3 R2, P0, R2, UR8, RZ ;  /* 0x0000000802027c10 */ /* 0x000fc8000ff1e0ff */
[----:B------:R-:W-:-:S05]  /*28c0*/  IADD3.X R3, R3, UR9, R5, P0, !PT ;  /* 0x0000000903037c10 */ /* 0x000fca00087fe405 */
[----:B------:R-:W-:Y:S01]  /*28d0*/  STG.E.U8 desc[UR10][R2.64], RZ ;  /* 0x000000ff02007986 */ /* 0x000fe2000c10110a */
[----:B------:R-:W-:Y:S05]  /*28e0*/  EXIT ;  /* 0x000000000000794d */ /* 0x000fea0003800000 */
        .weak           $__internal_79_$__cuda_sm20_div_s64
        .type           $__internal_79_$__cuda_sm20_div_s64,@function
        .size           $__internal_79_$__cuda_sm20_div_s64,($__internal_80_$__cuda_sm20_rem_s64 - $__internal_79_$__cuda_sm20_div_s64)
$__internal_79_$__cuda_sm20_div_s64:
        /* <DEDUP_REMOVED lines=32> */
[C---:B------:R-:W-:Y:S01]  /*2af0*/  IMAD R20, R9.reuse, R10, RZ ;  /* 0x0000000a09147224 */ /* 0x040fe200078e02ff */
[----:B------:R-:W-:Y:S01]  /*2b00*/  SEL R22, R22, R21, !P3 ;  /* 0x0000001516167207 */ /* 0x000fe20005800000 */
[----:B------:R-:W-:Y:S01]  /*2b10*/  IMAD.HI.U32 R11, P1, R9, R11, R26 ;  /* 0x0000000b090b7227 */ /* 0x000fe2000782001a */
[----:B------:R-:W-:-:S03]  /*2b20*/  HFMA2.MMA R27, -RZ, RZ, 0, 0 ;  /* 0x00000000ff1b7435 */ /* 0x000fc600000001ff */
[----:B------:R-:W-:Y:S01]  /*2b30*/  IMAD.HI.U32 R10, R9, R10, RZ ;  /* 0x0000000a090a7227 */ /* 0x000fe200078e00ff */
[----:B------:R-:W-:-:S03]  /*2b40*/  IADD3 R20, P2, R20, R11, RZ ;  /* 0x0000000b14147210 */ /* 0x000fc60007f5e0ff */
[----:B------:R-:W-:Y:S02]  /*2b50*/  IMAD.X R11, RZ, RZ, ~R5, P4 ;  /* 0x000000ffff0b7224 */ /* 0x000fe400020e0e05 */
[----:B------:R-:W-:-:S03]  /*2b60*/  IMAD.HI.U32 R26, R20, R22, RZ ;  /* 0x00000016141a7227 */ /* 0x000fc600078e00ff */
[-C--:B------:R-:W-:Y:S01]  /*2b70*/  SEL R11, R11, R5.reuse, !P3 ;  /* 0x000000050b0b7207 */ /* 0x080fe20005800000 */
[----:B------:R-:W-:Y:S01]  /*2b80*/  IMAD.X R10, R10, 0x1, R9, P0 ;  /* 0x000000010a0a7824 */ /* 0x000fe200000e0609 */
[----:B------:R-:W-:-:S03]  /*2b90*/  LOP3.LUT R5, R6, R5, RZ, 0x3c, !PT ;  /* 0x0000000506057212 */ /* 0x000fc600078e3cff */
[----:B------:R-:W-:Y:S01]  /*2ba0*/  IMAD.WIDE.U32 R20, R20, R11, R26 ;  /* 0x0000000b14147225 */ /* 0x000fe200078e001a */
[----:B------:R-:W-:-:S05]  /*2bb0*/  IADD3.X R10, RZ, RZ, R10, P2, P1 ;  /* 0x000000ffff0a7210 */ /* 0x000fca00017e240a */
[C---:B------:R-:W-:Y:S02]  /*2bc0*/  IMAD R9, R10.reuse, R11, RZ ;  /* 0x0000000b0a097224 */ /* 0x040fe400078e02ff */
[----:B------:R-:W-:-:S04]  /*2bd0*/  IMAD.HI.U32 R20, P0, R10, R22, R20 ;  /* 0x000000160a147227 */ /* 0x000fc80007800014 */
[----:B------:R-:W-:Y:S01]  /*2be0*/  IMAD.HI.U32 R10, R10, R11, RZ ;  /* 0x0000000b0a0a7227 */ /* 0x000fe200078e00ff */
[----:B------:R-:W-:-:S03]  /*2bf0*/  IADD3 R9, P1, R9, R20, RZ ;  /* 0x0000001409097210 */ /* 0x000fc60007f3e0ff */
[----:B------:R-:W-:Y:S02]  /*2c00*/  IMAD.X R10, RZ, RZ, R10, P0 ;  /* 0x000000ffff0a7224 */ /* 0x000fe400000e060a */
        /* <DEDUP_REMOVED lines=12> */
[----:B------:R-:W-:Y:S01]  /*2cd0*/  SEL R20, R20, R9, P0 ;  /* 0x0000000914147207 */ /* 0x000fe20000000000 */
[----:B------:R-:W-:Y:S01]  /*2ce0*/  IMAD.X R23, RZ, RZ, R10, P2 ;  /* 0x000000ffff177224 */ /* 0x000fe200010e060a */
[----:B------:R-:W-:-:S02]  /*2cf0*/  SEL R21, R21, R11, P0 ;  /* 0x0000000b15157207 */ /* 0x000fc40000000000 */
[----:B------:R-:W-:Y:S02]  /*2d00*/  ISETP.GE.U32.AND P1, PT, R22, R16, PT ;  /* 0x000000101600720c */ /* 0x000fe40003f26070 */
[----:B------:R-:W-:Y:S02]  /*2d10*/  SEL R23, R23, R10, P0 ;  /* 0x0000000a17177207 */ /* 0x000fe40000000000 */
[----:B------:R-:W-:Y:S02]  /*2d20*/  IADD3 R9, P2, R20, 0x1, RZ ;  /* 0x0000000114097810 */ /* 0x000fe40007f5e0ff */
[----:B------:R-:W-:Y:S02]  /*2d30*/  ISETP.GE.U32.AND.EX P0, PT, R21, R17, PT, P1 ;  /* 0x000000111500720c */ /* 0x000fe40003f06110 */
[----:B------:R-:W-:Y:S02]  /*2d40*/  IADD3.X R10, RZ, R23, RZ, P2, !PT ;  /* 0x00000017ff0a7210 */ /* 0x000fe400017fe4ff */
[----:B------:R-:W-:-:S02]  /*2d50*/  SEL R9, R9, R20, P0 ;  /* 0x0000001409097207 */ /* 0x000fc40000000000 */
[----:B------:R-:W-:Y:S02]  /*2d60*/  SEL R23, R10, R23, P0 ;  /* 0x000000170a177207 */ /* 0x000fe40000000000 */
[-C--:B------:R-:W-:Y:S02]  /*2d70*/  IADD3 R10, P2, RZ, -R9.reuse, RZ ;  /* 0x80000009ff0a7210 */ /* 0x080fe40007f5e0ff */
[----:B------:R-:W-:Y:S02]  /*2d80*/  ISETP.GE.AND P1, PT, R5, RZ, PT ;  /* 0x000000ff0500720c */ /* 0x000fe40003f26270 */
[----:B------:R-:W-:Y:S01]  /*2d90*/  ISETP.NE.U32.AND P0, PT, R7, RZ, PT ;  /* 0x000000ff0700720c */ /* 0x000fe20003f05070 */
[----:B------:R-:W-:Y:S01]  /*2da0*/  IMAD.X R5, RZ, RZ, ~R23, P2 ;  /* 0x000000ffff057224 */ /* 0x000fe200010e0e17 */
[----:B------:R-:W-:Y:S01]  /*2db0*/  SEL R10, R10, R9, !P1 ;  /* 0x000000090a0a7207 */ /* 0x000fe20004800000 */
[----:B------:R-:W-:Y:S01]  /*2dc0*/  IMAD.MOV.U32 R9, RZ, RZ, 0x0 ;  /* 0x00000000ff097424 */ /* 0x000fe200078e00ff */
[----:B------:R-:W-:-:S02]  /*2dd0*/  ISETP.NE.AND.EX P0, PT, R6, RZ, PT, P0 ;  /* 0x000000ff0600720c */ /* 0x000fc40003f05300 */
[----:B------:R-:W-:Y:S02]  /*2de0*/  SEL R5, R5, R23, !P1 ;  /* 0x0000001705057207 */ /* 0x000fe40004800000 */
[----:B------:R-:W-:Y:S02]  /*2df0*/  SEL R10, R10, 0xffffffff, P0 ;  /* 0xffffffff0a0a7807 */ /* 0x000fe40000000000 */
[----:B------:R-:W-:Y:S01]  /*2e00*/  SEL R11, R5, 0xffffffff, P0 ;  /* 0xffffffff050b7807 */ /* 0x000fe20000000000 */
[----:B------:R-:W-:Y:S06]  /*2e10*/  RET.REL.NODEC R8 `(_ZN2at6native16triu_tril_kernelIblLb0ELi8ELb1EEEvNS_4cuda6detail10TensorInfoIT_T0_EENS4_IKS5_S6_EEllS6_) ;  /* 0xffffffd008787950 */ /* 0x000fec0003c3ffff */
        .weak           $__internal_80_$__cuda_sm20_rem_s64
        .type           $__internal_80_$__cuda_sm20_rem_s64,@function
        .size           $__internal_80_$__cuda_sm20_rem_s64,(.L_x_3228 - $__internal_80_$__cuda_sm20_rem_s64)
$__internal_80_$__cuda_sm20_rem_s64:
        /* <DEDUP_REMOVED lines=14> */
[----:B------:R-:W-:Y:S02]  /*2f00*/  IMAD.X R15, RZ, RZ, ~R9, P0 ;  /* 0x000000ffff0f7224 */ /* 0x000fe400000e0e09 */
[----:B------:R-:W-:Y:S02]  /*2f10*/  IMAD.MOV.U32 R9, RZ, RZ, R6 ;  /* 0x000000ffff097224 */ /* 0x000fe400078e0006 */
[-C--:B------:R-:W-:Y:S02]  /*2f20*/  IMAD R17, R7, R15.reuse, RZ ;  /* 0x0000000f07117224 */ /* 0x080fe400078e02ff */
[----:B------:R-:W-:-:S04]  /*2f30*/  IMAD.WIDE.U32 R8, P0, R6, R15, R8 ;  /* 0x0000000f06087225 */ /* 0x000fc80007800008 */
[----:B------:R-:W-:-:S04]  /*2f40*/  IMAD.HI.U32 R15, R7, R15, RZ ;  /* 0x0000000f070f7227 */ /* 0x000fc800078e00ff */
[----:B------:R-:W-:-:S05]  /*2f50*/  IMAD.HI.U32 R8, P2, R7, R13, R8 ;  /* 0x0000000d07087227 */ /* 0x000fca0007840008 */
[----:B------:R-:W-:Y:S02]  /*2f60*/  IADD3 R9, P3, R17, R8, RZ ;  /* 0x0000000811097210 */ /* 0x000fe40007f7e0ff */
[----:B------:R-:W-:-:S03]  /*2f70*/  IADD3.X R8, R15, R7, RZ, P0, !PT ;  /* 0x000000070f087210 */ /* 0x000fc600007fe4ff */
[C---:B------:R-:W-:Y:S01]  /*2f80*/  IMAD.WIDE.U32 R6, R9.reuse, UR6, RZ ;  /* 0x0000000609067c25 */ /* 0x040fe2000f8e00ff */
[----:B------:R-:W-:Y:S02]  /*2f90*/  IADD3.X R13, RZ, RZ, R8, P3, P2 ;  /* 0x000000ffff0d7210 */ /* 0x000fe40001fe4408 */
[----:B------:R-:W-:Y:S01]  /*2fa0*/  ISETP.GE.AND P2, PT, R2, RZ, PT ;  /* 0x000000ff0200720c */ /* 0x000fe20003f46270 */
[----:B------:R-:W-:Y:S01]  /*2fb0*/  IMAD R8, R9, UR7, R7 ;  /* 0x0000000709087c24 */ /* 0x000fe2000f8e0207 */
[----:B------:R-:W-:-:S03]  /*2fc0*/  IADD3 R7, P0, RZ, -R6, RZ ;  /* 0x80000006ff077210 */ /* 0x000fc60007f1e0ff */
        /* <DEDUP_REMOVED lines=34> */
[----:B------:R-:W-:Y:S01]  /*31f0*/  SEL R2, R2, R7, P0 ;  /* 0x0000000702027207 */ /* 0x000fe20000000000 */
[----:B------:R-:W-:Y:S01]  /*3200*/  HFMA2.MMA R7, -RZ, RZ, 0, 0 ;  /* 0x00000000ff077435 */ /* 0x000fe200000001ff */
        /* <DEDUP_REMOVED lines=9> */
[----:B------:R-:W-:Y:S02]  /*32a0*/  ISETP.NE.AND.EX P0, PT, RZ, UR9, PT, P0 ;  /* 0x00000009ff007c0c */ /* 0x000fe4000bf05300 */
[----:B------:R-:W-:Y:S02]  /*32b0*/  SEL R12, R5, R12, !P2 ;  /* 0x0000000c050c7207 */ /* 0x000fe40005000000 */
[----:B------:R-:W-:Y:S02]  /*32c0*/  SEL R13, R2, R13, !P2 ;  /* 0x0000000d020d7207 */ /* 0x000fe40005000000 */
[----:B------:R-:W-:Y:S02]  /*32d0*/  SEL R12, R12, 0xffffffff, P0 ;  /* 0xffffffff0c0c7807 */ /* 0x000fe40000000000 */
[----:B------:R-:W-:Y:S01]  /*32e0*/  SEL R13, R13, 0xffffffff, P0 ;  /* 0xffffffff0d0d7807 */ /* 0x000fe20000000000 */
[----:B------:R-:W-:Y:S06]  /*32f0*/  RET.REL.NODEC R6 `(_ZN2at6native16triu_tril_kernelIblLb0ELi8ELb1EEEvNS_4cuda6detail10TensorInfoIT_T0_EENS4_IKS5_S6_EEllS6_) ;  /* 0xffffffcc06407950 */ /* 0x000fec0003c3ffff */
.L_x_1606:
        /* <DEDUP_REMOVED lines=16> */
.L_x_3228:


//--------------------- .text._ZN2at6native16triu_tril_kernelIbiLb0ELi8ELb0EEEvNS_4cuda6detail10TensorInfoIT_T0_EENS4_IKS5_S6_EEllS6_ --------------------------
	.section	.text._ZN2at6native16triu_tril_kernelIbiLb0ELi8ELb0EEEvNS_4cuda6detail10TensorInfoIT_T0_EENS4_IKS5_S6_EEllS6_,"ax",@progbits
	.align	128
        .global         _ZN2at6native16triu_tril_kernelIbiLb0ELi8ELb0EEEvNS_4cuda6detail10TensorInfoIT_T0_EENS4_IKS5_S6_EEllS6_
        .type           _ZN2at6native16triu_tril_kernelIbiLb0ELi8ELb0EEEvNS_4cuda6detail10TensorInfoIT_T0_EENS4_IKS5_S6_EEllS6_,@function
        .size           _ZN2at6native16triu_tril_kernelIbiLb0ELi8ELb0EEEvNS_4cuda6detail10TensorInfoIT_T0_EENS4_IKS5_S6_EEllS6_,(.L_x_3229 - _ZN2at6native16triu_tril_kernelIbiLb0ELi8ELb0EEEvNS_4cuda6detail10TensorInfoIT_T0_EENS4_IKS5_S6_EEllS6_)
        .other          _ZN2at6native16triu_tril_kernelIbiLb0ELi8ELb0EEEvNS_4cuda6detail10TensorInfoIT_T0_EENS4_IKS5_S6_EEllS6_,@"STO_CUDA_ENTRY STV_DEFAULT"
_ZN2at6native16triu_tril_kernelIbiLb0ELi8ELb0EEEvNS_4cuda6detail10TensorInfoIT_T0_EENS4_IKS5_S6_EEllS6_:
.text._ZN2at6native16triu_tril_kernelIbiLb0ELi8ELb0EEEvNS_4cuda6detail10TensorInfoIT_T0_EENS4_IKS5_S6_EEllS6_:
        /* <DEDUP_REMOVED lines=23> */
[----:B------:R-:W-:Y:S05]  /*0170*/  CALL.REL.NOINC `($__internal_81_$__cuda_sm20_div_s64) ;  /* 0x0000002000847944 */ /* 0x000fea0003c00000 */
[--C-:B------:R-:W-:Y:S01]  /*0180*/  IMAD.MOV R0, RZ, RZ, -R8.reuse ;  /* 0x000000ffff007224 */ /* 0x100fe200078e0a08 */
[----:B------:R-:W-:Y:S01]  /*0190*/  ULDC UR6, c[0x0][0x3d0] ;  /* 0x0000f40000067ab9 */ /* 0x000fe20000000800 */
[----:B------:R-:W-:Y:S02]  /*01a0*/  IMAD.MOV.U32 R16, RZ, RZ, R8 ;  /* 0x000000ffff107224 */ /* 0x000fe400078e0008 */
[----:B------:R-:W-:Y:S02]  /*01b0*/  IMAD.MOV.U32 R17, RZ, RZ, R9 ;  /* 0x000000ffff117224 */ /* 0x000fe400078e0009 */
[----:B------:R-:W-:Y:S01]  /*01c0*/  IMAD R3, R0, UR6, R3 ;  /* 0x0000000600037c24 */ /* 0x000fe2000f8e0203 */
[----:B------:R-:W-:Y:S06]  /*01d0*/  BRA `(.L_x_1609) ;  /* 0x0000000000547947 */ /* 0x000fec0003800000 */
.L_x_1608:
[----:B------:R-:W0:Y:S01]  /*01e0*/  I2F.U32.RP R0, UR5 ;  /* 0x0000000500007d06 */ /* 0x000e220008209000 */
[----:B------:R-:W-:Y:S01]  /*01f0*/  ISETP.NE.U32.AND P2, PT, RZ, UR5, PT ;  /* 0x00000005ff007c0c */ /* 0x000fe2000bf45070 */
[----:B------:R-:W-:-:S06]  /*0200*/  HFMA2.MMA R17, -RZ, RZ, 0, 0 ;  /* 0x00000000ff117435 */ /* 0x000fcc00000001ff */
        /* <DEDUP_REMOVED lines=18> */
.L_x_1609:
[----:B------:R-:W-:Y:S05]  /*0330*/  BSYNC B0 ;  /* 0x0000000000007941 */ /* 0x000fea0003800000 */
.L_x_1607:
        /* <DEDUP_REMOVED lines=15> */
[----:B------:R-:W-:Y:S05]  /*0430*/  CALL.REL.NOINC `($__internal_81_$__cuda_sm20_div_s64) ;  /* 0x0000001c00d47944 */ /* 0x000fea0003c00000 */
[--C-:B------:R-:W-:Y:S02]  /*0440*/  IMAD.MOV R5, RZ, RZ, -R8.reuse ;  /* 0x000000ffff057224 */ /* 0x100fe400078e0a08 */
[----:B------:R-:W-:Y:S02]  /*0450*/  IMAD.MOV.U32 R14, RZ, RZ, R8 ;  /* 0x000000ffff0e7224 */ /* 0x000fe400078e0008 */
[----:B------:R-:W-:Y:S02]  /*0460*/  IMAD.MOV.U32 R15, RZ, RZ, R9 ;  /* 0x000000ffff0f7224 */ /* 0x000fe400078e0009 */
[----:B------:R-:W-:Y:S01]  /*0470*/  IMAD R2, R5, UR5, R16 ;  /* 0x0000000505027c24 */ /* 0x000fe2000f8e0210 */
[----:B------:R-:W-:Y:S06]  /*0480*/  BRA `(.L_x_1612) ;  /* 0x0000000000547947 */ /* 0x000fec0003800000 */
.L_x_1611:
        /* <DEDUP_REMOVED lines=21> */
.L_x_1612:
[----:B------:R-:W-:Y:S05]  /*05e0*/  BSYNC B0 ;  /* 0x0000000000007941 */ /* 0x000fea0003800000 */
.L_x_1610:
        /* <DEDUP_REMOVED lines=24> */
.L_x_1618:
[----:B------:R-:W-:Y:S01]  /*0770*/  ULDC UR10, c[0x0][UR12+0x1ac] ;  /* 0x00006b000c0a7abb */ /* 0x000fe20008000800 */
[----:B------:R-:W-:Y:S01]  /*0780*/  BSSY B0, `(.L_x_1615) ;  /* 0x0000026000007945 */ /* 0x000fe20003800000 */
        /* <DEDUP_REMOVED lines=10> */
[----:B------:R-:W-:Y:S02]  /*0830*/  IMAD.MOV R7, RZ, RZ, -R8 ;  /* 0x000000ffff077224 */ /* 0x000fe400078e0a08 */
[----:B------:R-:W-:Y:S02]  /*0840*/  IMAD.MOV.U32 R15, RZ, RZ, R9 ;  /* 0x000000ffff0f7224 */ /* 0x000fe400078e0009 */
[----:B------:R-:W-:Y:S02]  /*0850*/  IMAD R7, R7, UR10, R14 ;  /* 0x0000000a07077c24 */ /* 0x000fe4000f8e020e */
[----:B------:R-:W-:Y:S01]  /*0860*/  IMAD.MOV.U32 R14, RZ, RZ, R8 ;  /* 0x000000ffff0e7224 */ /* 0x000fe200078e0008 */
[----:B------:R-:W-:Y:S06]  /*0870*/  BRA `(.L_x_1617) ;  /* 0x0000000000587947 */ /* 0x000fec0003800000 */
.L_x_1616:
        /* <DEDUP_REMOVED lines=20> */
[----:B------:R-:W-:Y:S01]  /*09c0*/  IMAD R7, R7, UR10, R14 ;  /* 0x0000000a07077c24 */ /* 0x000fe2000f8e020e */
[----:B------:R-:W-:-:S07]  /*09d0*/  MOV R14, R5 ;  /* 0x00000005000e7202 */ /* 0x000fce0000000f00 */
.L_x_1617:
[----:B------:R-:W-:Y:S05]  /*09e0*/  BSYNC B0 ;  /* 0x0000000000007941 */ /* 0x000fea0003800000 */
.L_x_1615:
        /* <DEDUP_REMOVED lines=10> */
.L_x_1614:
        /* <DEDUP_REMOVED lines=9> */
.L_x_1631:
        /* <DEDUP_REMOVED lines=12> */
[----:B------:R-:W-:Y:S01]  /*0be0*/  IMAD.MOV R15, RZ, RZ, -R8 ;  /* 0x000000ffff0f7224 */ /* 0x000fe200078e0a08 */
[----:B------:R-:W-:Y:S01]  /*0bf0*/  MOV R16, R8 ;  /* 0x0000000800107202 */ /* 0x000fe20000000f00 */
[----:B------:R-:W-:Y:S02]  /*0c00*/  IMAD.MOV.U32 R17, RZ, RZ, R9 ;  /* 0x000000ffff117224 */ /* 0x000fe400078e0009 */
[----:B------:R-:W-:Y:S01]  /*0c10*/  IMAD R15, R15, UR5, R14 ;  /* 0x000000050f0f7c24 */ /* 0x000fe2000f8e020e */
[----:B------:R-:W-:Y:S06]  /*0c20*/  BRA `(.L_x_1621) ;  /* 0x0000000000547947 */ /* 0x000fec0003800000 */
.L_x_1620:
        /* <DEDUP_REMOVED lines=21> */
.L_x_1621:
[----:B------:R-:W-:Y:S05]  /*0d80*/  BSYNC B0 ;  /* 0x0000000000007941 */ /* 0x000fea0003800000 */
.L_x_1619:
        /* <DEDUP_REMOVED lines=21> */
.L_x_1623:
        /* <DEDUP_REMOVED lines=21> */
.L_x_1624:
[----:B------:R-:W-:Y:S05]  /*1030*/  BSYNC B0 ;  /* 0x0000000000007941 */ /* 0x000fea0003800000 */
.L_x_1622:
        /* <DEDUP_REMOVED lines=21> */
.L_x_1626:
        /* <DEDUP_REMOVED lines=21> */
.L_x_1627:
[----:B------:R-:W-:Y:S05]  /*12e0*/  BSYNC B0 ;  /* 0x0000000000007941 */ /* 0x000fea0003800000 */
.L_x_1625:
        /* <DEDUP_REMOVED lines=21> */
.L_x_1629:
        /* <DEDUP_REMOVED lines=21> */
.L_x_1630:
[----:B------:R-:W-:Y:S05]  /*1590*/  BSYNC B0 ;  /* 0x0000000000007941 */ /* 0x000fea0003800000 */
.L_x_1628:
        /* <DEDUP_REMOVED lines=11> */
.L_x_1613:
[----:B------:R-:W-:Y:S01]  /*1650*/  IMAD.IADD R0, R3, 0x1, -R2 ;  /* 0x0000000103007824 */ /* 0x000fe200078e0a02 */
[----:B------:R-:W-:Y:S01]  /*1660*/  ULDC.64 UR10, c[0x0][0x3c0] ;  /* 0x0000f000000a7ab9 */ /* 0x000fe20000000a00 */
[----:B------:R-:W-:Y:S01]  /*1670*/  ULDC.64 UR6, c[0x0][0x208] ;  /* 0x0000820000067ab9 */ /* 0x000fe20000000a00 */
[----:B------:R-:W-:Y:S02]  /*1680*/  BSSY B0, `(.L_x_1632) ;  /* 0x000008e000007945 */ /* 0x000fe40003800000 */
[----:B------:R-:W-:Y:S02]  /*1690*/  ISETP.GT.U32.AND P0, PT, R0, UR10, PT ;  /* 0x0000000a00007c0c */ /* 0x000fe4000bf04070 */
[----:B------:R-:W-:-:S04]  /*16a0*/  SHF.R.S32.HI R0, RZ, 0x1f, R0 ;  /* 0x0000001fff007819 */ /* 0x000fc80000011400 */
[----:B------:R-:W-:-:S13]  /*16b0*/  ISETP.GT.AND.EX P0, PT, R0, UR11, PT, P0 ;  /* 0x0000000b00007c0c */ /* 0x000fda000bf04300 */
[----:B------:R-:W-:Y:S05]  /*16c0*/  @P0 BRA `(.L_x_1633) ;  /* 0x0000000800040947 */ /* 0x000fea0003800000 */
        /* <DEDUP_REMOVED lines=81> */
.L_x_1635:
[----:B------:R-:W-:Y:S05]  /*1be0*/  BSYNC B1 ;  /* 0x0000000000017941 */ /* 0x000fea0003800000 */
.L_x_1634:
[----:B------:R-:W-:-:S04]  /*1bf0*/  IADD3 R2, R3, -R2, RZ ;  /* 0x8000000203027210 */ /* 0x000fc80007ffe0ff */
[C---:B------:R-:W-:Y:S01]  /*1c00*/  ISETP.GT.U32.AND P1, PT, R2.reuse, UR10, PT ;  /* 0x0000000a02007c0c */ /* 0x040fe2000bf24070 */
[C---:B0-----:R-:W-:Y:S01]  /*1c10*/  VIADD R4, R2.reuse, 0x1 ;  /* 0x0000000102047836 */ /* 0x041fe20000000000 */
[----:B------:R-:W-:Y:S01]  /*1c20*/  SHF.R.S32.HI R9, RZ, 0x1f, R2 ;  /* 0x0000001fff097819 */ /* 0x000fe20000011402 */
[C---:B------:R-:W-:Y:S02]  /*1c30*/  VIADD R5, R2.reuse, 0x2 ;  /* 0x0000000202057836 */ /* 0x040fe40000000000 */
[----:B------:R-:W-:Y:S01]  /*1c40*/  VIADD R8, R2, 0x3 ;  /* 0x0000000302087836 */ /* 0x000fe20000000000 */
[----:B------:R-:W-:Y:S02]  /*1c50*/  ISETP.GT.U32.AND P0, PT, R4, UR10, PT ;  /* 0x0000000a04007c0c */ /* 0x000fe4000bf04070 */
[----:B------:R-:W-:Y:S02]  /*1c60*/  ISETP.GT.U32.AND P4, PT, R5, UR10, PT ;  /* 0x0000000a05007c0c */ /* 0x000fe4000bf84070 */
[----:B------:R-:W-:-:S02]  /*1c70*/  ISETP.GT.U32.AND P3, PT, R8, UR10, PT ;  /* 0x0000000a08007c0c */ /* 0x000fc4000bf64070 */
[----:B------:R-:W-:Y:S02]  /*1c80*/  SHF.R.S32.HI R4, RZ, 0x1f, R4 ;  /* 0x0000001fff047819 */ /* 0x000fe40000011404 */
[----:B------:R-:W-:Y:S02]  /*1c90*/  SHF.R.S32.HI R5, RZ, 0x1f, R5 ;  /* 0x0000001fff057819 */ /* 0x000fe40000011405 */
[----:B------:R-:W-:Y:S02]  /*1ca0*/  SHF.R.S32.HI R8, RZ, 0x1f, R8 ;  /* 0x0000001fff087819 */ /* 0x000fe40000011408 */
[----:B------:R-:W-:Y:S01]  /*1cb0*/  ISETP.GT.AND.EX P0, PT, R4, UR11, PT, P0 ;  /* 0x0000000b04007c0c */ /* 0x000fe2000bf04300 */
[C---:B------:R-:W-:Y:S01]  /*1cc0*/  VIADD R4, R2.reuse, 0x4 ;  /* 0x0000000402047836 */ /* 0x040fe20000000000 */
[----:B------:R-:W-:Y:S01]  /*1cd0*/  ISETP.GT.AND.EX P4, PT, R5, UR11, PT, P4 ;  /* 0x0000000b05007c0c */ /* 0x000fe2000bf84340 */
[----:B------:R-:W-:Y:S01]  /*1ce0*/  VIADD R5, R2, 0x5 ;  /* 0x0000000502057836 */ /* 0x000fe20000000000 */
[----:B------:R-:W-:Y:S01]  /*1cf0*/  ISETP.GT.AND.EX P3, PT, R8, UR11, PT, P3 ;  /* 0x0000000b08007c0c */ /* 0x000fe2000bf64330 */
[C---:B------:R-:W-:Y:S01]  /*1d00*/  VIADD R8, R2.reuse, 0x6 ;  /* 0x0000000602087836 */ /* 0x040fe20000000000 */
[----:B------:R-:W-:Y:S01]  /*1d10*/  ISETP.GT.AND.EX P1, PT, R9, UR11, PT, P1 ;  /* 0x0000000b09007c0c */ /* 0x000fe2000bf24310 */
[----:B------:R-:W-:Y:S01]  /*1d20*/  VIADD R2, R2, 0x7 ;  /* 0x0000000702027836 */ /* 0x000fe20000000000 */
[----:B------:R-:W-:-:S02]  /*1d30*/  ISETP.GT.U32.AND P2, PT, R4, UR10, PT ;  /* 0x0000000a04007c0c */ /* 0x000fc4000bf44070 */
[----:B------:R-:W-:Y:S02]  /*1d40*/  ISETP.GT.U32.AND P6, PT, R5, UR10, PT ;  /* 0x0000000a05007c0c */ /* 0x000fe4000bfc4070 */
[----:B------:R-:W-:Y:S02]  /*1d50*/  ISETP.GT.U32.AND P5, PT, R8, UR10, PT ;  /* 0x0000000a08007c0c */ /* 0x000fe4000bfa4070 */
[----:B------:R-:W-:Y:S02]  /*1d60*/  SHF.R.S32.HI R4, RZ, 0x1f, R4 ;  /* 0x0000001fff047819 */ /* 0x000fe40000011404 */
[----:B------:R-:W-:Y:S02]  /*1d70*/  SHF.R.S32.HI R5, RZ, 0x1f, R5 ;  /* 0x0000001fff057819 */ /* 0x000fe40000011405 */
[----:B------:R-:W-:Y:S02]  /*1d80*/  SHF.R.S32.HI R8, RZ, 0x1f, R8 ;  /* 0x0000001fff087819 */ /* 0x000fe40000011408 */
[----:B-----5:R-:W-:-:S02]  /*1d90*/  SEL R6, R6, RZ, !P1 ;  /* 0x000000ff06067207 */ /* 0x020fc40004800000 */
[----:B------:R-:W-:Y:S02]  /*1da0*/  ISETP.GT.U32.AND P1, PT, R2, UR10, PT ;  /* 0x0000000a02007c0c */ /* 0x000fe4000bf24070 */
[----:B------:R-:W-:Y:S02]  /*1db0*/  SHF.R.S32.HI R2, RZ, 0x1f, R2 ;  /* 0x0000001fff027819 */ /* 0x000fe40000011402 */
[----:B------:R-:W-:Y:S02]  /*1dc0*/  ISETP.GT.AND.EX P2, PT, R4, UR11, PT, P2 ;  /* 0x0000000b04007c0c */ /* 0x000fe4000bf44320 */
[----:B------:R-:W-:Y:S02]  /*1dd0*/  ISETP.GT.AND.EX P6, PT, R5, UR11, PT, P6 ;  /* 0x0000000b05007c0c */ /* 0x000fe4000bfc4360 */
[----:B------:R-:W-:Y:S02]  /*1de0*/  ISETP.GT.AND.EX P5, PT, R8, UR11, PT, P5 ;  /* 0x0000000b08007c0c */ /* 0x000fe4000bfa4350 */
[----:B------:R-:W-:-:S02]  /*1df0*/  ISETP.GT.AND.EX P1, PT, R2, UR11, PT, P1 ;  /* 0x0000000b02007c0c */ /* 0x000fc4000bf24310 */
[----:B------:R-:W-:Y:S02]  /*1e00*/  SEL R7, R7, RZ, !P0 ;  /* 0x000000ff07077207 */ /* 0x000fe40004000000 */
[----:B------:R-:W-:Y:S02]  /*1e10*/  SEL R2, R12, RZ, !P3 ;  /* 0x000000ff0c027207 */ /* 0x000fe40005800000 */
[----:B------:R-:W-:Y:S02]  /*1e20*/  SEL R11, R11, RZ, !P2 ;  /* 0x000000ff0b0b7207 */ /* 0x000fe40005000000 */
[----:B------:R-:W-:Y:S02]  /*1e30*/  SEL R13, R13, RZ, !P6 ;  /* 0x000000ff0d0d7207 */ /* 0x000fe40007000000 */
[----:B------:R-:W-:Y:S02]  /*1e40*/  SEL R14, R14, RZ, !P5 ;  /* 0x000000ff0e0e7207 */ /* 0x000fe40006800000 */
[----:B------:R-:W-:-:S02]  /*1e50*/  SEL R9, R10, RZ, !P4 ;  /* 0x000000ff0a097207 */ /* 0x000fc40006000000 */
[----:B------:R-:W-:Y:S02]  /*1e60*/  PRMT R10, R6, 0x7610, R10 ;  /* 0x00007610060a7816 */ /* 0x000fe4000000000a */
[----:B------:R-:W-:Y:S02]  /*1e70*/  PRMT R12, R7, 0x7610, R12 ;  /* 0x00007610070c7816 */ /* 0x000fe4000000000c */
[----:B------:R-:W-:Y:S02]  /*1e80*/  PRMT R6, R2, 0x7610, R6 ;  /* 0x0000761002067816 */ /* 0x000fe40000000006 */
[----:B------:R-:W-:Y:S02]  /*1e90*/  SEL R0, R0, RZ, !P1 ;  /* 0x000000ff00007207 */ /* 0x000fe40004800000 */
[----:B------:R-:W-:Y:S02]  /*1ea0*/  PRMT R8, R11, 0x7610, R8 ;  /* 0x000076100b087816 */ /* 0x000fe40000000008 */
[----:B------:R-:W-:-:S02]  /*1eb0*/  PRMT R7, R13, 0x7610, R7 ;  /* 0x000076100d077816 */ /* 0x000fc40000000007 */
[----:B------:R-:W-:Y:S01]  /*1ec0*/  PRMT R2, R14, 0x7610, R2 ;  /* 0x000076100e027816 */ /* 0x000fe20000000002 */
[----:B------:R-:W-:Y:S06]  /*1ed0*/  BRA `(.L_x_1636) ;  /* 0x0000000000207947 */ /* 0x000fec0003800000 */
.L_x_1633:
        /* <DEDUP_REMOVED lines=8> */
.L_x_1636:
[----:B------:R-:W-:Y:S05]  /*1f60*/  BSYNC B0 ;  /* 0x0000000000007941 */ /* 0x000fea0003800000 */
.L_x_1632:
        /* <DEDUP_REMOVED lines=66> */
        .weak           $__internal_81_$__cuda_sm20_div_s64
        .type           $__internal_81_$__cuda_sm20_div_s64,@function
        .size           $__internal_81_$__cuda_sm20_div_s64,(.L_x_3229 - $__internal_81_$__cuda_sm20_div_s64)
$__internal_81_$__cuda_sm20_div_s64:
        /* <DEDUP_REMOVED lines=82> */
[----:B------:R-:W-:Y:S06]  /*28b0*/  RET.REL.NODEC R6 `(_ZN2at6native16triu_tril_kernelIbiLb0ELi8ELb0EEEvNS_4cuda6detail10TensorInfoIT_T0_EENS4_IKS5_S6_EEllS6_) ;  /* 0xffffffd406d07950 */ /* 0x000fec0003c3ffff */
.L_x_1637:
        /* <DEDUP_REMOVED lines=12> */
.L_x_3229:


//--------------------- .text._ZN2at6native16triu_tril_kernelIbiLb0ELi8ELb1EEEvNS_4cuda6detail10TensorInfoIT_T0_EENS4_IKS5_S6_EEllS6_ --------------------------
	.section	.text._ZN2at6native16triu_tril_kernelIbiLb0ELi8ELb1EEEvNS_4cuda6detail10TensorInfoIT_T0_EENS4_IKS5_S6_EEllS6_,"ax",@progbits
	.align	128
        .global         _ZN2at6native16triu_tril_kernelIbiLb0ELi8ELb1EEEvNS_4cuda6detail10TensorInfoIT_T0_EENS4_IKS5_S6_EEllS6_
        .type           _ZN2at6native16triu_tril_kernelIbiLb0ELi8ELb1EEEvNS_4cuda6detail10TensorInfoIT_T0_EENS4_IKS5_S6_EEllS6_,@function
        .size           _ZN2at6native16triu_tril_kernelIbiLb0ELi8ELb1EEEvNS_4cuda6detail10TensorInfoIT_T0_EENS4_IKS5_S6_EEllS6_,(.L_x_3231 - _ZN2at6native16triu_tril_kernelIbiLb0ELi8ELb1EEEvNS_4cuda6detail10TensorInfoIT_T0_EENS4_IKS5_S6_EEllS6_)
        .other          _ZN2at6native16triu_tril_kernelIbiLb0ELi8ELb1EEEvNS_4cuda6detail10TensorInfoIT_T0_EENS4_IKS5_S6_EEllS6_,@"STO_CUDA_ENTRY STV_DEFAULT"
_ZN2at6native16triu_tril_kernelIbiLb0ELi8ELb1EEEvNS_4cuda6detail10TensorInfoIT_T0_EENS4_IKS5_S6_EEllS6_:
.text._ZN2at6native16triu_tril_kernelIbiLb0ELi8ELb1EEEvNS_4cuda6detail10TensorInfoIT_T0_EENS4_IKS5_S6_EEllS6_:
        /* <DEDUP_REMOVED lines=23> */
[----:B------:R-:W-:Y:S05]  /*0170*/  CALL.REL.NOINC `($__internal_82_$__cuda_sm20_div_s64) ;  /* 0x0000001c00807944 */ /* 0x000fea0003c00000 */
[----:B------:R-:W-:Y:S01]  /*0180*/  IMAD.MOV R3, RZ, RZ, -R8 ;  /* 0x000000ffff037224 */ /* 0x000fe200078e0a08 */
[----:B------:R-:W-:-:S03]  /*0190*/  ULDC UR6, c[0x0][0x3d0] ;  /* 0x0000f40000067ab9 */ /* 0x000fc60000000800 */
[----:B------:R-:W-:Y:S01]  /*01a0*/  IMAD R4, R3, UR6, R4 ;  /* 0x0000000603047c24 */ /* 0x000fe2000f8e0204 */
[----:B------:R-:W-:Y:S06]  /*01b0*/  BRA `(.L_x_1640) ;  /* 0x0000000000547947 */ /* 0x000fec0003800000 */
.L_x_1639:
[----:B------:R-:W0:Y:S01]  /*01c0*/  I2F.U32.RP R0, UR5 ;  /* 0x0000000500007d06 */ /* 0x000e220008209000 */
[----:B------:R-:W-:Y:S01]  /*01d0*/  ISETP.NE.U32.AND P2, PT, RZ, UR5, PT ;  /* 0x00000005ff007c0c */ /* 0x000fe2000bf45070 */
[----:B------:R-:W-:-:S06]  /*01e0*/  IMAD.MOV.U32 R9, RZ, RZ, RZ ;  /* 0x000000ffff097224 */ /* 0x000fcc00078e00ff */
        /* <DEDUP_REMOVED lines=18> */
.L_x_1640:
[----:B------:R-:W-:Y:S05]  /*0310*/  BSYNC B0 ;  /* 0x0000000000007941 */ /* 0x000fea0003800000 */
.L_x_1638:
        /* <DEDUP_REMOVED lines=13> */
[----:B------:R-:W-:Y:S05]  /*03f0*/  CALL.REL.NOINC `($__internal_83_$__cuda_sm20_rem_s64) ;  /* 0x00000020002c7944 */ /* 0x000fea0003c00000 */
[----:B------:R-:W-:Y:S01]  /*0400*/  IMAD.MOV.U32 R3, RZ, RZ, R5 ;  /* 0x000000ffff037224 */ /* 0x000fe200078e0005 */
[----:B------:R-:W-:Y:S06]  /*0410*/  BRA `(.L_x_1643) ;  /* 0x0000000000447947 */ /* 0x000fec0003800000 */
.L_x_1642:
        /* <DEDUP_REMOVED lines=17> */
.L_x_1643:
[----:B------:R-:W-:Y:S05]  /*0530*/  BSYNC B0 ;  /* 0x0000000000007941 */ /* 0x000fea0003800000 */
.L_x_1641:
[----:B------:R-:W-:Y:S01]  /*0540*/  IADD3 R0, -R3, 0x8, R4 ;  /* 0x0000000803007810 */ /* 0x000fe20007ffe104 */
[----:B------:R-:W-:-:S03]  /*0550*/  ULDC.64 UR4, c[0x0][0x3c0] ;  /* 0x0000f00000047ab9 */ /* 0x000fc60000000a00 */
[----:B------:R-:W-:Y:S02]  /*0560*/  ISETP.GT.U32.AND P0, PT, R0, UR4, PT ;  /* 0x0000000400007c0c */ /* 0x000fe4000bf04070 */
[----:B------:R-:W-:-:S04]  /*0570*/  SHF.R.S32.HI R0, RZ, 0x1f, R0 ;  /* 0x0000001fff007819 */ /* 0x000fc80000011400 */
[----:B------:R-:W-:-:S13]  /*0580*/  ISETP.GT.AND.EX P0, PT, R0, UR5, PT, P0 ;  /* 0x0000000500007c0c */ /* 0x000fda000bf04300 */
[----:B------:R-:W-:Y:S05]  /*0590*/  @!P0 EXIT ;  /* 0x000000000000894d */ /* 0x000fea0003800000 */
[----:B------:R-:W0:Y:S01]  /*05a0*/  LDC R2, c[0x0][0x3b8] ;  /* 0x0000ee00ff027b82 */ /* 0x000e220000000800 */
[----:B------:R-:W-:Y:S01]  /*05b0*/  BSSY B0, `(.L_x_1644) ;  /* 0x0000021000007945 */ /* 0x000fe20003800000 */
[----:B0-----:R-:W-:-:S04]  /*05c0*/  VIADD R2, R2, 0xffffffff ;  /* 0xffffffff02027836 */ /* 0x001fc80000000000 */
[----:B------:R-:W-:-:S06]  /*05d0*/  IMAD.SHL.U32 R21, R2, 0x4, RZ ;  /* 0x0000000402157824 */ /* 0x000fcc00078e00ff */
[----:B------:R-:W0:Y:S01]  /*05e0*/  LDC R21, c[0x0][R21+0x27c] ;  /* 0x00009f0015157b82 */ /* 0x000e220000000800 */
[----:B------:R-:W-:Y:S05]  /*05f0*/  @!P1 BRA `(.L_x_1645) ;  /* 0x0000000000249947 */ /* 0x000fea0003800000 */
[----:B------:R-:W-:Y:S01]  /*0600*/  IMAD.MOV.U32 R18, RZ, RZ, R8 ;  /* 0x000000ffff127224 */ /* 0x000fe200078e0008 */
[----:B------:R-:W-:Y:S01]  /*0610*/  MOV R7, R9 ;  /* 0x0000000900077202 */ /* 0x000fe20000000f00 */
[----:B------:R-:W-:Y:S01]  /*0620*/  IMAD.U32 R10, RZ, RZ, UR7 ;  /* 0x00000007ff0a7e24 */ /* 0x000fe2000f8e00ff */
[----:B------:R-:W-:Y:S01]  /*0630*/  MOV R6, 0x660 ;  /* 0x0000066000067802 */ /* 0x000fe20000000f00 */
[----:B------:R-:W-:-:S07]  /*0640*/  IMAD.U32 R5, RZ, RZ, UR8 ;  /* 0x00000008ff057e24 */ /* 0x000fce000f8e00ff */
[----:B0-----:R-:W-:Y:S05]  /*0650*/  CALL.REL.NOINC `($__internal_82_$__cuda_sm20_div_s64) ;  /* 0x0000001800487944 */ /* 0x001fea0003c00000 */
[----:B------:R-:W-:Y:S01]  /*0660*/  IMAD.MOV.U32 R14, RZ, RZ, R8 ;  /* 0x000000ffff0e7224 */ /* 0x000fe200078e0008 */
[----:B------:R-:W-:Y:S01]  /*0670*/  MOV R15, R9 ;  /* 0x00000009000f7202 */ /* 0x000fe20000000f00 */
[----:B------:R-:W-:Y:S06]  /*0680*/  BRA `(.L_x_1646) ;  /* 0x00000000004c7947 */ /* 0x000fec0003800000 */
.L_x_1645:
        /* <DEDUP_REMOVED lines=19> */
.L_x_1646:
[----:B------:R-:W-:Y:S05]  /*07c0*/  BSYNC B0 ;  /* 0x0000000000007941 */ /* 0x000fea0003800000 */
.L_x_1644:
        /* <DEDUP_REMOVED lines=18> */
.L_x_1652:
        /* <DEDUP_REMOVED lines=10> */
[----:B------:R-:W-:Y:S05]  /*0990*/  CALL.REL.NOINC `($__internal_82_$__cuda_sm20_div_s64) ;  /* 0x0000001400787944 */ /* 0x000fea0003c00000 */
[----:B------:R-:W-:Y:S01]  /*09a0*/  IADD3 R5, -R8, RZ, RZ ;  /* 0x000000ff08057210 */ /* 0x000fe20007ffe1ff */
[----:B------:R-:W-:-:S04]  /*09b0*/  IMAD.MOV.U32 R15, RZ, RZ, R9 ;  /* 0x000000ffff0f7224 */ /* 0x000fc800078e0009 */
[----:B------:R-:W-:Y:S02]  /*09c0*/  IMAD R10, R10, R5, R14 ;  /* 0x000000050a0a7224 */ /* 0x000fe400078e020e */
[----:B------:R-:W-:Y:S01]  /*09d0*/  IMAD.MOV.U32 R14, RZ, RZ, R8 ;  /* 0x000000ffff0e7224 */ /* 0x000fe200078e0008 */
[----:B------:R-:W-:Y:S06]  /*09e0*/  BRA `(.L_x_1651) ;  /* 0x0000000000587947 */ /* 0x000fec0003800000 */
.L_x_1650:
        /* <DEDUP_REMOVED lines=22> */
.L_x_1651:
[----:B------:R-:W-:Y:S05]  /*0b50*/  BSYNC B0 ;  /* 0x0000000000007941 */ /* 0x000fea0003800000 */
.L_x_1649:
        /* <DEDUP_REMOVED lines=8> */
.L_x_1648:
[----:B------:R-:W-:-:S13]  /*0be0*/  ISETP.GE.U32.AND P0, PT, R21, 0x3, PT ;  /* 0x000000031500780c */ /* 0x000fda0003f06070 */
[----:B------:R-:W-:Y:S05]  /*0bf0*/  @!P0 BRA `(.L_x_1647) ;  /* 0x0000000800b88947 */ /* 0x000fea0003800000 */
[C---:B------:R-:W-:Y:S01]  /*0c00*/  SHF.L.U32 R22, R20.reuse, 0x2, RZ ;  /* 0x0000000214167819 */ /* 0x040fe200000006ff */
[----:B------:R-:W-:Y:S02]  /*0c10*/  IMAD.MOV.U32 R5, RZ, RZ, 0x6c ;  /* 0x0000006cff057424 */ /* 0x000fe400078e00ff */
[C---:B------:R-:W-:Y:S02]  /*0c20*/  VIADD R21, R20.reuse, 0x4 ;  /* 0x0000000414157836 */ /* 0x040fe40000000000 */
[----:B------:R-:W-:Y:S02]  /*0c30*/  IMAD R20, R20, 0x4, R5 ;  /* 0x0000000414147824 */ /* 0x000fe400078e0205 */
[----:B------:R-:W-:-:S07]  /*0c40*/  VIADD R22, R22, 0xe0 ;  /* 0x000000e016167836 */ /* 0x000fce0000000000 */
.L_x_1665:
        /* <DEDUP_REMOVED lines=16> */
.L_x_1654:
        /* <DEDUP_REMOVED lines=22> */
.L_x_1655:
[----:B------:R-:W-:Y:S05]  /*0eb0*/  BSYNC B0 ;  /* 0x0000000000007941 */ /* 0x000fea0003800000 */
.L_x_1653:
        /* <DEDUP_REMOVED lines=12> */
[----:B------:R-:W-:Y:S05]  /*0f80*/  CALL.REL.NOINC `($__internal_82_$__cuda_sm20_div_s64) ;  /* 0x0000000c00fc7944 */ /* 0x000fea0003c00000 */
[----:B------:R-:W-:Y:S01]  /*0f90*/  IMAD.MOV R11, RZ, RZ, -R8 ;  /* 0x000000ffff0b7224 */ /* 0x000fe200078e0a08 */
[----:B------:R-:W-:-:S03]  /*0fa0*/  MOV R15, R9 ;  /* 0x00000009000f7202 */ /* 0x000fc60000000f00 */
[----:B------:R-:W-:Y:S02]  /*0fb0*/  IMAD R11, R10, R11, R14 ;  /* 0x0000000b0a0b7224 */ /* 0x000fe400078e020e */
[----:B------:R-:W-:Y:S01]  /*0fc0*/  IMAD.MOV.U32 R14, RZ, RZ, R8 ;  /* 0x000000ffff0e7224 */ /* 0x000fe200078e0008 */
[----:B------:R-:W-:Y:S06]  /*0fd0*/  BRA `(.L_x_1658) ;  /* 0x0000000000587947 */ /* 0x000fec0003800000 */
.L_x_1657:
        /* <DEDUP_REMOVED lines=22> */
.L_x_1658:
[----:B------:R-:W-:Y:S05]  /*1140*/  BSYNC B0 ;  /* 0x0000000000007941 */ /* 0x000fea0003800000 */
.L_x_1656:
        /* <DEDUP_REMOVED lines=13> */
[----:B------:R-:W-:Y:S02]  /*1220*/  IMAD.MOV R11, RZ, RZ, -R8 ;  /* 0x000000ffff0b7224 */ /* 0x000fe400078e0a08 */
[----:B------:R-:W-:Y:S02]  /*1230*/  IMAD.MOV.U32 R15, RZ, RZ, R9 ;  /* 0x000000ffff0f7224 */ /* 0x000fe400078e0009 */
[----:B------:R-:W-:Y:S01]  /*1240*/  IMAD R11, R10, R11, R14 ;  /* 0x0000000b0a0b7224 */ /* 0x000fe200078e020e */
[----:B------:R-:W-:Y:S01]  /*1250*/  MOV R14, R8 ;  /* 0x00000008000e7202 */ /* 0x000fe20000000f00 */
[----:B------:R-:W-:Y:S06]  /*1260*/  BRA `(.L_x_1661) ;  /* 0x0000000000587947 */ /* 0x000fec0003800000 */
.L_x_1660:
        /* <DEDUP_REMOVED lines=22> */
.L_x_1661:
[----:B------:R-:W-:Y:S05]  /*13d0*/  BSYNC B0 ;  /* 0x0000000000007941 */ /* 0x000fea0003800000 */
.L_x_1659:
        /* <DEDUP_REMOVED lines=18> */
.L_x_1663:
        /* <DEDUP_REMOVED lines=22> */
.L_x_1664:
[----:B------:R-:W-:Y:S05]  /*1660*/  BSYNC B0 ;  /* 0x0000000000007941 */ /* 0x000fea0003800000 */
.L_x_1662:
[----:B------:R0:W1:Y:S01]  /*1670*/  LDC R5, c[0x0][R20+0x204] ;  /* 0x0000810014057b82 */ /* 0x0000620000000800 */
[----:B------:R-:W-:Y:S01]  /*1680*/  VIADD R21, R21, 0xfffffffc ;  /* 0xfffffffc15157836 */ /* 0x000fe20000000000 */
[----:B------:R-:W-:-:S04]  /*1690*/  IADD3 R22, R22, -0x10, RZ ;  /* 0xfffffff016167810 */ /* 0x000fc80007ffe0ff */
[----:B------:R-:W-:Y:S01]  /*16a0*/  ISETP.GT.AND P0, PT, R21, 0x3, PT ;  /* 0x000000031500780c */ /* 0x000fe20003f04270 */
[----:B0-----:R-:W-:Y:S02]  /*16b0*/  VIADD R20, R20, 0xfffffff0 ;  /* 0xfffffff014147836 */ /* 0x001fe40000000000 */
[----:B-1----:R-:W-:-:S10]  /*16c0*/  IMAD R0, R5, R10, R0 ;  /* 0x0000000a05007224 */ /* 0x002fd400078e0200 */
[----:B------:R-:W-:Y:S05]  /*16d0*/  @P0 BRA `(.L_x_1665) ;  /* 0xfffffff4005c0947 */ /* 0x000fea000383ffff */
.L_x_1647:
[----:B------:R-:W-:Y:S02]  /*16e0*/  ULDC UR4, c[0x0][UR6+0x21c] ;  /* 0x0000870006047abb */ /* 0x000fe40008000800 */
[----:B------:R-:W-:-:S13]  /*16f0*/  ISETP.LT.AND P0, PT, R4, UR4, PT ;  /* 0x0000000404007c0c */ /* 0x000fda000bf01270 */
[----:B------:R-:W-:Y:S05]  /*1700*/  @!P0 EXIT ;  /* 0x000000000000894d */ /* 0x000fea0003800000 */
[C---:B------:R-:W-:Y:S01]  /*1710*/  IMAD.IADD R5, R4.reuse, 0x1, -R3 ;  /* 0x0000000104057824 */ /* 0x040fe200078e0a03 */
[----:B------:R-:W-:Y:S01]  /*1720*/  ULDC.64 UR8, c[0x0][0x3c0] ;  /* 0x0000f00000087ab9 */ /* 0x000fe20000000a00 */
[----:B------:R-:W-:Y:S01]  /*1730*/  VIADD R8, R4, 0x1 ;  /* 0x0000000104087836 */ /* 0x000fe20000000000 */
[----:B------:R-:W-:Y:S02]  /*1740*/  ULDC.64 UR6, c[0x0][0x208] ;  /* 0x0000820000067ab9 */ /* 0x000fe40000000a00 */
[----:B------:R-:W-:Y:S02]  /*1750*/  ISETP.GT.U32.AND P0, PT, R5, UR8, PT ;  /* 0x0000000805007c0c */ /* 0x000fe4000bf04070 */
[----:B------:R-:W-:Y:S02]  /*1760*/  SHF.R.S32.HI R5, RZ, 0x1f, R5 ;  /* 0x0000001fff057819 */ /* 0x000fe40000011405 */
[----:B------:R-:W-:Y:S02]  /*1770*/  ISETP.GE.AND P1, PT, R8, UR4, PT ;  /* 0x0000000408007c0c */ /* 0x000fe4000bf26270 */
[----:B------:R-:W-:-:S13]  /*1780*/  ISETP.GT.AND.EX P0, PT, R5, UR9, PT, P0 ;  /* 0x0000000905007c0c */ /* 0x000fda000bf04300 */
[----:B------:R-:W0:Y:S02]  /*1790*/  @P0 LDC.64 R6, c[0x0][0x210] ;  /* 0x00008400ff060b82 */ /* 0x000e240000000a00 */
[----:B0-----:R-:W-:-:S04]  /*17a0*/  @P0 IADD3 R6, P2, R0, R6, RZ ;  /* 0x0000000600060210 */ /* 0x001fc80007f5e0ff */
[----:B------:R-:W-:-:S05]  /*17b0*/  @P0 LEA.HI.X.SX32 R7, R0, R7, 0x1, P2 ;  /* 0x0000000700070211 */ /* 0x000fca00010f0eff */
[----:B------:R0:W-:Y:S01]  /*17c0*/  @P0 STG.E.U8 desc[UR6][R6.64], RZ ;  /* 0x000000ff06000986 */ /* 0x0001e2000c101106 */
[----:B------:R-:W-:Y:S05]  /*17d0*/  @P1 EXIT ;  /* 0x000000000000194d */ /* 0x000fea0003800000 */
[----:B------:R-:W-:Y:S01]  /*17e0*/  IADD3 R5, R8, -R3, RZ ;  /* 0x8000000308057210 */ /* 0x000fe20007ffe0ff */
[----:B------:R-:W-:Y:S01]  /*17f0*/  VIADD R8, R4, 0x2 ;  /* 0x0000000204087836 */ /* 0x000fe20000000000 */
[----:B------:R-:W-:Y:S02]  /*1800*/  BSSY B0, `(.L_x_1666) ;  /* 0x000000e000007945 */ /* 0x000fe40003800000 */
[----:B------:R-:W-:Y:S02]  /*1810*/  ISETP.GT.U32.AND P0, PT, R5, UR8, PT ;  /* 0x0000000805007c0c */ /* 0x000fe4000bf04070 */
[----:B------:R-:W-:Y:S02]  /*1820*/  SHF.R.S32.HI R5, RZ, 0x1f, R5 ;  /* 0x0000001fff057819 */ /* 0x000fe40000011405 */
[----:B------:R-:W-:Y:S02]  /*1830*/  ISETP.GE.AND P1, PT, R8, UR4, PT ;  /* 0x0000000408007c0c */ /* 0x000fe4000bf26270 */
[----:B------:R-:W-:-:S13]  /*1840*/  ISETP.GT.AND.EX P0, PT, R5, UR9, PT, P0 ;  /* 0x0000000905007c0c */ /* 0x000fda000bf04300 */
[----:B------:R-:W-:Y:S05]  /*1850*/  @!P0 BRA `(.L_x_1667) ;  /* 0x0000000000208947 */ /* 0x000fea0003800000 */
[----:B------:R-:W-:Y:S01]  /*1860*/  IMAD.MOV.U32 R5, RZ, RZ, 0x6c ;  /* 0x0000006cff057424 */ /* 0x000fe200078e00ff */
[----:B------:R-:W-:-:S04]  /*1870*/  ULDC.64 UR10, c[0x0][0x210] ;  /* 0x00008400000a7ab9 */ /* 0x000fc80000000a00 */
[----:B------:R-:W-:-:S06]  /*1880*/  LEA R5, R2, R5, 0x2 ;  /* 0x0000000502057211 */ /* 0x000fcc00078e10ff */
[----:B------:R-:W0:Y:S02]  /*1890*/  LDC R5, c[0x0][R5+0x210] ;  /* 0x0000840005057b82 */ /* 0x000e240000000800 */
[----:B0-----:R-:W-:-:S05]  /*18a0*/  IMAD.IADD R7, R5, 0x1, R0 ;  /* 0x0000000105077824 */ /* 0x001fca00078e0200 */
[----:B------:R-:W-:-:S04]  /*18b0*/  IADD3 R6, P0, R7, UR10, RZ ;  /* 0x0000000a07067c10 */ /* 0x000fc8000ff1e0ff */
[----:B------:R-:W-:-:S05]  /*18c0*/  LEA.HI.X.SX32 R7, R7, UR11, 0x1, P0 ;  /* 0x0000000b07077c11 */ /* 0x000fca00080f0eff */
[----:B------:R1:W-:Y:S04]  /*18d0*/  STG.E.U8 desc[UR6][R6.64], RZ ;  /* 0x000000ff06007986 */ /* 0x0003e8000c101106 */
.L_x_1667:
[----:B------:R-:W-:Y:S05]  /*18e0*/  BSYNC B0 ;  /* 0x0000000000007941 */ /* 0x000fea0003800000 */
.L_x_1666:
[----:B------:R-:W-:Y:S05]  /*18f0*/  @P1 EXIT ;  /* 0x000000000000194d */ /* 0x000fea0003800000 */
[----:B------:R-:W-:Y:S01]  /*1900*/  IMAD.IADD R5, R8, 0x1, -R3 ;  /* 0x0000000108057824 */ /* 0x000fe200078e0a03 */
[----:B------:R-:W-:Y:S01]  /*1910*/  IADD3 R8, R4, 0x3, RZ ;  /* 0x0000000304087810 */ /* 0x000fe20007ffe0ff */
[----:B------:R-:W-:Y:S03]  /*1920*/  BSSY B0, `(.L_x_1668) ;  /* 0x000000e000007945 */ /* 0x000fe60003800000 */
[----:B------:R-:W-:Y:S02]  /*1930*/  ISETP.GT.U32.AND P0, PT, R5, UR8, PT ;  /* 0x0000000805007c0c */ /* 0x000fe4000bf04070 */
[----:B------:R-:W-:Y:S02]  /*1940*/  SHF.R.S32.HI R5, RZ, 0x1f, R5 ;  /* 0x0000001fff057819 */ /* 0x000fe40000011405 */
[----:B------:R-:W-:Y:S02]  /*1950*/  ISETP.GE.AND P1, PT, R8, UR4, PT ;  /* 0x0000000408007c0c */ /* 0x000fe4000bf26270 */
[----:B------:R-:W-:-:S13]  /*1960*/  ISETP.GT.AND.EX P0, PT, R5, UR9, PT, P0 ;  /* 0x0000000905007c0c */ /* 0x000fda000bf04300 */
[----:B------:R-:W-:Y:S05]  /*1970*/  @!P0 BRA `(.L_x_1669) ;  /* 0x0000000000208947 */ /* 0x000fea0003800000 */
[----:B------:R-:W-:Y:S01]  /*1980*/  IMAD.MOV.U32 R5, RZ, RZ, 0x6c ;  /* 0x0000006cff057424 */ /* 0x000fe200078e00ff */
[----:B------:R-:W-:-:S03]  /*1990*/  ULDC.64 UR10, c[0x0][0x210] ;  /* 0x00008400000a7ab9 */ /* 0x000fc60000000a00 */
[----:B------:R-:W-:-:S04]  /*19a0*/  IMAD R9, R2, 0x4, R5 ;  /* 0x0000000402097824 */ /* 0x000fc800078e0205 */
[----:B------:R-:W2:Y:S02]  /*19b0*/  LDC R5, c[0x0][R9+0x210] ;  /* 0x0000840009057b82 */ /* 0x000ea40000000800 */
[----:B--2---:R-:W-:-:S04]  /*19c0*/  LEA R5, R5, R0, 0x1 ;  /* 0x0000000005057211 */ /* 0x004fc800078e08ff */
[----:B01----:R-:W-:-:S04]  /*19d0*/  IADD3 R6, P0, R5, UR10, RZ ;  /* 0x0000000a05067c10 */ /* 0x003fc8000ff1e0ff */
[----:B------:R-:W-:-:S05]  /*19e0*/  LEA.HI.X.SX32 R7, R5, UR11, 0x1, P0 ;  /* 0x0000000b05077c11 */ /* 0x000fca00080f0eff */
[----:B------:R2:W-:Y:S04]  /*19f0*/  STG.E.U8 desc[UR6][R6.64], RZ ;  /* 0x000000ff06007986 */ /* 0x0005e8000c101106 */
.L_x_1669:
[----:B------:R-:W-:Y:S05]  /*1a00*/  BSYNC B0 ;  /* 0x0000000000007941 */ /* 0x000fea0003800000 */
.L_x_1668:
[----:B------:R-:W-:Y:S05]  /*1a10*/  @P1 EXIT ;  /* 0x000000000000194d */ /* 0x000fea0003800000 */
[----:B------:R-:W-:Y:S01]  /*1a20*/  IMAD.IADD R5, R8, 0x1, -R3 ;  /* 0x0000000108057824 */ /* 0x000fe200078e0a03 */
[----:B------:R-:W-:Y:S01]  /*1a30*/  BSSY B0, `(.L_x_1670) ;  /* 0x000000f000007945 */ /* 0x000fe20003800000 */
[----:B------:R-:W-:-:S03]  /*1a40*/  VIADD R8, R4, 0x4 ;  /* 0x0000000404087836 */ /* 0x000fc60000000000 */
[----:B------:R-:W-:Y:S02]  /*1a50*/  ISETP.GT.U32.AND P0, PT, R5, UR8, PT ;  /* 0x0000000805007c0c */ /* 0x000fe4000bf04070 */
[----:B------:R-:W-:Y:S02]  /*1a60*/  SHF.R.S32.HI R5, RZ, 0x1f, R5 ;  /* 0x0000001fff057819 */ /* 0x000fe40000011405 */
[----:B------:R-:W-:Y:S02]  /*1a70*/  ISETP.GE.AND P1, PT, R8, UR4, PT ;  /* 0x0000000408007c0c */ /* 0x000fe4000bf26270 */
[----:B------:R-:W-:-:S13]  /*1a80*/  ISETP.GT.AND.EX P0, PT, R5, UR9, PT, P0 ;  /* 0x0000000905007c0c */ /* 0x000fda000bf04300 */
[----:B------:R-:W-:Y:S05]  /*1a90*/  @!P0 BRA `(.L_x_1671) ;  /* 0x0000000000208947 */ /* 0x000fea0003800000 */
[----:B------:R-:W-:Y:S01]  /*1aa0*/  HFMA2.MMA R5, -RZ, RZ, 0, 6.4373016357421875e-06 ;  /* 0x0000006cff057435 */ /* 0x000fe200000001ff */
[----:B------:R-:W-:-:S09]  /*1ab0*/  ULDC.64 UR10, c[0x0][0x210] ;  /* 0x00008400000a7ab9 */ /* 0x000fd20000000a00 */
[----:B------:R-:W-:-:S04]  /*1ac0*/  IMAD R9, R2, 0x4, R5 ;  /* 0x0000000402097824 */ /* 0x000fc800078e0205 */
[----:B------:R-:W3:Y:S02]  /*1ad0*/  LDC R5, c[0x0][R9+0x210] ;  /* 0x0000840009057b82 */ /* 0x000ee40000000800 */
[----:B---3--:R-:W-:-:S05]  /*1ae0*/  IMAD R5, R5, 0x3, R0 ;  /* 0x0000000305057824 */ /* 0x008fca00078e0200 */
[----:B012---:R-:W-:-:S04]  /*1af0*/  IADD3 R6, P0, R5, UR10, RZ ;  /* 0x0000000a05067c10 */ /* 0x007fc8000ff1e0ff */
[----:B------:R-:W-:-:S05]  /*1b00*/  LEA.HI.X.SX32 R7, R5, UR11, 0x1, P0 ;  /* 0x0000000b05077c11 */ /* 0x000fca00080f0eff */
[----:B------:R3:W-:Y:S04]  /*1b10*/  STG.E.U8 desc[UR6][R6.64], RZ ;  /* 0x000000ff06007986 */ /* 0x0007e8000c101106 */
.L_x_1671:
[----:B------:R-:W-:Y:S05]  /*1b20*/  BSYNC B0 ;  /* 0x0000000000007941 */ /* 0x000fea0003800000 */
.L_x_1670:
        /* <DEDUP_REMOVED lines=12> */
[----:B------:R-:W4:Y:S02]  /*1bf0*/  LDC R5, c[0x0][R9+0x210] ;  /* 0x0000840009057b82 */ /* 0x000f240000000800 */
[----:B----4-:R-:W-:-:S04]  /*1c00*/  LEA R5, R5, R0, 0x2 ;  /* 0x0000000005057211 */ /* 0x010fc800078e10ff */
[----:B0123--:R-:W-:-:S04]  /*1c10*/  IADD3 R6, P0, R5, UR10, RZ ;  /* 0x0000000a05067c10 */ /* 0x00ffc8000ff1e0ff */
[----:B------:R-:W-:-:S05]  /*1c20*/  LEA.HI.X.SX32 R7, R5, UR11, 0x1, P0 ;  /* 0x0000000b05077c11 */ /* 0x000fca00080f0eff */
[----:B------:R4:W-:Y:S04]  /*1c30*/  STG.E.U8 desc[UR6][R6.64], RZ ;  /* 0x000000ff06007986 */ /* 0x0009e8000c101106 */
.L_x_1673:
[----:B------:R-:W-:Y:S05]  /*1c40*/  BSYNC B0 ;  /* 0x0000000000007941 */ /* 0x000fea0003800000 */
.L_x_1672:
        /* <DEDUP_REMOVED lines=12> */
[----:B------:R-:W5:Y:S02]  /*1d10*/  LDC R5, c[0x0][R9+0x210] ;  /* 0x0000840009057b82 */ /* 0x000f640000000800 */
[----:B-----5:R-:W-:-:S05]  /*1d20*/  IMAD R5, R5, 0x5, R0 ;  /* 0x0000000505057824 */ /* 0x020fca00078e0200 */
[----:B01234-:R-:W-:-:S04]  /*1d30*/  IADD3 R6, P0, R5, UR10, RZ ;  /* 0x0000000a05067c10 */ /* 0x01ffc8000ff1e0ff */
[----:B------:R-:W-:-:S05]  /*1d40*/  LEA.HI.X.SX32 R7, R5, UR11, 0x1, P0 ;  /* 0x0000000b05077c11 */ /* 0x000fca00080f0eff */
[----:B------:R5:W-:Y:S04]  /*1d50*/  STG.E.U8 desc[UR6][R6.64], RZ ;  /* 0x000000ff06007986 */ /* 0x000be8000c101106 */
.L_x_1675:
[----:B------:R-:W-:Y:S05]  /*1d60*/  BSYNC B0 ;  /* 0x0000000000007941 */ /* 0x000fea0003800000 */
.L_x_1674:
[----:B------:R-:W-:Y:S05]  /*1d70*/  @P1 EXIT ;  /* 0x000000000000194d */ /* 0x000fea0003800000 */
[----:B------:R-:W-:Y:S01]  /*1d80*/  IMAD.IADD R5, R8, 0x1, -R3 ;  /* 0x0000000108057824 */ /* 0x000fe200078e0a03 */
[----:B012345:R-:W-:Y:S01]  /*1d90*/  IADD3 R6, R4, 0x7, RZ ;  /* 0x0000000704067810 */ /* 0x03ffe20007ffe0ff */
        /* <DEDUP_REMOVED lines=9> */
[----:B------:R-:W0:Y:S02]  /*1e30*/  LDC R5, c[0x0][R7+0x210] ;  /* 0x0000840007057b82 */ /* 0x000e240000000800 */
[----:B0-----:R-:W-:-:S05]  /*1e40*/  IMAD R5, R5, 0x6, R0 ;  /* 0x0000000605057824 */ /* 0x001fca00078e0200 */
[----:B------:R-:W-:-:S04]  /*1e50*/  IADD3 R4, P0, R5, UR10, RZ ;  /* 0x0000000a05047c10 */ /* 0x000fc8000ff1e0ff */
[----:B------:R-:W-:-:S05]  /*1e60*/  LEA.HI.X.SX32 R5, R5, UR11, 0x1, P0 ;  /* 0x0000000b05057c11 */ /* 0x000fca00080f0eff */
[----:B------:R0:W-:Y:S04]  /*1e70*/  STG.E.U8 desc[UR6][R4.64], RZ ;  /* 0x000000ff04007986 */ /* 0x0001e8000c101106 */
.L_x_1677:
[----:B------:R-:W-:Y:S05]  /*1e80*/  BSYNC B0 ;  /* 0x0000000000007941 */ /* 0x000fea0003800000 */
.L_x_1676:
[----:B------:R-:W-:Y:S05]  /*1e90*/  @P1 EXIT ;  /* 0x000000000000194d */ /* 0x000fea0003800000 */
[----:B------:R-:W-:-:S04]  /*1ea0*/  IADD3 R3, R6, -R3, RZ ;  /* 0x8000000306037210 */ /* 0x000fc80007ffe0ff */
[----:B------:R-:W-:Y:S02]  /*1eb0*/  ISETP.GT.U32.AND P0, PT, R3, UR8, PT ;  /* 0x0000000803007c0c */ /* 0x000fe4000bf04070 */
[----:B------:R-:W-:-:S04]  /*1ec0*/  SHF.R.S32.HI R3, RZ, 0x1f, R3 ;  /* 0x0000001fff037819 */ /* 0x000fc80000011403 */
[----:B------:R-:W-:-:S13]  /*1ed0*/  ISETP.GT.AND.EX P0, PT, R3, UR9, PT, P0 ;  /* 0x0000000903007c0c */ /* 0x000fda000bf04300 */
[----:B------:R-:W-:Y:S05]  /*1ee0*/  @!P0 EXIT ;  /* 0x000000000000894d */ /* 0x000fea0003800000 */
[----:B------:R-:W-:Y:S01]  /*1ef0*/  IMAD.MOV.U32 R3, RZ, RZ, 0x6c ;  /* 0x0000006cff037424 */ /* 0x000fe200078e00ff */
[----:B------:R-:W-:-:S03]  /*1f00*/  ULDC.64 UR4, c[0x0][0x210] ;  /* 0x0000840000047ab9 */ /* 0x000fc60000000a00 */
[----:B0-----:R-:W-:-:S04]  /*1f10*/  IMAD R4, R2, 0x4, R3 ;  /* 0x0000000402047824 */ /* 0x001fc800078e0203 */
[----:B------:R-:W0:Y:S02]  /*1f20*/  LDC R3, c[0x0][R4+0x210] ;  /* 0x0000840004037b82 */ /* 0x000e240000000800 */
[----:B0-----:R-:W-:-:S05]  /*1f30*/  IMAD R0, R3, 0x7, R0 ;  /* 0x0000000703007824 */ /* 0x001fca00078e0200 */
[----:B------:R-:W-:-:S04]  /*1f40*/  IADD3 R2, P0, R0, UR4, RZ ;  /* 0x0000000400027c10 */ /* 0x000fc8000ff1e0ff */
[----:B------:R-:W-:-:S05]  /*1f50*/  LEA.HI.X.SX32 R3, R0, UR5, 0x1, P0 ;  /* 0x0000000500037c11 */ /* 0x000fca00080f0eff */
[----:B------:R-:W-:Y:S01]  /*1f60*/  STG.E.U8 desc[UR6][R2.64], RZ ;  /* 0x000000ff02007986 */ /* 0x000fe2000c101106 */
[----:B------:R-:W-:Y:S05]  /*1f70*/  EXIT ;  /* 0x000000000000794d */ /* 0x000fea0003800000 */
        .weak           $__internal_82_$__cuda_sm20_div_s64
        .type           $__internal_82_$__cuda_sm20_div_s64,@function
        .size           $__internal_82_$__cuda_sm20_div_s64,($__internal_83_$__cuda_sm20_rem_s64 - $__internal_82_$__cuda_sm20_div_s64)
$__internal_82_$__cuda_sm20_div_s64:
        /* <DEDUP_REMOVED lines=82> */
[----:B------:R-:W-:Y:S05]  /*24a0*/  RET.REL.NODEC R6 `(_ZN2at6native16triu_tril_kernelIbiLb0ELi8ELb1EEEvNS_4cuda6detail10TensorInfoIT_T0_EENS4_IKS5_S6_EEllS6_) ;  /* 0xffffffd806d47950 */ /* 0x000fea0003c3ffff */
        .weak           $__internal_83_$__cuda_sm20_rem_s64
        .type           $__internal_83_$__cuda_sm20_rem_s64,@function
        .size           $__internal_83_$__cuda_sm20_rem_s64,(.L_x_3231 - $__internal_83_$__cuda_sm20_rem_s64)
$__internal_83_$__cuda_sm20_rem_s64:
        /* <DEDUP_REMOVED lines=72> */
[----:B------:R-:W-:Y:S05]  /*2930*/  RET.REL.NODEC R2 `(_ZN2at6native16triu_tril_kernelIbiLb0ELi8ELb1EEEvNS_4cuda6detail10TensorInfoIT_T0_EENS4_IKS5_S6_EEllS6_) ;  /* 0xffffffd402b07950 */ /* 0x000fea0003c3ffff */
.L_x_1678:
        /* <DEDUP_REMOVED lines=12> */
.L_x_3231:


//--------------------- .text._ZN2at6native16triu_tril_kernelIN3c108BFloat16ElLb0ELi4ELb0EEEvNS_4cuda6detail10TensorInfoIT_T0_EENS6_IKS7_S8_EEllS8_ --------------------------
	.section	.text._ZN2at6native16triu_tril_kernelIN3c108BFloat16ElLb0ELi4ELb0EEEvNS_4cuda6detail10TensorInfoIT_T0_EENS6_IKS7_S8_EEllS8_,"ax",@progbits
	.align	128
        .global         _ZN2at6native16triu_tril_kernelIN3c108BFloat16ElLb0ELi4ELb0EEEvNS_4cuda6detail10TensorInfoIT_T0_EENS6_IKS7_S8_EEllS8_
        .type           _ZN2at6native16triu_tril_kernelIN3c108BFloat16ElLb0ELi4ELb0EEEvNS_4cuda6detail10TensorInfoIT_T0_EENS6_IKS7_S8_EEllS8_,@function
        .size           _ZN2at6native16triu_tril_kernelIN3c108BFloat16ElLb0ELi4ELb0EEEvNS_4cuda6detail10TensorInfoIT_T0_EENS6_IKS7_S8_EEllS8_,(.L_x_3232 - _ZN2at6native16triu_tril_kernelIN3c108BFloat16ElLb0ELi4ELb0EEEvNS_4cuda6detail10TensorInfoIT_T0_EENS6_IKS7_S8_EEllS8_)
        .other          _ZN2at6native16triu_tril_kernelIN3c108BFloat16ElLb0ELi4ELb0EEEvNS_4cuda6detail10TensorInfoIT_T0_EENS6_IKS7_S8_EEllS8_,@"STO_CUDA_ENTRY STV_DEFAULT"
_ZN2at6native16triu_tril_kernelIN3c108BFloat16ElLb0ELi4ELb0EEEvNS_4cuda6detail10TensorInfoIT_T0_EENS6_IKS7_S8_EEllS8_:
.text._ZN2at6native16triu_tril_kernelIN3c108BFloat16ElLb0ELi4ELb0EEEvNS_4cuda6detail10TensorInfoIT_T0_EENS6_IKS7_S8_EEllS8_:
        /* <DEDUP_REMOVED lines=23> */
[----:B------:R-:W-:Y:S05]  /*0170*/  CALL.REL.NOINC `($__internal_84_$__cuda_sm20_div_s64) ;  /* 0x00000024002c7944 */ /* 0x000fea0003c00000 */
        /* <DEDUP_REMOVED lines=10> */
.L_x_1680:
        /* <DEDUP_REMOVED lines=23> */
.L_x_1681:
[----:B------:R-:W-:Y:S05]  /*0390*/  BSYNC B0 ;  /* 0x0000000000007941 */ /* 0x000fea0003800000 */
.L_x_1679:
        /* <DEDUP_REMOVED lines=18> */
[----:B------:R-:W-:Y:S05]  /*04c0*/  CALL.REL.NOINC `($__internal_84_$__cuda_sm20_div_s64) ;  /* 0x0000002000587944 */ /* 0x000fea0003c00000 */
        /* <DEDUP_REMOVED lines=9> */
.L_x_1683:
        /* <DEDUP_REMOVED lines=22> */
.L_x_1684:
[----:B------:R-:W-:Y:S05]  /*06c0*/  BSYNC B0 ;  /* 0x0000000000007941 */ /* 0x000fea0003800000 */
.L_x_1682:
        /* <DEDUP_REMOVED lines=57> */
.L_x_1690:
        /* <DEDUP_REMOVED lines=14> */
[----:B------:R-:W-:Y:S05]  /*0b40*/  CALL.REL.NOINC `($__internal_84_$__cuda_sm20_div_s64) ;  /* 0x0000001800b87944 */ /* 0x000fea0003c00000 */
        /* <DEDUP_REMOVED lines=11> */
.L_x_1688:
        /* <DEDUP_REMOVED lines=23> */
.L_x_1689:
[----:B------:R-:W-:Y:S05]  /*0d70*/  BSYNC B0 ;  /* 0x0000000000007941 */ /* 0x000fea0003800000 */
.L_x_1687:
        /* <DEDUP_REMOVED lines=19> */
.L_x_1686:
        /* <DEDUP_REMOVED lines=13> */
.L_x_1703:
        /* <DEDUP_REMOVED lines=25> */
.L_x_1692:
        /* <DEDUP_REMOVED lines=23> */
.L_x_1693:
[----:B------:R-:W-:Y:S05]  /*1280*/  BSYNC B0 ;  /* 0x0000000000007941 */ /* 0x000fea0003800000 */
.L_x_1691:
        /* <DEDUP_REMOVED lines=24> */
[----:B------:R-:W-:Y:S05]  /*1410*/  CALL.REL.NOINC `($__internal_84_$__cuda_sm20_div_s64) ;  /* 0x0000001000847944 */ /* 0x000fea0003c00000 */
[----:B------:R-:W-:-:S05]  /*1420*/  IADD3 R21, P0, RZ, -R19, RZ ;  /* 0x80000013ff157210 */ /* 0x000fca0007f1e0ff */
[----:B------:R-:W-:Y:S02]  /*1430*/  IMAD.X R0, RZ, RZ, ~R11, P0 ;  /* 0x000000ffff007224 */ /* 0x000fe400000e0e0b */
        /* <DEDUP_REMOVED lines=8> */
.L_x_1695:
        /* <DEDUP_REMOVED lines=23> */
.L_x_1696:
[----:B------:R-:W-:Y:S05]  /*1630*/  BSYNC B0 ;  /* 0x0000000000007941 */ /* 0x000fea0003800000 */
.L_x_1694:
        /* <DEDUP_REMOVED lines=26> */
[----:B------:R-:W-:Y:S05]  /*17e0*/  CALL.REL.NOINC `($__internal_84_$__cuda_sm20_div_s64) ;  /* 0x0000000c00907944 */ /* 0x000fea0003c00000 */
        /* <DEDUP_REMOVED lines=10> */
.L_x_1698:
        /* <DEDUP_REMOVED lines=23> */
.L_x_1699:
[----:B------:R-:W-:Y:S05]  /*1a00*/  BSYNC B0 ;  /* 0x0000000000007941 */ /* 0x000fea0003800000 */
.L_x_1697:
        /* <DEDUP_REMOVED lines=27> */
[----:B------:R-:W-:Y:S05]  /*1bc0*/  CALL.REL.NOINC `($__internal_84_$__cuda_sm20_div_s64) ;  /* 0x0000000800987944 */ /* 0x000fea0003c00000 */
        /* <DEDUP_REMOVED lines=10> */
.L_x_1701:
        /* <DEDUP_REMOVED lines=22> */
.L_x_1702:
[----:B------:R-:W-:Y:S05]  /*1dd0*/  BSYNC B0 ;  /* 0x0000000000007941 */ /* 0x000fea0003800000 */
.L_x_1700:
        /* <DEDUP_REMOVED lines=19> */
.L_x_1685:
[----:B------:R-:W-:Y:S01]  /*1f10*/  IADD3 R16, P0, R2, -R4, RZ ;  /* 0x8000000402107210 */ /* 0x000fe20007f1e0ff */
[----:B------:R-:W-:Y:S01]  /*1f20*/  ULDC.64 UR8, c[0x0][0x550] ;  /* 0x0001540000087ab9 */ /* 0x000fe20000000a00 */
[----:B------:R-:W-:Y:S01]  /*1f30*/  ULDC.64 UR6, c[0x0][0x208] ;  /* 0x0000820000067ab9 */ /* 0x000fe20000000a00 */
[----:B------:R-:W-:Y:S01]  /*1f40*/  BSSY B0, `(.L_x_1704) ;  /* 0x0000047000007945 */ /* 0x000fe20003800000 */
[----:B------:R-:W-:Y:S02]  /*1f50*/  IADD3.X R13, R3, ~R5, RZ, P0, !PT ;  /* 0x80000005030d7210 */ /* 0x000fe400007fe4ff */
[----:B------:R-:W-:-:S04]  /*1f60*/  ISETP.GT.U32.AND P0, PT, R16, UR8, PT ;  /* 0x0000000810007c0c */ /* 0x000fc8000bf04070 */
[----:B------:R-:W-:-:S13]  /*1f70*/  ISETP.GT.AND.EX P0, PT, R13, UR9, PT, P0 ;  /* 0x000000090d007c0c */ /* 0x000fda000bf04300 */
[----:B------:R-:W-:Y:S05]  /*1f80*/  @P0 BRA `(.L_x_1705) ;  /* 0x0000000000f80947 */ /* 0x000fea0003800000 */
[----:B------:R-:W-:Y:S01]  /*1f90*/  IMAD.U32 R4, RZ, RZ, UR4 ;  /* 0x00000004ff047e24 */ /* 0x000fe2000f8e00ff */
        /* <DEDUP_REMOVED lines=14> */
[----:B------:R-:W-:Y:S02]  /*2080*/  ISETP.GE.U32.AND P0, PT, R9, R4, PT ;  /* 0x000000040900720c */ /* 0x000fe40003f06070 */
[----:B------:R-:W-:-:S04]  /*2090*/  IADD3.X R9, RZ, R3, RZ, P1, !PT ;  /* 0x00000003ff097210 */ /* 0x000fc80000ffe4ff */
[----:B------:R-:W-:-:S13]  /*20a0*/  ISETP.GE.AND.EX P0, PT, R9, R5, PT, P0 ;  /* 0x000000050900720c */ /* 0x000fda0003f06300 */
[----:B0-----:R-:W-:Y:S05]  /*20b0*/  @P0 BRA `(.L_x_1707) ;  /* 0x0000000000640947 */ /* 0x001fea0003800000 */
[----:B------:R-:W-:Y:S02]  /*20c0*/  ULDC.64 UR10, c[0x0][UR4+0x2e8] ;  /* 0x0000ba00040a7abb */ /* 0x000fe40008000a00 */
[----:B------:R-:W-:Y:S01]  /*20d0*/  IMAD.U32 R8, RZ, RZ, UR10 ;  /* 0x0000000aff087e24 */ /* 0x000fe2000f8e00ff */
[----:B------:R-:W-:Y:S01]  /*20e0*/  MOV R9, UR11 ;  /* 0x0000000b00097c02 */ /* 0x000fe20008000f00 */
[----:B------:R-:W-:-:S03]  /*20f0*/  IMAD.U32 R19, RZ, RZ, UR10 ;  /* 0x0000000aff137e24 */ /* 0x000fc6000f8e00ff */
[----:B------:R-:W-:Y:S02]  /*2100*/  SHF.L.U32 R17, R8, 0x1, RZ ;  /* 0x0000000108117819 */ /* 0x000fe400000006ff */
        /* <DEDUP_REMOVED lines=12> */
[----:B------:R-:W-:-:S05]  /*21d0*/  IMAD.X R4, RZ, RZ, R3, P1 ;  /* 0x000000ffff047224 */ /* 0x000fca00008e0603 */
[----:B------:R-:W-:Y:S02]  /*21e0*/  ISETP.GE.AND.EX P0, PT, R4, R5, PT, P0 ;  /* 0x000000050400720c */ /* 0x000fe40003f06300 */
[----:B------:R-:W-:-:S04]  /*21f0*/  IADD3 R4, P1, R6, R17, RZ ;  /* 0x0000001106047210 */ /* 0x000fc80007f3e0ff */
[----:B------:R-:W-:-:S05]  /*2200*/  IADD3.X R5, R7, R19, RZ, P1, !PT ;  /* 0x0000001307057210 */ /* 0x000fca0000ffe4ff */
[----:B------:R0:W5:Y:S02]  /*2210*/  LDG.E.U16 R10, desc[UR6][R4.64] ;  /* 0x00000006040a7981 */ /* 0x000164000c1e1500 */
[----:B------:R-:W-:-:S05]  /*2220*/  @!P0 IADD3 R6, P1, R4, R17, RZ ;  /* 0x0000001104068210 */ /* 0x000fca0007f3e0ff */
[----:B------:R-:W-:-:S05]  /*2230*/  @!P0 IMAD.X R7, R5, 0x1, R19, P1 ;  /* 0x0000000105078824 */ /* 0x000fca00008e0613 */
[----:B------:R0:W5:Y:S03]  /*2240*/  @!P0 LDG.E.U16 R0, desc[UR6][R6.64] ;  /* 0x0000000606008981 */ /* 0x000166000c1e1500 */
.L_x_1707:
[----:B------:R-:W-:Y:S05]  /*2250*/  BSYNC B1 ;  /* 0x0000000000017941 */ /* 0x000fea0003800000 */
.L_x_1706:
[C---:B0-----:R-:W-:Y:S02]  /*2260*/  IADD3 R5, P2, R16.reuse, 0x1, RZ ;  /* 0x0000000110057810 */ /* 0x041fe40007f5e0ff */
[C---:B------:R-:W-:Y:S02]  /*2270*/  IADD3 R4, P3, R16.reuse, 0x2, RZ ;  /* 0x0000000210047810 */ /* 0x040fe40007f7e0ff */
[----:B------:R-:W-:Y:S02]  /*2280*/  ISETP.GT.U32.AND P0, PT, R5, UR8, PT ;  /* 0x0000000805007c0c */ /* 0x000fe4000bf04070 */
[----:B------:R-:W-:Y:S02]  /*2290*/  IADD3.X R5, RZ, R13, RZ, P2, !PT ;  /* 0x0000000dff057210 */ /* 0x000fe400017fe4ff */
[----:B------:R-:W-:Y:S02]  /*22a0*/  IADD3 R16, P2, R16, 0x3, RZ ;  /* 0x0000000310107810 */ /* 0x000fe40007f5e0ff */
[----:B------:R-:W-:Y:S01]  /*22b0*/  ISETP.GT.U32.AND P1, PT, R4, UR8, PT ;  /* 0x0000000804007c0c */ /* 0x000fe2000bf24070 */
[----:B------:R-:W-:Y:S01]  /*22c0*/  IMAD.X R4, RZ, RZ, R13, P3 ;  /* 0x000000ffff047224 */ /* 0x000fe200018e060d */
[----:B------:R-:W-:-:S02]  /*22d0*/  ISETP.GT.U32.AND P3, PT, R16, UR8, PT ;  /* 0x0000000810007c0c */ /* 0x000fc4000bf64070 */
[----:B------:R-:W-:Y:S02]  /*22e0*/  IADD3.X R13, RZ, R13, RZ, P2, !PT ;  /* 0x0000000dff0d7210 */ /* 0x000fe400017fe4ff */
[----:B------:R-:W-:Y:S02]  /*22f0*/  ISETP.GT.AND.EX P0, PT, R5, UR9, PT, P0 ;  /* 0x0000000905007c0c */ /* 0x000fe4000bf04300 */
[----:B------:R-:W-:Y:S02]  /*2300*/  ISETP.GT.AND.EX P2, PT, R13, UR9, PT, P3 ;  /* 0x000000090d007c0c */ /* 0x000fe4000bf44330 */
[----:B------:R-:W-:-:S09]  /*2310*/  ISETP.GT.AND.EX P1, PT, R4, UR9, PT, P1 ;  /* 0x0000000904007c0c */ /* 0x000fd2000bf24310 */
[----:B-----5:R-:W-:-:S04]  /*2320*/  @P0 PRMT R11, RZ, 0x7610, R11 ;  /* 0x00007610ff0b0816 */ /* 0x020fc8000000000b */
[----:B------:R-:W-:Y:S01]  /*2330*/  @P1 PRMT R10, RZ, 0x7610, R10 ;  /* 0x00007610ff0a1816 */ /* 0x000fe2000000000a */
[----:B------:R-:W-:Y:S06]  /*2340*/  @!P2 BRA `(.L_x_1708) ;  /* 0x000000000018a947 */ /* 0x000fec0003800000 */
[----:B------:R-:W-:Y:S01]  /*2350*/  PRMT R0, RZ, 0x7610, R0 ;  /* 0x00007610ff007816 */ /* 0x000fe20000000000 */
[----:B------:R-:W-:Y:S06]  /*2360*/  BRA `(.L_x_1708) ;  /* 0x0000000000107947 */ /* 0x000fec0003800000 */
.L_x_1705:
[----:B------:R-:W-:Y:S02]  /*2370*/  PRMT R0, RZ, 0x7610, R0 ;  /* 0x00007610ff007816 */ /* 0x000fe40000000000 */
[----:B------:R-:W-:Y:S02]  /*2380*/  PRMT R10, RZ, 0x7610, R10 ;  /* 0x00007610ff0a7816 */ /* 0x000fe4000000000a */
[----:B------:R-:W-:Y:S02]  /*2390*/  PRMT R11, RZ, 0x7610, R11 ;  /* 0x00007610ff0b7816 */ /* 0x000fe4000000000b */
[----:B------:R-:W-:-:S07]  /*23a0*/  PRMT R12, RZ, 0x7610, R12 ;  /* 0x00007610ff0c7816 */ /* 0x000fce000000000c */
.L_x_1708:
[----:B------:R-:W-:Y:S05]  /*23b0*/  BSYNC B0 ;  /* 0x0000000000007941 */ /* 0x000fea0003800000 */
.L_x_1704:
        /* <DEDUP_REMOVED lines=17> */
[----:B0-----:R-:W-:-:S04]  /*24d0*/  IADD3.X R12, RZ, R3, RZ, P2, !PT ;  /* 0x00000003ff0c7210 */ /* 0x001fc800017fe4ff */
        /* <DEDUP_REMOVED lines=8> */
[----:B0-----:R-:W-:Y:S02]  /*2560*/  IADD3 R6, P2, R2, 0x3, RZ ;  /* 0x0000000302067810 */ /* 0x001fe40007f5e0ff */
[----:B------:R-:W-:Y:S02]  /*2570*/  LEA R2, P1, R8, R4, 0x2 ;  /* 0x0000000408027211 */ /* 0x000fe400078210ff */
[----:B------:R-:W-:Y:S01]  /*2580*/  ISETP.GE.U32.AND P0, PT, R6, UR10, PT ;  /* 0x0000000a06007c0c */ /* 0x000fe2000bf06070 */
[----:B------:R-:W-:Y:S01]  /*2590*/  IMAD.X R6, RZ, RZ, R3, P2 ;  /* 0x000000ffff067224 */ /* 0x000fe200010e0603 */
[----:B------:R-:W-:-:S04]  /*25a0*/  LEA.HI.X R3, R8, R5, R9, 0x2, P1 ;  /* 0x0000000508037211 */ /* 0x000fc800008f1409 */
[----:B------:R-:W-:Y:S01]  /*25b0*/  ISETP.GE.AND.EX P0, PT, R6, UR11, PT, P0 ;  /* 0x0000000b06007c0c */ /* 0x000fe2000bf06300 */
[----:B------:R0:W-:-:S12]  /*25c0*/  STG.E.U16 desc[UR6][R2.64], R10 ;  /* 0x0000000a02007986 */ /* 0x0001d8000c101506 */
[----:B0-----:R-:W-:Y:S05]  /*25d0*/  @P0 EXIT ;  /* 0x000000000000094d */ /* 0x001fea0003800000 */
[----:B------:R-:W-:Y:S01]  /*25e0*/  UIMAD UR8, UR5, 0x6, URZ ;  /* 0x00000006050878a4 */ /* 0x000fe2000f8e023f */
[----:B------:R-:W-:-:S05]  /*25f0*/  IMAD.WIDE.U32 R4, R8, 0x6, R4 ;  /* 0x0000000608047825 */ /* 0x000fca00078e0004 */
[----:B------:R-:W-:-:S05]  /*2600*/  IADD3 R5, R5, UR8, RZ ;  /* 0x0000000805057c10 */ /* 0x000fca000fffe0ff */
[----:B------:R-:W-:Y:S01]  /*2610*/  STG.E.U16 desc[UR6][R4.64], R0 ;  /* 0x0000000004007986 */ /* 0x000fe2000c101506 */
[----:B------:R-:W-:Y:S05]  /*2620*/  EXIT ;  /* 0x000000000000794d */ /* 0x000fea0003800000 */
        .weak           $__internal_84_$__cuda_sm20_div_s64
        .type           $__internal_84_$__cuda_sm20_div_s64,@function
        .size           $__internal_84_$__cuda_sm20_div_s64,(.L_x_3232 - $__internal_84_$__cuda_sm20_div_s64)
$__internal_84_$__cuda_sm20_div_s64:
        /* <DEDUP_REMOVED lines=83> */
[----:B------:R-:W-:Y:S06]  /*2b60*/  RET.REL.NODEC R20 `(_ZN2at6native16triu_tril_kernelIN3c108BFloat16ElLb0ELi4ELb0EEEvNS_4cuda6detail10TensorInfoIT_T0_EENS6_IKS7_S8_EEllS8_) ;  /* 0xffffffd414247950 */ /* 0x000fec0003c3ffff */
.L_x_1709:
        /* <DEDUP_REMOVED lines=9> */
.L_x_3232:


//--------------------- .text._ZN2at6native16triu_tril_kernelIN3c108BFloat16ElLb0ELi4ELb1EEEvNS_4cuda6detail10TensorInfoIT_T0_EENS6_IKS7_S8_EEllS8_ --------------------------
	.section	.text._ZN2at6native16triu_tril_kernelIN3c108BFloat16ElLb0ELi4ELb1EEEvNS_4cuda6detail10TensorInfoIT_T0_EENS6_IKS7_S8_EEllS8_,"ax",@progbits
	.align	128
        .global         _ZN2at6native16triu_tril_kernelIN3c108BFloat16ElLb0ELi4ELb1EEEvNS_4cuda6detail10TensorInfoIT_T0_EENS6_IKS7_S8_EEllS8_
        .type           _ZN2at6native16triu_tril_kernelIN3c108BFloat16ElLb0ELi4ELb1EEEvNS_4cuda6detail10TensorInfoIT_T0_EENS6_IKS7_S8_EEllS8_,@function
        .size           _ZN2at6native16triu_tril_kernelIN3c108BFloat16ElLb0ELi4ELb1EEEvNS_4cuda6detail10TensorInfoIT_T0_EENS6_IKS7_S8_EEllS8_,(.L_x_3234 - _ZN2at6native16triu_tril_kernelIN3c108BFloat16ElLb0ELi4ELb1EEEvNS_4cuda6detail10TensorInfoIT_T0_EENS6_IKS7_S8_EEllS8_)
        .other          _ZN2at6native16triu_tril_kernelIN3c108BFloat16ElLb0ELi4ELb1EEEvNS_4cuda6detail10TensorInfoIT_T0_EENS6_IKS7_S8_EEllS8_,@"STO_CUDA_ENTRY STV_DEFAULT"
_ZN2at6native16triu_tril_kernelIN3c108BFloat16ElLb0ELi4ELb1EEEvNS_4cuda6detail10TensorInfoIT_T0_EENS6_IKS7_S8_EEllS8_:
.text._ZN2at6native16triu_tril_kernelIN3c108BFloat16ElLb0ELi4ELb1EEEvNS_4cuda6detail10TensorInfoIT_T0_EENS6_IKS7_S8_EEllS8_:
        /* <DEDUP_REMOVED lines=23> */
[----:B------:R-:W-:Y:S05]  /*0170*/  CALL.REL.NOINC `($__internal_85_$__cuda_sm20_div_s64) ;  /* 0x0000002000707944 */ /* 0x000fea0003c00000 */
        /* <DEDUP_REMOVED lines=8> */
.L_x_1711:
        /* <DEDUP_REMOVED lines=23> */
.L_x_1712:
[----:B------:R-:W-:Y:S05]  /*0370*/  BSYNC B0 ;  /* 0x0000000000007941 */ /* 0x000fea0003800000 */
.L_x_1710:
        /* <DEDUP_REMOVED lines=12> */
[----:B------:R-:W-:Y:S05]  /*0440*/  CALL.REL.NOINC `($__internal_86_$__cuda_sm20_rem_s64) ;  /* 0x0000002400087944 */ /* 0x000fea0003c00000 */
[----:B------:R-:W-:Y:S05]  /*0450*/  BRA `(.L_x_1715) ;  /* 0x0000000000487947 */ /* 0x000fea0003800000 */
.L_x_1714:
        /* <DEDUP_REMOVED lines=18> */
.L_x_1715:
[----:B------:R-:W-:Y:S05]  /*0580*/  BSYNC B0 ;  /* 0x0000000000007941 */ /* 0x000fea0003800000 */
.L_x_1713:
        /* <DEDUP_REMOVED lines=21> */
[----:B------:R-:W-:Y:S05]  /*06e0*/  CALL.REL.NOINC `($__internal_85_$__cuda_sm20_div_s64) ;  /* 0x0000001c00147944 */ /* 0x000fea0003c00000 */
[----:B------:R-:W-:Y:S01]  /*06f0*/  MOV R18, R10 ;  /* 0x0000000a00127202 */ /* 0x000fe20000000f00 */
[----:B------:R-:W-:Y:S01]  /*0700*/  IMAD.MOV.U32 R19, RZ, RZ, R11 ;  /* 0x000000ffff137224 */ /* 0x000fe200078e000b */
[----:B------:R-:W-:Y:S06]  /*0710*/  BRA `(.L_x_1718) ;  /* 0x00000000004c7947 */ /* 0x000fec0003800000 */
.L_x_1717:
        /* <DEDUP_REMOVED lines=19> */
.L_x_1718:
[----:B------:R-:W-:Y:S05]  /*0850*/  BSYNC B0 ;  /* 0x0000000000007941 */ /* 0x000fea0003800000 */
.L_x_1716:
        /* <DEDUP_REMOVED lines=42> */
.L_x_1724:
        /* <DEDUP_REMOVED lines=14> */
[----:B------:R-:W-:Y:S05]  /*0be0*/  CALL.REL.NOINC `($__internal_85_$__cuda_sm20_div_s64) ;  /* 0x0000001400d47944 */ /* 0x000fea0003c00000 */
        /* <DEDUP_REMOVED lines=11> */
.L_x_1722:
        /* <DEDUP_REMOVED lines=23> */
.L_x_1723:
[----:B------:R-:W-:Y:S05]  /*0e10*/  BSYNC B0 ;  /* 0x0000000000007941 */ /* 0x000fea0003800000 */
.L_x_1721:
        /* <DEDUP_REMOVED lines=14> */
.L_x_1720:
        /* <DEDUP_REMOVED lines=13> */
.L_x_1737:
        /* <DEDUP_REMOVED lines=14> */
[----:B------:R-:W-:Y:S05]  /*10b0*/  CALL.REL.NOINC `($__internal_85_$__cuda_sm20_div_s64) ;  /* 0x0000001000a07944 */ /* 0x000fea0003c00000 */
        /* <DEDUP_REMOVED lines=11> */
.L_x_1726:
        /* <DEDUP_REMOVED lines=23> */
.L_x_1727:
[----:B------:R-:W-:Y:S05]  /*12e0*/  BSYNC B0 ;  /* 0x0000000000007941 */ /* 0x000fea0003800000 */
.L_x_1725:
        /* <DEDUP_REMOVED lines=31> */
.L_x_1729:
        /* <DEDUP_REMOVED lines=23> */
.L_x_1730:
[----:B------:R-:W-:Y:S05]  /*1650*/  BSYNC B0 ;  /* 0x0000000000007941 */ /* 0x000fea0003800000 */
.L_x_1728:
        /* <DEDUP_REMOVED lines=33> */
.L_x_1732:
[----:B------:R-:W0:Y:S01]  /*1870*/  I2F.U32.RP R5, UR14 ;  /* 0x0000000e00057d06 */ /* 0x000e220008209000 */
[----:B------:R-:W-:Y:S01]  /*1880*/  IMAD R9, RZ, RZ, -UR14 ;  /* 0x8000000eff097e24 */ /* 0x000fe2000f8e02ff */
[----:B------:R-:W-:Y:S01]  /*1890*/  ISETP.NE.U32.AND P2, PT, RZ, UR14, PT ;  /* 0x0000000eff007c0c */ /* 0x000fe2000bf45070 */
[----:B------:R-:W-:-:S05]  /*18a0*/  HFMA2.MMA R19, -RZ, RZ, 0, 0 ;  /* 0x00000000ff137435 */ /* 0x000fca00000001ff */
        /* <DEDUP_REMOVED lines=19> */
.L_x_1733:
[----:B------:R-:W-:Y:S05]  /*19e0*/  BSYNC B0 ;  /* 0x0000000000007941 */ /* 0x000fea0003800000 */
.L_x_1731:
        /* <DEDUP_REMOVED lines=32> */
.L_x_1735:
        /* <DEDUP_REMOVED lines=23> */
.L_x_1736:
[----:B------:R-:W-:Y:S05]  /*1d60*/  BSYNC B0 ;  /* 0x0000000000007941 */ /* 0x000fea0003800000 */
.L_x_1734:
        /* <DEDUP_REMOVED lines=13> */
.L_x_1719:
        /* <DEDUP_REMOVED lines=8> */
[----:B------:R-:W-:Y:S02]  /*1ec0*/  ISETP.GT.U32.AND P0, PT, R0, UR12, PT ;  /* 0x0000000c00007c0c */ /* 0x000fe4000bf04070 */
[----:B------:R-:W-:Y:S01]  /*1ed0*/  IADD3.X R0, R3, ~R13, RZ, P1, !PT ;  /* 0x8000000d03007210 */ /* 0x000fe20000ffe4ff */
[----:B------:R-:W-:Y:S01]  /*1ee0*/  IMAD.X R9, RZ, RZ, R3, P2 ;  /* 0x000000ffff097224 */ /* 0x000fe200010e0603 */
[----:B------:R-:W-:Y:S02]  /*1ef0*/  ISETP.GE.U32.AND P1, PT, R5, UR8, PT ;  /* 0x0000000805007c0c */ /* 0x000fe4000bf26070 */
[----:B------:R-:W-:-:S02]  /*1f00*/  ISETP.GT.AND.EX P0, PT, R0, UR13, PT, P0 ;  /* 0x0000000d00007c0c */ /* 0x000fc4000bf04300 */
[----:B------:R-:W-:-:S11]  /*1f10*/  ISETP.GE.AND.EX P1, PT, R9, UR9, PT, P1 ;  /* 0x0000000909007c0c */ /* 0x000fd6000bf26310 */
[----:B------:R-:W0:Y:S02]  /*1f20*/  @P0 LDC.64 R6, c[0x0][0x210] ;  /* 0x00008400ff060b82 */ /* 0x000e240000000a00 */
[----:B0-----:R-:W-:-:S04]  /*1f30*/  @P0 LEA R6, P2, R14, R6, 0x1 ;  /* 0x000000060e060211 */ /* 0x001fc800078408ff */
[----:B------:R-:W-:-:S05]  /*1f40*/  @P0 LEA.HI.X R7, R14, R7, R15, 0x1, P2 ;  /* 0x000000070e070211 */ /* 0x000fca00010f0c0f */
[----:B------:R0:W-:Y:S01]  /*1f50*/  @P0 STG.E.U16 desc[UR10][R6.64], RZ ;  /* 0x000000ff06000986 */ /* 0x0001e2000c10150a */
[----:B------:R-:W-:Y:S05]  /*1f60*/  @P1 EXIT ;  /* 0x000000000000194d */ /* 0x000fea0003800000 */
[----:B------:R-:W-:Y:S01]  /*1f70*/  IADD3 R0, P1, -R12, R5, RZ ;  /* 0x000000050c007210 */ /* 0x000fe20007f3e1ff */
[----:B------:R-:W-:Y:S01]  /*1f80*/  BSSY B0, `(.L_x_1738) ;  /* 0x0000012000007945 */ /* 0x000fe20003800000 */
[----:B0-----:R-:W-:Y:S02]  /*1f90*/  IADD3 R7, P2, R4, 0x2, RZ ;  /* 0x0000000204077810 */ /* 0x001fe40007f5e0ff */
[----:B------:R-:W-:Y:S02]  /*1fa0*/  ISETP.GT.U32.AND P0, PT, R0, UR12, PT ;  /* 0x0000000c00007c0c */ /* 0x000fe4000bf04070 */
[----:B------:R-:W-:Y:S01]  /*1fb0*/  IADD3.X R0, ~R13, R9, RZ, P1, !PT ;  /* 0x000000090d007210 */ /* 0x000fe20000ffe5ff */
[----:B------:R-:W-:Y:S01]  /*1fc0*/  IMAD.X R9, RZ, RZ, R3, P2 ;  /* 0x000000ffff097224 */ /* 0x000fe200010e0603 */
[----:B------:R-:W-:Y:S02]  /*1fd0*/  ISETP.GE.U32.AND P1, PT, R7, UR8, PT ;  /* 0x0000000807007c0c */ /* 0x000fe4000bf26070 */
[----:B------:R-:W-:-:S02]  /*1fe0*/  ISETP.GT.AND.EX P0, PT, R0, UR13, PT, P0 ;  /* 0x0000000d00007c0c */ /* 0x000fc4000bf04300 */
[----:B------:R-:W-:-:S11]  /*1ff0*/  ISETP.GE.AND.EX P1, PT, R9, UR9, PT, P1 ;  /* 0x0000000909007c0c */ /* 0x000fd6000bf26310 */
[----:B------:R-:W-:Y:S05]  /*2000*/  @!P0 BRA `(.L_x_1739) ;  /* 0x0000000000248947 */ /* 0x000fea0003800000 */
[----:B------:R-:W-:Y:S01]  /*2010*/  UMOV UR6, 0xd0 ;  /* 0x000000d000067882 */ /* 0x000fe20000000000 */
[----:B------:R-:W-:Y:S01]  /*2020*/  ULDC.64 UR14, c[0x0][0x210] ;  /* 0x00008400000e7ab9 */ /* 0x000fe20000000a00 */
[----:B------:R-:W-:-:S12]  /*2030*/  ULEA UR6, UR4, UR6, 0x3 ;  /* 0x0000000604067291 */ /* 0x000fd8000f8e183f */
[----:B------:R-:W-:Y:S02]  /*2040*/  ULDC.64 UR6, c[0x0][UR6+0x210] ;  /* 0x0000840006067abb */ /* 0x000fe40008000a00 */
[----:B------:R-:W-:-:S04]  /*2050*/  IADD3 R0, P0, R14, UR6, RZ ;  /* 0x000000060e007c10 */ /* 0x000fc8000ff1e0ff */
[----:B------:R-:W-:Y:S02]  /*2060*/  IADD3.X R5, R15, UR7, RZ, P0, !PT ;  /* 0x000000070f057c10 */ /* 0x000fe400087fe4ff */
[----:B------:R-:W-:-:S04]  /*2070*/  LEA R10, P0, R0, UR14, 0x1 ;  /* 0x0000000e000a7c11 */ /* 0x000fc8000f8008ff */
[----:B------:R-:W-:-:S05]  /*2080*/  LEA.HI.X R11, R0, UR15, R5, 0x1, P0 ;  /* 0x0000000f000b7c11 */ /* 0x000fca00080f0c05 */
[----:B------:R0:W-:Y:S04]  /*2090*/  STG.E.U16 desc[UR10][R10.64], RZ ;  /* 0x000000ff0a007986 */ /* 0x0001e8000c10150a */
.L_x_1739:
[----:B------:R-:W-:Y:S05]  /*20a0*/  BSYNC B0 ;  /* 0x0000000000007941 */ /* 0x000fea0003800000 */
.L_x_1738:
[----:B------:R-:W-:Y:S05]  /*20b0*/  @P1 EXIT ;  /* 0x000000000000194d */ /* 0x000fea0003800000 */
[----:B------:R-:W-:Y:S01]  /*20c0*/  IADD3 R5, P0, R4, 0x3, RZ ;  /* 0x0000000304057810 */ /* 0x000fe20007f1e0ff */
[----:B------:R-:W-:Y:S01]  /*20d0*/  BSSY B0, `(.L_x_1740) ;  /* 0x0000018000007945 */ /* 0x000fe20003800000 */
[C---:B------:R-:W-:Y:S02]  /*20e0*/  IADD3 R0, P1, -R12.reuse, R7, RZ ;  /* 0x000000070c007210 */ /* 0x040fe40007f3e1ff */
[----:B------:R-:W-:Y:S02]  /*20f0*/  IADD3 R2, P2, -R12, R5, RZ ;  /* 0x000000050c027210 */ /* 0x000fe40007f5e1ff */
[----:B------:R-:W-:Y:S02]  /*2100*/  IADD3.X R12, ~R13, R9, RZ, P1, !PT ;  /* 0x000000090d0c7210 */ /* 0x000fe40000ffe5ff */
[----:B------:R-:W-:Y:S02]  /*2110*/  ISETP.GT.U32.AND P1, PT, R0, UR12, PT ;  /* 0x0000000c00007c0c */ /* 0x000fe4000bf24070 */
[----:B------:R-:W-:-:S02]  /*2120*/  IADD3.X R3, RZ, R3, RZ, P0, !PT ;  /* 0x00000003ff037210 */ /* 0x000fc400007fe4ff */
[----:B------:R-:W-:Y:S02]  /*2130*/  ISETP.GT.AND.EX P1, PT, R12, UR13, PT, P1 ;  /* 0x0000000d0c007c0c */ /* 0x000fe4000bf24310 */
[----:B------:R-:W-:Y:S01]  /*2140*/  ISETP.GT.U32.AND P0, PT, R2, UR12, PT ;  /* 0x0000000c02007c0c */ /* 0x000fe2000bf04070 */
[----:B------:R-:W-:Y:S01]  /*2150*/  IMAD.X R2, R3, 0x1, ~R13, P2 ;  /* 0x0000000103027824 */ /* 0x000fe200010e0e0d */
[----:B------:R-:W-:-:S04]  /*2160*/  ISETP.GE.U32.AND P2, PT, R5, UR8, PT ;  /* 0x0000000805007c0c */ /* 0x000fc8000bf46070 */
[----:B------:R-:W-:-:S04]  /*2170*/  ISETP.GT.AND.EX P0, PT, R2, UR13, PT, P0 ;  /* 0x0000000d02007c0c */ /* 0x000fc8000bf04300 */
[----:B------:R-:W-:Y:S01]  /*2180*/  ISETP.GE.OR.EX P0, PT, R3, UR9, !P0, P2 ;  /* 0x0000000903007c0c */ /* 0x000fe2000c706720 */
[----:B------:R-:W-:-:S12]  /*2190*/  @!P1 BRA `(.L_x_1741) ;  /* 0x00000000002c9947 */ /* 0x000fd80003800000 */
[----:B------:R-:W-:Y:S02]  /*21a0*/  UMOV UR5, 0xd0 ;  /* 0x000000d000057882 */ /* 0x000fe40000000000 */
[----:B------:R-:W-:-:S12]  /*21b0*/  ULEA UR5, UR4, UR5, 0x3 ;  /* 0x0000000504057291 */ /* 0x000fd8000f8e183f */
[----:B------:R-:W-:Y:S02]  /*21c0*/  ULDC.64 UR6, c[0x0][UR5+0x210] ;  /* 0x0000840005067abb */ /* 0x000fe40008000a00 */
[----:B------:R-:W-:Y:S01]  /*21d0*/  IMAD.U32 R2, RZ, RZ, UR6 ;  /* 0x00000006ff027e24 */ /* 0x000fe2000f8e00ff */
[----:B------:R-:W-:Y:S01]  /*21e0*/  MOV R3, UR7 ;  /* 0x0000000700037c02 */ /* 0x000fe20008000f00 */
[----:B------:R-:W-:-:S03]  /*21f0*/  ULDC.64 UR6, c[0x0][0x210] ;  /* 0x0000840000067ab9 */ /* 0x000fc60000000a00 */
[----:B------:R-:W-:-:S04]  /*2200*/  LEA R0, P1, R2, R14, 0x1 ;  /* 0x0000000e02007211 */ /* 0x000fc800078208ff */
[----:B------:R-:W-:Y:S02]  /*2210*/  LEA.HI.X R3, R2, R15, R3, 0x1, P1 ;  /* 0x0000000f02037211 */ /* 0x000fe400008f0c03 */
[----:B------:R-:W-:-:S04]  /*2220*/  LEA R2, P1, R0, UR6, 0x1 ;  /* 0x0000000600027c11 */ /* 0x000fc8000f8208ff */
[----:B------:R-:W-:-:S05]  /*2230*/  LEA.HI.X R3, R0, UR7, R3, 0x1, P1 ;  /* 0x0000000700037c11 */ /* 0x000fca00088f0c03 */
[----:B------:R1:W-:Y:S04]  /*2240*/  STG.E.U16 desc[UR10][R2.64], RZ ;  /* 0x000000ff02007986 */ /* 0x0003e8000c10150a */
.L_x_1741:
[----:B------:R-:W-:Y:S05]  /*2250*/  BSYNC B0 ;  /* 0x0000000000007941 */ /* 0x000fea0003800000 */
.L_x_1740:
[----:B------:R-:W-:Y:S05]  /*2260*/  @P0 EXIT ;  /* 0x000000000000094d */ /* 0x000fea0003800000 */
[----:B------:R-:W-:Y:S01]  /*2270*/  UMOV UR5, 0xd0 ;  /* 0x000000d000057882 */ /* 0x000fe20000000000 */
[----:B------:R-:W-:Y:S01]  /*2280*/  ULDC.64 UR8, c[0x0][0x210] ;  /* 0x0000840000087ab9 */ /* 0x000fe20000000a00 */
[----:B------:R-:W-:-:S12]  /*2290*/  ULEA UR5, UR4, UR5, 0x3 ;  /* 0x0000000504057291 */ /* 0x000fd8000f8e183f */
[----:B------:R-:W-:Y:S02]  /*22a0*/  ULDC.64 UR6, c[0x0][UR5+0x210] ;  /* 0x0000840005067abb */ /* 0x000fe40008000a00 */
[----:B-1----:R-:W-:Y:S01]  /*22b0*/  IMAD.U32 R2, RZ, RZ, UR6 ;  /* 0x00000006ff027e24 */ /* 0x002fe2000f8e00ff */
[----:B------:R-:W-:Y:S02]  /*22c0*/  UIMAD UR6, UR7, 0x3, URZ ;  /* 0x00000003070678a4 */ /* 0x000fe4000f8e023f */
[----:B------:R-:W-:Y:S01]  /*22d0*/  MOV R3, UR7 ;  /* 0x0000000700037c02 */ /* 0x000fe20008000f00 */
[----:B------:R-:W-:-:S04]  /*22e0*/  IMAD.WIDE.U32 R2, R2, 0x3, R14 ;  /* 0x0000000302027825 */ /* 0x000fc800078e000e */
[----:B------:R-:W-:Y:S01]  /*22f0*/  VIADD R3, R3, UR6 ;  /* 0x0000000603037c36 */ /* 0x000fe20008000000 */
[----:B------:R-:W-:-:S04]  /*2300*/  LEA R4, P0, R2, UR8, 0x1 ;  /* 0x0000000802047c11 */ /* 0x000fc8000f8008ff */
[----:B------:R-:W-:-:S05]  /*2310*/  LEA.HI.X R5, R2, UR9, R3, 0x1, P0 ;  /* 0x0000000902057c11 */ /* 0x000fca00080f0c03 */
[----:B------:R-:W-:Y:S01]  /*2320*/  STG.E.U16 desc[UR10][R4.64], RZ ;  /* 0x000000ff04007986 */ /* 0x000fe2000c10150a */
[----:B------:R-:W-:Y:S05]  /*2330*/  EXIT ;  /* 0x000000000000794d */ /* 0x000fea0003800000 */
        .weak           $__internal_85_$__cuda_sm20_div_s64
        .type           $__internal_85_$__cuda_sm20_div_s64,@function
        .size           $__internal_85_$__cuda_sm20_div_s64,($__internal_86_$__cuda_sm20_rem_s64 - $__internal_85_$__cuda_sm20_div_s64)
$__internal_85_$__cuda_sm20_div_s64:
        /* <DEDUP_REMOVED lines=82> */
[----:B------:R-:W-:Y:S06]  /*2860*/  RET.REL.NODEC R8 `(_ZN2at6native16triu_tril_kernelIN3c108BFloat16ElLb0ELi4ELb1EEEvNS_4cuda6detail10TensorInfoIT_T0_EENS6_IKS7_S8_EEllS8_) ;  /* 0xffffffd408e47950 */ /* 0x000fec0003c3ffff */
        .weak           $__internal_86_$__cuda_sm20_rem_s64
        .type           $__internal_86_$__cuda_sm20_rem_s64,@function
        .size           $__internal_86_$__cuda_sm20_rem_s64,(.L_x_3234 - $__internal_86_$__cuda_sm20_rem_s64)
$__internal_86_$__cuda_sm20_rem_s64:
        /* <DEDUP_REMOVED lines=77> */
[----:B------:R-:W-:Y:S06]  /*2d40*/  RET.REL.NODEC R6 `(_ZN2at6native16triu_tril_kernelIN3c108BFloat16ElLb0ELi4ELb1EEEvNS_4cuda6detail10TensorInfoIT_T0_EENS6_IKS7_S8_EEllS8_) ;  /* 0xffffffd006ac7950 */ /* 0x000fec0003c3ffff */
.L_x_1742:
        /* <DEDUP_REMOVED lines=11> */
.L_x_3234:


//--------------------- .text._ZN2at6native16triu_tril_kernelIN3c108BFloat16EiLb0ELi4ELb0EEEvNS_4cuda6detail10TensorInfoIT_T0_EENS6_IKS7_S8_EEllS8_ --------------------------
	.section	.text._ZN2at6native16triu_tril_kernelIN3c108BFloat16EiLb0ELi4ELb0EEEvNS_4cuda6detail10TensorInfoIT_T0_EENS6_IKS7_S8_EEllS8_,"ax",@progbits
	.align	128
        .global         _ZN2at6native16triu_tril_kernelIN3c108BFloat16EiLb0ELi4ELb0EEEvNS_4cuda6detail10TensorInfoIT_T0_EENS6_IKS7_S8_EEllS8_
        .type           _ZN2at6native16triu_tril_kernelIN3c108BFloat16EiLb0ELi4ELb0EEEvNS_4cuda6detail10TensorInfoIT_T0_EENS6_IKS7_S8_EEllS8_,@function
        .size           _ZN2at6native16triu_tril_kernelIN3c108BFloat16EiLb0ELi4ELb0EEEvNS_4cuda6detail10TensorInfoIT_T0_EENS6_IKS7_S8_EEllS8_,(.L_x_3235 - _ZN2at6native16triu_tril_kernelIN3c108BFloat16EiLb0ELi4ELb0EEEvNS_4cuda6detail10TensorInfoIT_T0_EENS6_IKS7_S8_EEllS8_)
        .other          _ZN2at6native16triu_tril_kernelIN3c108BFloat16EiLb0ELi4ELb0EEEvNS_4cuda6detail10TensorInfoIT_T0_EENS6_IKS7_S8_EEllS8_,@"STO_CUDA_ENTRY STV_DEFAULT"
_ZN2at6native16triu_tril_kernelIN3c108BFloat16EiLb0ELi4ELb0EEEvNS_4cuda6detail10TensorInfoIT_T0_EENS6_IKS7_S8_EEllS8_:
.text._ZN2at6native16triu_tril_kernelIN3c108BFloat16EiLb0ELi4ELb0EEEvNS_4cuda6detail10TensorInfoIT_T0_EENS6_IKS7_S8_EEllS8_:
        /* <DEDUP_REMOVED lines=23> */
[----:B------:R-:W-:Y:S05]  /*0170*/  CALL.REL.NOINC `($__internal_87_$__cuda_sm20_div_s64) ;  /* 0x0000001800b07944 */ /* 0x000fea0003c00000 */
[----:B------:R-:W-:Y:S01]  /*0180*/  IADD3 R0, -R8, RZ, RZ ;  /* 0x000000ff08007210 */ /* 0x000fe20007ffe1ff */
[----:B------:R-:W-:Y:S01]  /*0190*/  ULDC UR6, c[0x0][0x3d0] ;  /* 0x0000f40000067ab9 */ /* 0x000fe20000000800 */
[----:B------:R-:W-:Y:S02]  /*01a0*/  IMAD.MOV.U32 R16, RZ, RZ, R8 ;  /* 0x000000ffff107224 */ /* 0x000fe400078e0008 */
[----:B------:R-:W-:Y:S02]  /*01b0*/  IMAD.MOV.U32 R17, RZ, RZ, R9 ;  /* 0x000000ffff117224 */ /* 0x000fe400078e0009 */
[----:B------:R-:W-:Y:S01]  /*01c0*/  IMAD R3, R0, UR6, R3 ;  /* 0x0000000600037c24 */ /* 0x000fe2000f8e0203 */
[----:B------:R-:W-:Y:S06]  /*01d0*/  BRA `(.L_x_1745) ;  /* 0x0000000000547947 */ /* 0x000fec0003800000 */
.L_x_1744:
        /* <DEDUP_REMOVED lines=21> */
.L_x_1745:
[----:B------:R-:W-:Y:S05]  /*0330*/  BSYNC B0 ;  /* 0x0000000000007941 */ /* 0x000fea0003800000 */
.L_x_1743:
        /* <DEDUP_REMOVED lines=15> */
[----:B------:R-:W-:Y:S05]  /*0430*/  CALL.REL.NOINC `($__internal_87_$__cuda_sm20_div_s64) ;  /* 0x0000001800007944 */ /* 0x000fea0003c00000 */
[--C-:B------:R-:W-:Y:S01]  /*0440*/  IMAD.MOV R5, RZ, RZ, -R8.reuse ;  /* 0x000000ffff057224 */ /* 0x100fe200078e0a08 */
[----:B------:R-:W-:Y:S01]  /*0450*/  MOV R15, R9 ;  /* 0x00000009000f7202 */ /* 0x000fe20000000f00 */
[----:B------:R-:W-:Y:S02]  /*0460*/  IMAD.MOV.U32 R14, RZ, RZ, R8 ;  /* 0x000000ffff0e7224 */ /* 0x000fe400078e0008 */
[----:B------:R-:W-:Y:S01]  /*0470*/  IMAD R2, R5, UR5, R16 ;  /* 0x0000000505027c24 */ /* 0x000fe2000f8e0210 */
[----:B------:R-:W-:Y:S06]  /*0480*/  BRA `(.L_x_1748) ;  /* 0x0000000000547947 */ /* 0x000fec0003800000 */
.L_x_1747:
        /* <DEDUP_REMOVED lines=21> */
.L_x_1748:
[----:B------:R-:W-:Y:S05]  /*05e0*/  BSYNC B0 ;  /* 0x0000000000007941 */ /* 0x000fea0003800000 */
.L_x_1746:
        /* <DEDUP_REMOVED lines=24> */
.L_x_1754:
        /* <DEDUP_REMOVED lines=11> */
[----:B------:R-:W-:Y:S05]  /*0820*/  CALL.REL.NOINC `($__internal_87_$__cuda_sm20_div_s64) ;  /* 0x0000001400047944 */ /* 0x000fea0003c00000 */
[----:B------:R-:W-:Y:S02]  /*0830*/  IMAD.MOV R7, RZ, RZ, -R8 ;  /* 0x000000ffff077224 */ /* 0x000fe400078e0a08 */
[----:B------:R-:W-:Y:S02]  /*0840*/  IMAD.MOV.U32 R15, RZ, RZ, R9 ;  /* 0x000000ffff0f7224 */ /* 0x000fe400078e0009 */
[----:B------:R-:W-:Y:S01]  /*0850*/  IMAD R7, R7, UR10, R14 ;  /* 0x0000000a07077c24 */ /* 0x000fe2000f8e020e */
[----:B------:R-:W-:Y:S01]  /*0860*/  MOV R14, R8 ;  /* 0x00000008000e7202 */ /* 0x000fe20000000f00 */
[----:B------:R-:W-:Y:S06]  /*0870*/  BRA `(.L_x_1753) ;  /* 0x0000000000587947 */ /* 0x000fec0003800000 */
.L_x_1752:
        /* <DEDUP_REMOVED lines=22> */
.L_x_1753:
[----:B------:R-:W-:Y:S05]  /*09e0*/  BSYNC B0 ;  /* 0x0000000000007941 */ /* 0x000fea0003800000 */
.L_x_1751:
        /* <DEDUP_REMOVED lines=10> */
.L_x_1750:
        /* <DEDUP_REMOVED lines=9> */
.L_x_1767:
        /* <DEDUP_REMOVED lines=12> */
[----:B------:R-:W-:Y:S01]  /*0be0*/  IMAD.MOV R15, RZ, RZ, -R8 ;  /* 0x000000ffff0f7224 */ /* 0x000fe200078e0a08 */
[----:B------:R-:W-:Y:S01]  /*0bf0*/  MOV R16, R8 ;  /* 0x0000000800107202 */ /* 0x000fe20000000f00 */
[----:B------:R-:W-:Y:S02]  /*0c00*/  IMAD.MOV.U32 R17, RZ, RZ, R9 ;  /* 0x000000ffff117224 */ /* 0x000fe400078e0009 */
[----:B------:R-:W-:Y:S01]  /*0c10*/  IMAD R15, R15, UR5, R14 ;  /* 0x000000050f0f7c24 */ /* 0x000fe2000f8e020e */
[----:B------:R-:W-:Y:S06]  /*0c20*/  BRA `(.L_x_1757) ;  /* 0x0000000000547947 */ /* 0x000fec0003800000 */
.L_x_1756:
        /* <DEDUP_REMOVED lines=21> */
.L_x_1757:
[----:B------:R-:W-:Y:S05]  /*0d80*/  BSYNC B0 ;  /* 0x0000000000007941 */ /* 0x000fea0003800000 */
.L_x_1755:
        /* <DEDUP_REMOVED lines=15> */
[----:B------:R-:W-:Y:S05]  /*0e80*/  CALL.REL.NOINC `($__internal_87_$__cuda_sm20_div_s64) ;  /* 0x0000000c006c7944 */ /* 0x000fea0003c00000 */
[----:B------:R-:W-:Y:S01]  /*0e90*/  IADD3 R17, -R8, RZ, RZ ;  /* 0x000000ff08117210 */ /* 0x000fe20007ffe1ff */
[----:B------:R-:W-:Y:S02]  /*0ea0*/  IMAD.MOV.U32 R14, RZ, RZ, R8 ;  /* 0x000000ffff0e7224 */ /* 0x000fe400078e0008 */
[----:B------:R-:W-:Y:S02]  /*0eb0*/  IMAD.MOV.U32 R15, RZ, RZ, R9 ;  /* 0x000000ffff0f7224 */ /* 0x000fe400078e0009 */
[----:B------:R-:W-:Y:S01]  /*0ec0*/  IMAD R17, R17, UR10, R16 ;  /* 0x0000000a11117c24 */ /* 0x000fe2000f8e0210 */
[----:B------:R-:W-:Y:S06]  /*0ed0*/  BRA `(.L_x_1760) ;  /* 0x0000000000547947 */ /* 0x000fec0003800000 */
.L_x_1759:
        /* <DEDUP_REMOVED lines=21> */
.L_x_1760:
[----:B------:R-:W-:Y:S05]  /*1030*/  BSYNC B0 ;  /* 0x0000000000007941 */ /* 0x000fea0003800000 */
.L_x_1758:
        /* <DEDUP_REMOVED lines=21> */
.L_x_1762:
        /* <DEDUP_REMOVED lines=21> */
.L_x_1763:
[----:B------:R-:W-:Y:S05]  /*12e0*/  BSYNC B0 ;  /* 0x0000000000007941 */ /* 0x000fea0003800000 */
.L_x_1761:
        /* <DEDUP_REMOVED lines=21> */
.L_x_1765:
        /* <DEDUP_REMOVED lines=21> */
.L_x_1766:
[----:B------:R-:W-:Y:S05]  /*1590*/  BSYNC B0 ;  /* 0x0000000000007941 */ /* 0x000fea0003800000 */
.L_x_1764:
        /* <DEDUP_REMOVED lines=11> */
.L_x_1749:
[----:B------:R-:W-:Y:S01]  /*1650*/  IADD3 R0, R3, -R2, RZ ;  /* 0x8000000203007210 */ /* 0x000fe20007ffe0ff */
[----:B------:R-:W-:Y:S01]  /*1660*/  ULDC.64 UR10, c[0x0][0x3c0] ;  /* 0x0000f000000a7ab9 */ /* 0x000fe20000000a00 */
[----:B------:R-:W-:Y:S01]  /*1670*/  ULDC.64 UR6, c[0x0][0x208] ;  /* 0x0000820000067ab9 */ /* 0x000fe20000000a00 */
[----:B------:R-:W-:Y:S01]  /*1680*/  BSSY B0, `(.L_x_1768) ;  /* 0x000003d000007945 */ /* 0x000fe20003800000 */
        /* <DEDUP_REMOVED lines=16> */
[----:B------:R-:W-:-:S04]  /*1790*/  IADD3 R7, R3, 0x1, RZ ;  /* 0x0000000103077810 */ /* 0x000fc80007ffe0ff */
        /* <DEDUP_REMOVED lines=16> */
.L_x_1771:
[----:B------:R-:W-:Y:S05]  /*18a0*/  BSYNC B1 ;  /* 0x0000000000017941 */ /* 0x000fea0003800000 */
.L_x_1770:
[----:B0-----:R-:W-:-:S04]  /*18b0*/  IADD3 R9, R3, -R2, RZ ;  /* 0x8000000203097210 */ /* 0x001fc80007ffe0ff */
[C---:B------:R-:W-:Y:S01]  /*18c0*/  IADD3 R7, R9.reuse, 0x2, RZ ;  /* 0x0000000209077810 */ /* 0x040fe20007ffe0ff */
[C---:B------:R-:W-:Y:S01]  /*18d0*/  VIADD R2, R9.reuse, 0x1 ;  /* 0x0000000109027836 */ /* 0x040fe20000000000 */
[----:B------:R-:W-:Y:S02]  /*18e0*/  ISETP.GT.U32.AND P0, PT, R9, UR10, PT ;  /* 0x0000000a09007c0c */ /* 0x000fe4000bf04070 */
[----:B------:R-:W-:Y:S02]  /*18f0*/  ISETP.GT.U32.AND P2, PT, R7, UR10, PT ;  /* 0x0000000a07007c0c */ /* 0x000fe4000bf44070 */
[----:B------:R-:W-:Y:S02]  /*1900*/  ISETP.GT.U32.AND P1, PT, R2, UR10, PT ;  /* 0x0000000a02007c0c */ /* 0x000fe4000bf24070 */
[----:B------:R-:W-:Y:S01]  /*1910*/  SHF.R.S32.HI R8, RZ, 0x1f, R2 ;  /* 0x0000001fff087819 */ /* 0x000fe20000011402 */
[----:B------:R-:W-:Y:S01]  /*1920*/  VIADD R2, R9, 0x3 ;  /* 0x0000000309027836 */ /* 0x000fe20000000000 */
[----:B------:R-:W-:-:S02]  /*1930*/  SHF.R.S32.HI R10, RZ, 0x1f, R9 ;  /* 0x0000001fff0a7819 */ /* 0x000fc40000011409 */
[----:B------:R-:W-:Y:S02]  /*1940*/  SHF.R.S32.HI R7, RZ, 0x1f, R7 ;  /* 0x0000001fff077819 */ /* 0x000fe40000011407 */
[----:B------:R-:W-:Y:S02]  /*1950*/  ISETP.GT.U32.AND P3, PT, R2, UR10, PT ;  /* 0x0000000a02007c0c */ /* 0x000fe4000bf64070 */
[----:B------:R-:W-:Y:S02]  /*1960*/  SHF.R.S32.HI R2, RZ, 0x1f, R2 ;  /* 0x0000001fff027819 */ /* 0x000fe40000011402 */
[----:B------:R-:W-:Y:S02]  /*1970*/  ISETP.GT.AND.EX P0, PT, R10, UR11, PT, P0 ;  /* 0x0000000b0a007c0c */ /* 0x000fe4000bf04300 */
[----:B------:R-:W-:Y:S02]  /*1980*/  ISETP.GT.AND.EX P3, PT, R2, UR11, PT, P3 ;  /* 0x0000000b02007c0c */ /* 0x000fe4000bf64330 */
[----:B------:R-:W-:-:S02]  /*1990*/  ISETP.GT.AND.EX P1, PT, R8, UR11, PT, P1 ;  /* 0x0000000b08007c0c */ /* 0x000fc4000bf24310 */
[----:B------:R-:W-:-:S07]  /*19a0*/  ISETP.GT.AND.EX P2, PT, R7, UR11, PT, P2 ;  /* 0x0000000b07007c0c */ /* 0x000fce000bf44320 */
[----:B-----5:R-:W-:-:S04]  /*19b0*/  @P0 PRMT R6, RZ, 0x7610, R6 ;  /* 0x00007610ff060816 */ /* 0x020fc80000000006 */
[----:B------:R-:W-:Y:S02]  /*19c0*/  @P1 PRMT R4, RZ, 0x7610, R4 ;  /* 0x00007610ff041816 */ /* 0x000fe40000000004 */
[----:B------:R-:W-:Y:S01]  /*19d0*/  @P2 PRMT R5, RZ, 0x7610, R5 ;  /* 0x00007610ff052816 */ /* 0x000fe20000000005 */
[----:B------:R-:W-:Y:S06]  /*19e0*/  @!P3 BRA `(.L_x_1772) ;  /* 0x000000000018b947 */ /* 0x000fec0003800000 */
[----:B------:R-:W-:Y:S01]  /*19f0*/  PRMT R0, RZ, 0x7610, R0 ;  /* 0x00007610ff007816 */ /* 0x000fe20000000000 */
[----:B------:R-:W-:Y:S06]  /*1a00*/  BRA `(.L_x_1772) ;  /* 0x0000000000107947 */ /* 0x000fec0003800000 */
.L_x_1769:
[----:B------:R-:W-:Y:S02]  /*1a10*/  PRMT R0, RZ, 0x7610, R0 ;  /* 0x00007610ff007816 */ /* 0x000fe40000000000 */
[----:B------:R-:W-:Y:S02]  /*1a20*/  PRMT R5, RZ, 0x7610, R5 ;  /* 0x00007610ff057816 */ /* 0x000fe40000000005 */
[----:B------:R-:W-:Y:S02]  /*1a30*/  PRMT R4, RZ, 0x7610, R4 ;  /* 0x00007610ff047816 */ /* 0x000fe40000000004 */
[----:B------:R-:W-:-:S07]  /*1a40*/  PRMT R6, RZ, 0x7610, R6 ;  /* 0x00007610ff067816 */ /* 0x000fce0000000006 */
.L_x_1772:
[----:B------:R-:W-:Y:S05]  /*1a50*/  BSYNC B0 ;  /* 0x0000000000007941 */ /* 0x000fea0003800000 */
.L_x_1768:
        /* <DEDUP_REMOVED lines=30> */
        .weak           $__internal_87_$__cuda_sm20_div_s64
        .type           $__internal_87_$__cuda_sm20_div_s64,@function
        .size           $__internal_87_$__cuda_sm20_div_s64,(.L_x_3235 - $__internal_87_$__cuda_sm20_div_s64)
$__internal_87_$__cuda_sm20_div_s64:
        /* <DEDUP_REMOVED lines=82> */
[----:B------:R-:W-:Y:S06]  /*2160*/  RET.REL.NODEC R6 `(_ZN2at6native16triu_tril_kernelIN3c108BFloat16EiLb0ELi4ELb0EEEvNS_4cuda6detail10TensorInfoIT_T0_EENS6_IKS7_S8_EEllS8_) ;  /* 0xffffffdc06a47950 */ /* 0x000fec0003c3ffff */
.L_x_1773:
        /* <DEDUP_REMOVED lines=9> */
.L_x_3235:


//--------------------- .text._ZN2at6native16triu_tril_kernelIN3c108BFloat16EiLb0ELi4ELb1EEEvNS_4cuda6detail10TensorInfoIT_T0_EENS6_IKS7_S8_EEllS8_ --------------------------
	.section	.text._ZN2at6native16triu_tril_kernelIN3c108BFloat16EiLb0ELi4ELb1EEEvNS_4cuda6detail10TensorInfoIT_T0_EENS6_IKS7_S8_EEllS8_,"ax",@progbits
	.align	128
        .global         _ZN2at6native16triu_tril_kernelIN3c108BFloat16EiLb0ELi4ELb1EEEvNS_4cuda6detail10TensorInfoIT_T0_EENS6_IKS7_S8_EEllS8_
        .type           _ZN2at6native16triu_tril_kernelIN3c108BFloat16EiLb0ELi4ELb1EEEvNS_4cuda6detail10TensorInfoIT_T0_EENS6_IKS7_S8_EEllS8_,@function
        .size           _ZN2at6native16triu_tril_kernelIN3c108BFloat16EiLb0ELi4ELb1EEEvNS_4cuda6detail10TensorInfoIT_T0_EENS6_IKS7_S8_EEllS8_,(.L_x_3237 - _ZN2at6native16triu_tril_kernelIN3c108BFloat16EiLb0ELi4ELb1EEEvNS_4cuda6detail10TensorInfoIT_T0_EENS6_IKS7_S8_EEllS8_)
        .other          _ZN2at6native16triu_tril_kernelIN3c108BFloat16EiLb0ELi4ELb1EEEvNS_4cuda6detail10TensorInfoIT_T0_EENS6_IKS7_S8_EEllS8_,@"STO_CUDA_ENTRY STV_DEFAULT"
_ZN2at6native16triu_tril_kernelIN3c108BFloat16EiLb0ELi4ELb1EEEvNS_4cuda6detail10TensorInfoIT_T0_EENS6_IKS7_S8_EEllS8_:
.text._ZN2at6native16triu_tril_kernelIN3c108BFloat16EiLb0ELi4ELb1EEEvNS_4cuda6detail10TensorInfoIT_T0_EENS6_IKS7_S8_EEllS8_:
        /* <DEDUP_REMOVED lines=23> */
[----:B------:R-:W-:Y:S05]  /*0170*/  CALL.REL.NOINC `($__internal_88_$__cuda_sm20_div_s64) ;  /* 0x0000001800387944 */ /* 0x000fea0003c00000 */
[----:B------:R-:W-:Y:S01]  /*0180*/  IADD3 R3, -R8, RZ, RZ ;  /* 0x000000ff08037210 */ /* 0x000fe20007ffe1ff */
[----:B------:R-:W-:-:S04]  /*0190*/  ULDC UR6, c[0x0][0x3d0] ;  /* 0x0000f40000067ab9 */ /* 0x000fc80000000800 */
[----:B------:R-:W-:Y:S01]  /*01a0*/  IMAD R4, R3, UR6, R4 ;  /* 0x0000000603047c24 */ /* 0x000fe2000f8e0204 */
[----:B------:R-:W-:Y:S06]  /*01b0*/  BRA `(.L_x_1776) ;  /* 0x0000000000547947 */ /* 0x000fec0003800000 */
.L_x_1775:
        /* <DEDUP_REMOVED lines=21> */
.L_x_1776:
[----:B------:R-:W-:Y:S05]  /*0310*/  BSYNC B0 ;  /* 0x0000000000007941 */ /* 0x000fea0003800000 */
.L_x_1774:
        /* <DEDUP_REMOVED lines=13> */
[----:B------:R-:W-:Y:S05]  /*03f0*/  CALL.REL.NOINC `($__internal_89_$__cuda_sm20_rem_s64) ;  /* 0x0000001800e47944 */ /* 0x000fea0003c00000 */
[----:B------:R-:W-:Y:S01]  /*0400*/  MOV R3, R5 ;  /* 0x0000000500037202 */ /* 0x000fe20000000f00 */
[----:B------:R-:W-:Y:S06]  /*0410*/  BRA `(.L_x_1779) ;  /* 0x0000000000447947 */ /* 0x000fec0003800000 */
.L_x_1778:
        /* <DEDUP_REMOVED lines=17> */
.L_x_1779:
[----:B------:R-:W-:Y:S05]  /*0530*/  BSYNC B0 ;  /* 0x0000000000007941 */ /* 0x000fea0003800000 */
.L_x_1777:
        /* <DEDUP_REMOVED lines=17> */
[----:B0-----:R-:W-:Y:S05]  /*0650*/  CALL.REL.NOINC `($__internal_88_$__cuda_sm20_div_s64) ;  /* 0x0000001400007944 */ /* 0x001fea0003c00000 */
[----:B------:R-:W-:Y:S02]  /*0660*/  IMAD.MOV.U32 R14, RZ, RZ, R8 ;  /* 0x000000ffff0e7224 */ /* 0x000fe400078e0008 */
[----:B------:R-:W-:Y:S01]  /*0670*/  IMAD.MOV.U32 R15, RZ, RZ, R9 ;  /* 0x000000ffff0f7224 */ /* 0x000fe200078e0009 */
[----:B------:R-:W-:Y:S06]  /*0680*/  BRA `(.L_x_1782) ;  /* 0x00000000004c7947 */ /* 0x000fec0003800000 */
.L_x_1781:
        /* <DEDUP_REMOVED lines=19> */
.L_x_1782:
[----:B------:R-:W-:Y:S05]  /*07c0*/  BSYNC B0 ;  /* 0x0000000000007941 */ /* 0x000fea0003800000 */
.L_x_1780:
        /* <DEDUP_REMOVED lines=18> */
.L_x_1788:
        /* <DEDUP_REMOVED lines=10> */
[----:B------:R-:W-:Y:S05]  /*0990*/  CALL.REL.NOINC `($__internal_88_$__cuda_sm20_div_s64) ;  /* 0x0000001000307944 */ /* 0x000fea0003c00000 */
[----:B------:R-:W-:Y:S02]  /*09a0*/  IMAD.MOV R5, RZ, RZ, -R8 ;  /* 0x000000ffff057224 */ /* 0x000fe400078e0a08 */
[----:B------:R-:W-:Y:S02]  /*09b0*/  IMAD.MOV.U32 R15, RZ, RZ, R9 ;  /* 0x000000ffff0f7224 */ /* 0x000fe400078e0009 */
[----:B------:R-:W-:Y:S01]  /*09c0*/  IMAD R10, R10, R5, R14 ;  /* 0x000000050a0a7224 */ /* 0x000fe200078e020e */
[----:B------:R-:W-:Y:S01]  /*09d0*/  MOV R14, R8 ;  /* 0x00000008000e7202 */ /* 0x000fe20000000f00 */
[----:B------:R-:W-:Y:S06]  /*09e0*/  BRA `(.L_x_1787) ;  /* 0x0000000000587947 */ /* 0x000fec0003800000 */
.L_x_1786:
        /* <DEDUP_REMOVED lines=22> */
.L_x_1787:
[----:B------:R-:W-:Y:S05]  /*0b50*/  BSYNC B0 ;  /* 0x0000000000007941 */ /* 0x000fea0003800000 */
.L_x_1785:
        /* <DEDUP_REMOVED lines=8> */
.L_x_1784:
[----:B------:R-:W-:-:S13]  /*0be0*/  ISETP.GE.U32.AND P0, PT, R21, 0x3, PT ;  /* 0x000000031500780c */ /* 0x000fda0003f06070 */
[----:B------:R-:W-:Y:S05]  /*0bf0*/  @!P0 BRA `(.L_x_1783) ;  /* 0x0000000800b88947 */ /* 0x000fea0003800000 */
[----:B------:R-:W-:Y:S01]  /*0c00*/  IMAD.MOV.U32 R5, RZ, RZ, 0x6c ;  /* 0x0000006cff057424 */ /* 0x000fe200078e00ff */
[C---:B------:R-:W-:Y:S01]  /*0c10*/  IADD3 R21, R20.reuse, 0x4, RZ ;  /* 0x0000000414157810 */ /* 0x040fe20007ffe0ff */
[C---:B------:R-:W-:Y:S02]  /*0c20*/  IMAD.SHL.U32 R22, R20.reuse, 0x4, RZ ;  /* 0x0000000414167824 */ /* 0x040fe400078e00ff */
[----:B------:R-:W-:Y:S02]  /*0c30*/  IMAD R20, R20, 0x4, R5 ;  /* 0x0000000414147824 */ /* 0x000fe400078e0205 */
[----:B------:R-:W-:-:S07]  /*0c40*/  VIADD R22, R22, 0xe0 ;  /* 0x000000e016167836 */ /* 0x000fce0000000000 */
.L_x_1801:
        /* <DEDUP_REMOVED lines=16> */
.L_x_1790:
        /* <DEDUP_REMOVED lines=22> */
.L_x_1791:
[----:B------:R-:W-:Y:S05]  /*0eb0*/  BSYNC B0 ;  /* 0x0000000000007941 */ /* 0x000fea0003800000 */
.L_x_1789:
        /* <DEDUP_REMOVED lines=12> */
[----:B------:R-:W-:Y:S05]  /*0f80*/  CALL.REL.NOINC `($__internal_88_$__cuda_sm20_div_s64) ;  /* 0x0000000800b47944 */ /* 0x000fea0003c00000 */
[----:B------:R-:W-:Y:S01]  /*0f90*/  IADD3 R11, -R8, RZ, RZ ;  /* 0x000000ff080b7210 */ /* 0x000fe20007ffe1ff */
[----:B------:R-:W-:-:S04]  /*0fa0*/  IMAD.MOV.U32 R15, RZ, RZ, R9 ;  /* 0x000000ffff0f7224 */ /* 0x000fc800078e0009 */
[----:B------:R-:W-:Y:S02]  /*0fb0*/  IMAD R11, R10, R11, R14 ;  /* 0x0000000b0a0b7224 */ /* 0x000fe400078e020e */
[----:B------:R-:W-:Y:S01]  /*0fc0*/  IMAD.MOV.U32 R14, RZ, RZ, R8 ;  /* 0x000000ffff0e7224 */ /* 0x000fe200078e0008 */
[----:B------:R-:W-:Y:S06]  /*0fd0*/  BRA `(.L_x_1794) ;  /* 0x0000000000587947 */ /* 0x000fec0003800000 */
.L_x_1793:
        /* <DEDUP_REMOVED lines=22> */
.L_x_1794:
[----:B------:R-:W-:Y:S05]  /*1140*/  BSYNC B0 ;  /* 0x0000000000007941 */ /* 0x000fea0003800000 */
.L_x_1792:
        /* <DEDUP_REMOVED lines=12> */
[----:B------:R-:W-:Y:S05]  /*1210*/  CALL.REL.NOINC `($__internal_88_$__cuda_sm20_div_s64) ;  /* 0x0000000800107944 */ /* 0x000fea0003c00000 */
[----:B------:R-:W-:Y:S01]  /*1220*/  IMAD.MOV R11, RZ, RZ, -R8 ;  /* 0x000000ffff0b7224 */ /* 0x000fe200078e0a08 */
[----:B------:R-:W-:-:S03]  /*1230*/  MOV R15, R9 ;  /* 0x00000009000f7202 */ /* 0x000fc60000000f00 */
[----:B------:R-:W-:Y:S02]  /*1240*/  IMAD R11, R10, R11, R14 ;  /* 0x0000000b0a0b7224 */ /* 0x000fe400078e020e */
[----:B------:R-:W-:Y:S01]  /*1250*/  IMAD.MOV.U32 R14, RZ, RZ, R8 ;  /* 0x000000ffff0e7224 */ /* 0x000fe200078e0008 */
[----:B------:R-:W-:Y:S06]  /*1260*/  BRA `(.L_x_1797) ;  /* 0x0000000000587947 */ /* 0x000fec0003800000 */
.L_x_1796:
        /* <DEDUP_REMOVED lines=22> */
.L_x_1797:
[----:B------:R-:W-:Y:S05]  /*13d0*/  BSYNC B0 ;  /* 0x0000000000007941 */ /* 0x000fea0003800000 */
.L_x_1795:
        /* <DEDUP_REMOVED lines=13> */
[----:B------:R-:W-:Y:S02]  /*14b0*/  IADD3 R5, -R8, RZ, RZ ;  /* 0x000000ff08057210 */ /* 0x000fe40007ffe1ff */
[----:B------:R-:W-:-:S03]  /*14c0*/  MOV R15, R9 ;  /* 0x00000009000f7202 */ /* 0x000fc60000000f00 */
[----:B------:R-:W-:Y:S02]  /*14d0*/  IMAD R10, R10, R5, R14 ;  /* 0x000000050a0a7224 */ /* 0x000fe400078e020e */
[----:B------:R-:W-:Y:S01]  /*14e0*/  IMAD.MOV.U32 R14, RZ, RZ, R8 ;  /* 0x000000ffff0e7224 */ /* 0x000fe200078e0008 */
[----:B------:R-:W-:Y:S06]  /*14f0*/  BRA `(.L_x_1800) ;  /* 0x0000000000587947 */ /* 0x000fec0003800000 */
.L_x_1799:
        /* <DEDUP_REMOVED lines=22> */
.L_x_1800:
[----:B------:R-:W-:Y:S05]  /*1660*/  BSYNC B0 ;  /* 0x0000000000007941 */ /* 0x000fea0003800000 */
.L_x_1798:
[----:B------:R0:W1:Y:S01]  /*1670*/  LDC R5, c[0x0][R20+0x204] ;  /* 0x0000810014057b82 */ /* 0x0000620000000800 */
[----:B------:R-:W-:Y:S02]  /*1680*/  VIADD R21, R21, 0xfffffffc ;  /* 0xfffffffc15157836 */ /* 0x000fe40000000000 */
[----:B------:R-:W-:-:S03]  /*1690*/  VIADD R22, R22, 0xfffffff0 ;  /* 0xfffffff016167836 */ /* 0x000fc60000000000 */
[----:B------:R-:W-:Y:S02]  /*16a0*/  ISETP.GT.AND P0, PT, R21, 0x3, PT ;  /* 0x000000031500780c */ /* 0x000fe40003f04270 */
[----:B0-----:R-:W-:Y:S01]  /*16b0*/  IADD3 R20, R20, -0x10, RZ ;  /* 0xfffffff014147810 */ /* 0x001fe20007ffe0ff */
[----:B-1----:R-:W-:-:S10]  /*16c0*/  IMAD R0, R5, R10, R0 ;  /* 0x0000000a05007224 */ /* 0x002fd400078e0200 */
[----:B------:R-:W-:Y:S05]  /*16d0*/  @P0 BRA `(.L_x_1801) ;  /* 0xfffffff4005c0947 */ /* 0x000fea000383ffff */
.L_x_1783:
[----:B------:R-:W-:Y:S02]  /*16e0*/  ULDC UR4, c[0x0][UR6+0x21c] ;  /* 0x0000870006047abb */ /* 0x000fe40008000800 */
[----:B------:R-:W-:-:S13]  /*16f0*/  ISETP.LT.AND P0, PT, R4, UR4, PT ;  /* 0x0000000404007c0c */ /* 0x000fda000bf01270 */
[----:B------:R-:W-:Y:S05]  /*1700*/  @!P0 EXIT ;  /* 0x000000000000894d */ /* 0x000fea0003800000 */
[C---:B------:R-:W-:Y:S01]  /*1710*/  IADD3 R5, R4.reuse, -R3, RZ ;  /* 0x8000000304057210 */ /* 0x040fe20007ffe0ff */
[----:B------:R-:W-:Y:S01]  /*1720*/  ULDC.64 UR8, c[0x0][0x3c0] ;  /* 0x0000f00000087ab9 */ /* 0x000fe20000000a00 */
[----:B------:R-:W-:Y:S01]  /*1730*/  VIADD R8, R4, 0x1 ;  /* 0x0000000104087836 */ /* 0x000fe20000000000 */
[----:B------:R-:W-:Y:S01]  /*1740*/  ULDC.64 UR6, c[0x0][0x208] ;  /* 0x0000820000067ab9 */ /* 0x000fe20000000a00 */
[----:B------:R-:W-:Y:S02]  /*1750*/  ISETP.GT.U32.AND P0, PT, R5, UR8, PT ;  /* 0x0000000805007c0c */ /* 0x000fe4000bf04070 */
[----:B------:R-:W-:Y:S02]  /*1760*/  SHF.R.S32.HI R5, RZ, 0x1f, R5 ;  /* 0x0000001fff057819 */ /* 0x000fe40000011405 */
[----:B------:R-:W-:Y:S02]  /*1770*/  ISETP.GE.AND P1, PT, R8, UR4, PT ;  /* 0x0000000408007c0c */ /* 0x000fe4000bf26270 */
[----:B------:R-:W-:-:S13]  /*1780*/  ISETP.GT.AND.EX P0, PT, R5, UR9, PT, P0 ;  /* 0x0000000905007c0c */ /* 0x000fda000bf04300 */
[----:B------:R-:W0:Y:S02]  /*1790*/  @P0 LDC.64 R6, c[0x0][0x210] ;  /* 0x00008400ff060b82 */ /* 0x000e240000000a00 */
[----:B0-----:R-:W-:-:S05]  /*17a0*/  @P0 IMAD.WIDE R6, R0, 0x2, R6 ;  /* 0x0000000200060825 */ /* 0x001fca00078e0206 */
[----:B------:R0:W-:Y:S01]  /*17b0*/  @P0 STG.E.U16 desc[UR6][R6.64], RZ ;  /* 0x000000ff06000986 */ /* 0x0001e2000c101506 */
[----:B------:R-:W-:Y:S05]  /*17c0*/  @P1 EXIT ;  /* 0x000000000000194d */ /* 0x000fea0003800000 */
[----:B------:R-:W-:Y:S02]  /*17d0*/  IADD3 R5, R8, -R3, RZ ;  /* 0x8000000308057210 */ /* 0x000fe40007ffe0ff */
[----:B------:R-:W-:Y:S02]  /*17e0*/  IADD3 R8, R4, 0x2, RZ ;  /* 0x0000000204087810 */ /* 0x000fe40007ffe0ff */
[----:B------:R-:W-:Y:S02]  /*17f0*/  ISETP.GT.U32.AND P0, PT, R5, UR8, PT ;  /* 0x0000000805007c0c */ /* 0x000fe4000bf04070 */
[----:B------:R-:W-:Y:S02]  /*1800*/  SHF.R.S32.HI R5, RZ, 0x1f, R5 ;  /* 0x0000001fff057819 */ /* 0x000fe40000011405 */
[----:B------:R-:W-:Y:S02]  /*1810*/  ISETP.GE.AND P1, PT, R8, UR4, PT ;  /* 0x0000000408007c0c */ /* 0x000fe4000bf26270 */
[----:B------:R-:W-:-:S13]  /*1820*/  ISETP.GT.AND.EX P0, PT, R5, UR9, PT, P0 ;  /* 0x0000000905007c0c */ /* 0x000fda000bf04300 */
[----:B------:R-:W-:Y:S01]  /*1830*/  @P0 IMAD.MOV.U32 R5, RZ, RZ, 0x6c ;  /* 0x0000006cff050424 */ /* 0x000fe200078e00ff */
[----:B0-----:R-:W0:Y:S04]  /*1840*/  @P0 LDC.64 R6, c[0x0][0x210] ;  /* 0x00008400ff060b82 */ /* 0x001e280000000a00 */
[----:B------:R-:W-:-:S06]  /*1850*/  @P0 LEA R5, R2, R5, 0x2 ;  /* 0x0000000502050211 */ /* 0x000fcc00078e10ff */
[----:B------:R-:W1:Y:S02]  /*1860*/  @P0 LDC R5, c[0x0][R5+0x210] ;  /* 0x0000840005050b82 */ /* 0x000e640000000800 */
[----:B-1----:R-:W-:-:S04]  /*1870*/  @P0 IMAD.IADD R9, R5, 0x1, R0 ;  /* 0x0000000105090824 */ /* 0x002fc800078e0200 */
[----:B0-----:R-:W-:-:S05]  /*1880*/  @P0 IMAD.WIDE R6, R9, 0x2, R6 ;  /* 0x0000000209060825 */ /* 0x001fca00078e0206 */
[----:B------:R0:W-:Y:S01]  /*1890*/  @P0 STG.E.U16 desc[UR6][R6.64], RZ ;  /* 0x000000ff06000986 */ /* 0x0001e2000c101506 */
[----:B------:R-:W-:Y:S05]  /*18a0*/  @P1 EXIT ;  /* 0x000000000000194d */ /* 0x000fea0003800000 */
[----:B------:R-:W-:Y:S02]  /*18b0*/  IMAD.IADD R5, R8, 0x1, -R3 ;  /* 0x0000000108057824 */ /* 0x000fe400078e0a03 */
[----:B------:R-:W-:-:S03]  /*18c0*/  VIADD R8, R4, 0x3 ;  /* 0x0000000304087836 */ /* 0x000fc60000000000 */
[----:B------:R-:W-:Y:S02]  /*18d0*/  ISETP.GT.U32.AND P0, PT, R5, UR8, PT ;  /* 0x0000000805007c0c */ /* 0x000fe4000bf04070 */
[----:B------:R-:W-:Y:S02]  /*18e0*/  SHF.R.S32.HI R5, RZ, 0x1f, R5 ;  /* 0x0000001fff057819 */ /* 0x000fe40000011405 */
[----:B------:R-:W-:Y:S02]  /*18f0*/  ISETP.GE.AND P1, PT, R8, UR4, PT ;  /* 0x0000000408007c0c */ /* 0x000fe4000bf26270 */
[----:B------:R-:W-:-:S13]  /*1900*/  ISETP.GT.AND.EX P0, PT, R5, UR9, PT, P0 ;  /* 0x0000000905007c0c */ /* 0x000fda000bf04300 */
[----:B------:R-:W-:Y:S01]  /*1910*/  @P0 MOV R5, 0x6c ;  /* 0x0000006c00050802 */ /* 0x000fe20000000f00 */
[----:B0-----:R-:W0:Y:S04]  /*1920*/  @P0 LDC.64 R6, c[0x0][0x210] ;  /* 0x00008400ff060b82 */ /* 0x001e280000000a00 */
[----:B------:R-:W-:-:S04]  /*1930*/  @P0 IMAD R9, R2, 0x4, R5 ;  /* 0x0000000402090824 */ /* 0x000fc800078e0205 */
[----:B------:R-:W1:Y:S02]  /*1940*/  @P0 LDC R5, c[0x0][R9+0x210] ;  /* 0x0000840009050b82 */ /* 0x000e640000000800 */
[----:B-1----:R-:W-:-:S05]  /*1950*/  @P0 LEA R5, R5, R0, 0x1 ;  /* 0x0000000005050211 */ /* 0x002fca00078e08ff */
[----:B0-----:R-:W-:-:S05]  /*1960*/  @P0 IMAD.WIDE R4, R5, 0x2, R6 ;  /* 0x0000000205040825 */ /* 0x001fca00078e0206 */
[----:B------:R0:W-:Y:S01]  /*1970*/  @P0 STG.E.U16 desc[UR6][R4.64], RZ ;  /* 0x000000ff04000986 */ /* 0x0001e2000c101506 */
[----:B------:R-:W-:Y:S05]  /*1980*/  @P1 EXIT ;  /* 0x000000000000194d */ /* 0x000fea0003800000 */
[----:B------:R-:W-:-:S04]  /*1990*/  IADD3 R3, R8, -R3, RZ ;  /* 0x8000000308037210 */ /* 0x000fc80007ffe0ff */
[----:B------:R-:W-:Y:S02]  /*19a0*/  ISETP.GT.U32.AND P0, PT, R3, UR8, PT ;  /* 0x0000000803007c0c */ /* 0x000fe4000bf04070 */
[----:B------:R-:W-:-:S04]  /*19b0*/  SHF.R.S32.HI R3, RZ, 0x1f, R3 ;  /* 0x0000001fff037819 */ /* 0x000fc80000011403 */
[----:B------:R-:W-:-:S13]  /*19c0*/  ISETP.GT.AND.EX P0, PT, R3, UR9, PT, P0 ;  /* 0x0000000903007c0c */ /* 0x000fda000bf04300 */
[----:B------:R-:W-:Y:S05]  /*19d0*/  @!P0 EXIT ;  /* 0x000000000000894d */ /* 0x000fea0003800000 */
[----:B------:R-:W-:-:S05]  /*19e0*/  IMAD.MOV.U32 R3, RZ, RZ, 0x6c ;  /* 0x0000006cff037424 */ /* 0x000fca00078e00ff */
[----:B0-----:R-:W-:Y:S02]  /*19f0*/  LEA R4, R2, R3, 0x2 ;  /* 0x0000000302047211 */ /* 0x001fe400078e10ff */
[----:B------:R-:W0:Y:S08]  /*1a00*/  LDC.64 R2, c[0x0][0x210] ;  /* 0x00008400ff027b82 */ /* 0x000e300000000a00 */
[----:B------:R-:W1:Y:S02]  /*1a10*/  LDC R5, c[0x0][R4+0x210] ;  /* 0x0000840004057b82 */ /* 0x000e640000000800 */
[----:B-1----:R-:W-:-:S04]  /*1a20*/  IMAD R5, R5, 0x3, R0 ;  /* 0x0000000305057824 */ /* 0x002fc800078e0200 */
[----:B0-----:R-:W-:-:S05]  /*1a30*/  IMAD.WIDE R2, R5, 0x2, R2 ;  /* 0x0000000205027825 */ /* 0x001fca00078e0202 */
[----:B------:R-:W-:Y:S01]  /*1a40*/  STG.E.U16 desc[UR6][R2.64], RZ ;  /* 0x000000ff02007986 */ /* 0x000fe2000c101506 */
[----:B------:R-:W-:Y:S05]  /*1a50*/  EXIT ;  /* 0x000000000000794d */ /* 0x000fea0003800000 */
        .weak           $__internal_88_$__cuda_sm20_div_s64
        .type           $__internal_88_$__cuda_sm20_div_s64,@function
        .size           $__internal_88_$__cuda_sm20_div_s64,($__internal_89_$__cuda_sm20_rem_s64 - $__internal_88_$__cuda_sm20_div_s64)
$__internal_88_$__cuda_sm20_div_s64:
        /* <DEDUP_REMOVED lines=82> */
[----:B------:R-:W-:Y:S05]  /*1f80*/  RET.REL.NODEC R6 `(_ZN2at6native16triu_tril_kernelIN3c108BFloat16EiLb0ELi4ELb1EEEvNS_4cuda6detail10TensorInfoIT_T0_EENS6_IKS7_S8_EEllS8_) ;  /* 0xffffffe0061c7950 */ /* 0x000fea0003c3ffff */
        .weak           $__internal_89_$__cuda_sm20_rem_s64
        .type           $__internal_89_$__cuda_sm20_rem_s64,@function
        .size           $__internal_89_$__cuda_sm20_rem_s64,(.L_x_3237 - $__internal_89_$__cuda_sm20_rem_s64)
$__internal_89_$__cuda_sm20_rem_s64:
        /* <DEDUP_REMOVED lines=72> */
[----:B------:R-:W-:Y:S06]  /*2410*/  RET.REL.NODEC R2 `(_ZN2at6native16triu_tril_kernelIN3c108BFloat16EiLb0ELi4ELb1EEEvNS_4cuda6detail10TensorInfoIT_T0_EENS6_IKS7_S8_EEllS8_) ;  /* 0xffffffd802f87950 */ /* 0x000fec0003c3ffff */
.L_x_1802:
        /* <DEDUP_REMOVED lines=14> */
.L_x_3237:


//--------------------- .text._ZN2at6native16triu_tril_kernelIN3c104HalfElLb0ELi4ELb0EEEvNS_4cuda6detail10TensorInfoIT_T0_EENS6_IKS7_S8_EEllS8_ --------------------------
	.section	.text._ZN2at6native16triu_tril_kernelIN3c104HalfElLb0ELi4ELb0EEEvNS_4cuda6detail10TensorInfoIT_T0_EENS6_IKS7_S8_EEllS8_,"ax",@progbits
	.align	128
        .global         _ZN2at6native16triu_tril_kernelIN3c104HalfElLb0ELi4ELb0EEEvNS_4cuda6detail10TensorInfoIT_T0_EENS6_IKS7_S8_EEllS8_
        .type           _ZN2at6native16triu_tril_kernelIN3c104HalfElLb0ELi4ELb0EEEvNS_4cuda6detail10TensorInfoIT_T0_EENS6_IKS7_S8_EEllS8_,@function
        .size           _ZN2at6native16triu_tril_kernelIN3c104HalfElLb0ELi4ELb0EEEvNS_4cuda6detail10TensorInfoIT_T0_EENS6_IKS7_S8_EEllS8_,(.L_x_3238 - _ZN2at6native16triu_tril_kernelIN3c104HalfElLb0ELi4ELb0EEEvNS_4cuda6detail10TensorInfoIT_T0_EENS6_IKS7_S8_EEllS8_)
        .other          _ZN2at6native16triu_tril_kernelIN3c104HalfElLb0ELi4ELb0EEEvNS_4cuda6detail10TensorInfoIT_T0_EENS6_IKS7_S8_EEllS8_,@"STO_CUDA_ENTRY STV_DEFAULT"
_ZN2at6native16triu_tril_kernelIN3c104HalfElLb0ELi4ELb0EEEvNS_4cuda6detail10TensorInfoIT_T0_EENS6_IKS7_S8_EEllS8_:
.text._ZN2at6native16triu_tril_kernelIN3c104HalfElLb0ELi4ELb0EEEvNS_4cuda6detail10TensorInfoIT_T0_EENS6_IKS7_S8_EEllS8_:
        /* <DEDUP_REMOVED lines=23> */
[----:B------:R-:W-:Y:S05]  /*0170*/  CALL.REL.NOINC `($__internal_90_$__cuda_sm20_div_s64) ;  /* 0x00000024002c7944 */ /* 0x000fea0003c00000 */
        /* <DEDUP_REMOVED lines=10> */
.L_x_1804:
        /* <DEDUP_REMOVED lines=23> */
.L_x_1805:
[----:B------:R-:W-:Y:S05]  /*0390*/  BSYNC B0 ;  /* 0x0000000000007941 */ /* 0x000fea0003800000 */
.L_x_1803:
        /* <DEDUP_REMOVED lines=18> */
[----:B------:R-:W-:Y:S05]  /*04c0*/  CALL.REL.NOINC `($__internal_90_$__cuda_sm20_div_s64) ;  /* 0x0000002000587944 */ /* 0x000fea0003c00000 */
        /* <DEDUP_REMOVED lines=9> */
.L_x_1807:
        /* <DEDUP_REMOVED lines=22> */
.L_x_1808:
[----:B------:R-:W-:Y:S05]  /*06c0*/  BSYNC B0 ;  /* 0x0000000000007941 */ /* 0x000fea0003800000 */
.L_x_1806:
        /* <DEDUP_REMOVED lines=57> */
.L_x_1814:
        /* <DEDUP_REMOVED lines=14> */
[----:B------:R-:W-:Y:S05]  /*0b40*/  CALL.REL.NOINC `($__internal_90_$__cuda_sm20_div_s64) ;  /* 0x0000001800b87944 */ /* 0x000fea0003c00000 */
        /* <DEDUP_REMOVED lines=11> */
.L_x_1812:
        /* <DEDUP_REMOVED lines=23> */
.L_x_1813:
[----:B------:R-:W-:Y:S05]  /*0d70*/  BSYNC B0 ;  /* 0x0000000000007941 */ /* 0x000fea0003800000 */
.L_x_1811:
        /* <DEDUP_REMOVED lines=19> */
.L_x_1810:
        /* <DEDUP_REMOVED lines=13> */
.L_x_1827:
        /* <DEDUP_REMOVED lines=25> */
.L_x_1816:
        /* <DEDUP_REMOVED lines=23> */
.L_x_1817:
[----:B------:R-:W-:Y:S05]  /*1280*/  BSYNC B0 ;  /* 0x0000000000007941 */ /* 0x000fea0003800000 */
.L_x_1815:
        /* <DEDUP_REMOVED lines=24> */
[----:B------:R-:W-:Y:S05]  /*1410*/  CALL.REL.NOINC `($__internal_90_$__cuda_sm20_div_s64) ;  /* 0x0000001000847944 */ /* 0x000fea0003c00000 */
        /* <DEDUP_REMOVED lines=10> */
.L_x_1819:
        /* <DEDUP_REMOVED lines=23> */
.L_x_1820:
[----:B------:R-:W-:Y:S05]  /*1630*/  BSYNC B0 ;  /* 0x0000000000007941 */ /* 0x000fea0003800000 */
.L_x_1818:
        /* <DEDUP_REMOVED lines=26> */
[----:B------:R-:W-:Y:S05]  /*17e0*/  CALL.REL.NOINC `($__internal_90_$__cuda_sm20_div_s64) ;  /* 0x0000000c00907944 */ /* 0x000fea0003c00000 */
        /* <DEDUP_REMOVED lines=10> */
.L_x_1822:
        /* <DEDUP_REMOVED lines=23> */
.L_x_1823:
[----:B------:R-:W-:Y:S05]  /*1a00*/  BSYNC B0 ;  /* 0x0000000000007941 */ /* 0x000fea0003800000 */
.L_x_1821:
        /* <DEDUP_REMOVED lines=27> */
[----:B------:R-:W-:Y:S05]  /*1bc0*/  CALL.REL.NOINC `($__internal_90_$__cuda_sm20_div_s64) ;  /* 0x0000000800987944 */ /* 0x000fea0003c00000 */
        /* <DEDUP_REMOVED lines=10> */
.L_x_1825:
        /* <DEDUP_REMOVED lines=22> */
.L_x_1826:
[----:B------:R-:W-:Y:S05]  /*1dd0*/  BSYNC B0 ;  /* 0x0000000000007941 */ /* 0x000fea0003800000 */
.L_x_1824:
        /* <DEDUP_REMOVED lines=19> */
.L_x_1809:
        /* <DEDUP_REMOVED lines=52> */
.L_x_1831:
[----:B------:R-:W-:Y:S05]  /*2250*/  BSYNC B1 ;  /* 0x0000000000017941 */ /* 0x000fea0003800000 */
.L_x_1830:
        /* <DEDUP_REMOVED lines=17> */
.L_x_1829:
[----:B------:R-:W-:Y:S02]  /*2370*/  PRMT R0, RZ, 0x7610, R0 ;  /* 0x00007610ff007816 */ /* 0x000fe40000000000 */
[----:B------:R-:W-:Y:S02]  /*2380*/  PRMT R10, RZ, 0x7610, R10 ;  /* 0x00007610ff0a7816 */ /* 0x000fe4000000000a */
[----:B------:R-:W-:Y:S02]  /*2390*/  PRMT R11, RZ, 0x7610, R11 ;  /* 0x00007610ff0b7816 */ /* 0x000fe4000000000b */
[----:B------:R-:W-:-:S07]  /*23a0*/  PRMT R12, RZ, 0x7610, R12 ;  /* 0x00007610ff0c7816 */ /* 0x000fce000000000c */
.L_x_1832:
[----:B------:R-:W-:Y:S05]  /*23b0*/  BSYNC B0 ;  /* 0x0000000000007941 */ /* 0x000fea0003800000 */
.L_x_1828:
        /* <DEDUP_REMOVED lines=39> */
        .weak           $__internal_90_$__cuda_sm20_div_s64
        .type           $__internal_90_$__cuda_sm20_div_s64,@function
        .size           $__internal_90_$__cuda_sm20_div_s64,(.L_x_3238 - $__internal_90_$__cuda_sm20_div_s64)
$__internal_90_$__cuda_sm20_div_s64:
        /* <DEDUP_REMOVED lines=83> */
[----:B------:R-:W-:Y:S06]  /*2b60*/  RET.REL.NODEC R20 `(_ZN2at6native16triu_tril_kernelIN3c104HalfElLb0ELi4ELb0EEEvNS_4cuda6detail10TensorInfoIT_T0_EENS6_IKS7_S8_EEllS8_) ;  /* 0xffffffd414247950 */ /* 0x000fec0003c3ffff */
.L_x_1833:
        /* <DEDUP_REMOVED lines=9> */
.L_x_3238:


//--------------------- .text._ZN2at6native16triu_tril_kernelIN3c104HalfElLb0ELi4ELb1EEEvNS_4cuda6detail10TensorInfoIT_T0_EENS6_IKS7_S8_EEllS8_ --------------------------
	.section	.text._ZN2at6native16triu_tril_kernelIN3c104HalfElLb0ELi4ELb1EEEvNS_4cuda6detail10TensorInfoIT_T0_EENS6_IKS7_S8_EEllS8_,"ax",@progbits
	.align	128
        .global         _ZN2at6native16triu_tril_kernelIN3c104HalfElLb0ELi4ELb1EEEvNS_4cuda6detail10TensorInfoIT_T0_EENS6_IKS7_S8_EEllS8_
        .type           _ZN2at6native16triu_tril_kernelIN3c104HalfElLb0ELi4ELb1EEEvNS_4cuda6detail10TensorInfoIT_T0_EENS6_IKS7_S8_EEllS8_,@function
        .size           _ZN2at6native16triu_tril_kernelIN3c104HalfElLb0ELi4ELb1EEEvNS_4cuda6detail10TensorInfoIT_T0_EENS6_IKS7_S8_EEllS8_,(.L_x_3240 - _ZN2at6native16triu_tril_kernelIN3c104HalfElLb0ELi4ELb1EEEvNS_4cuda6detail10TensorInfoIT_T0_EENS6_IKS7_S8_EEllS8_)
        .other          _ZN2at6native16triu_tril_kernelIN3c104HalfElLb0ELi4ELb1EEEvNS_4cuda6detail10TensorInfoIT_T0_EENS6_IKS7_S8_EEllS8_,@"STO_CUDA_ENTRY STV_DEFAULT"
_ZN2at6native16triu_tril_kernelIN3c104HalfElLb0ELi4ELb1EEEvNS_4cuda6detail10TensorInfoIT_T0_EENS6_IKS7_S8_EEllS8_:
.text._ZN2at6native16triu_tril_kernelIN3c104HalfElLb0ELi4ELb1EEEvNS_4cuda6detail10TensorInfoIT_T0_EENS6_IKS7_S8_EEllS8_:
        /* <DEDUP_REMOVED lines=23> */
[----:B------:R-:W-:Y:S05]  /*0170*/  CALL.REL.NOINC `($__internal_91_$__cuda_sm20_div_s64) ;  /* 0x0000002000707944 */ /* 0x000fea0003c00000 */
        /* <DEDUP_REMOVED lines=8> */
.L_x_1835:
        /* <DEDUP_REMOVED lines=23> */
.L_x_1836:
[----:B------:R-:W-:Y:S05]  /*0370*/  BSYNC B0 ;  /* 0x0000000000007941 */ /* 0x000fea0003800000 */
.L_x_1834:
        /* <DEDUP_REMOVED lines=12> */
[----:B------:R-:W-:Y:S05]  /*0440*/  CALL.REL.NOINC `($__internal_92_$__cuda_sm20_rem_s64) ;  /* 0x0000002400087944 */ /* 0x000fea0003c00000 */
[----:B------:R-:W-:Y:S05]  /*0450*/  BRA `(.L_x_1839) ;  /* 0x0000000000487947 */ /* 0x000fea0003800000 */
.L_x_1838:
        /* <DEDUP_REMOVED lines=18> */
.L_x_1839:
[----:B------:R-:W-:Y:S05]  /*0580*/  BSYNC B0 ;  /* 0x0000000000007941 */ /* 0x000fea0003800000 */
.L_x_1837:
        /* <DEDUP_REMOVED lines=21> */
[----:B------:R-:W-:Y:S05]  /*06e0*/  CALL.REL.NOINC `($__internal_91_$__cuda_sm20_div_s64) ;  /* 0x0000001c00147944 */ /* 0x000fea0003c00000 */
[----:B------:R-:W-:Y:S01]  /*06f0*/  MOV R18, R10 ;  /* 0x0000000a00127202 */ /* 0x000fe20000000f00 */
[----:B------:R-:W-:Y:S01]  /*0700*/  IMAD.MOV.U32 R19, RZ, RZ, R11 ;  /* 0x000000ffff137224 */ /* 0x000fe200078e000b */
[----:B------:R-:W-:Y:S06]  /*0710*/  BRA `(.L_x_1842) ;  /* 0x00000000004c7947 */ /* 0x000fec0003800000 */
.L_x_1841:
        /* <DEDUP_REMOVED lines=19> */
.L_x_1842:
[----:B------:R-:W-:Y:S05]  /*0850*/  BSYNC B0 ;  /* 0x0000000000007941 */ /* 0x000fea0003800000 */
.L_x_1840:
        /* <DEDUP_REMOVED lines=42> */
.L_x_1848:
        /* <DEDUP_REMOVED lines=14> */
[----:B------:R-:W-:Y:S05]  /*0be0*/  CALL.REL.NOINC `($__internal_91_$__cuda_sm20_div_s64) ;  /* 0x0000001400d47944 */ /* 0x000fea0003c00000 */
        /* <DEDUP_REMOVED lines=11> */
.L_x_1846:
        /* <DEDUP_REMOVED lines=23> */
.L_x_1847:
[----:B------:R-:W-:Y:S05]  /*0e10*/  BSYNC B0 ;  /* 0x0000000000007941 */ /* 0x000fea0003800000 */
.L_x_1845:
        /* <DEDUP_REMOVED lines=14> */
.L_x_1844:
        /* <DEDUP_REMOVED lines=13> */
.L_x_1861:
        /* <DEDUP_REMOVED lines=14> */
[----:B------:R-:W-:Y:S05]  /*10b0*/  CALL.REL.NOINC `($__internal_91_$__cuda_sm20_div_s64) ;  /* 0x0000001000a07944 */ /* 0x000fea0003c00000 */
        /* <DEDUP_REMOVED lines=11> */
.L_x_1850:
        /* <DEDUP_REMOVED lines=23> */
.L_x_1851:
[----:B------:R-:W-:Y:S05]  /*12e0*/  BSYNC B0 ;  /* 0x0000000000007941 */ /* 0x000fea0003800000 */
.L_x_1849:
        /* <DEDUP_REMOVED lines=31> */
.L_x_1853:
        /* <DEDUP_REMOVED lines=23> */
.L_x_1854:
[----:B------:R-:W-:Y:S05]  /*1650*/  BSYNC B0 ;  /* 0x0000000000007941 */ /* 0x000fea0003800000 */
.L_x_1852:
        /* <DEDUP_REMOVED lines=33> */
.L_x_1856:
        /* <DEDUP_REMOVED lines=23> */
.L_x_1857:
[----:B------:R-:W-:Y:S05]  /*19e0*/  BSYNC B0 ;  /* 0x0000000000007941 */ /* 0x000fea0003800000 */
.L_x_1855:
        /* <DEDUP_REMOVED lines=32> */
.L_x_1859:
        /* <DEDUP_REMOVED lines=23> */
.L_x_1860:
[----:B------:R-:W-:Y:S05]  /*1d60*/  BSYNC B0 ;  /* 0x0000000000007941 */ /* 0x000fea0003800000 */
.L_x_1858:
        /* <DEDUP_REMOVED lines=13> */
.L_x_1843:
        /* <DEDUP_REMOVED lines=38> */
.L_x_1863:
[----:B------:R-:W-:Y:S05]  /*20a0*/  BSYNC B0 ;  /* 0x0000000000007941 */ /* 0x000fea0003800000 */
.L_x_1862:
        /* <DEDUP_REMOVED lines=26> */
.L_x_1865:
[----:B------:R-:W-:Y:S05]  /*2250*/  BSYNC B0 ;  /* 0x0000000000007941 */ /* 0x000fea0003800000 */
.L_x_1864:
        /* <DEDUP_REMOVED lines=14> */
        .weak           $__internal_91_$__cuda_sm20_div_s64
        .type           $__internal_91_$__cuda_sm20_div_s64,@function
        .size           $__internal_91_$__cuda_sm20_div_s64,($__internal_92_$__cuda_sm20_rem_s64 - $__internal_91_$__cuda_sm20_div_s64)
$__internal_91_$__cuda_sm20_div_s64:
        /* <DEDUP_REMOVED lines=82> */
[----:B------:R-:W-:Y:S06]  /*2860*/  RET.REL.NODEC R8 `(_ZN2at6native16triu_tril_kernelIN3c104HalfElLb0ELi4ELb1EEEvNS_4cuda6detail10TensorInfoIT_T0_EENS6_IKS7_S8_EEllS8_) ;  /* 0xffffffd408e47950 */ /* 0x000fec0003c3ffff */
        .weak           $__internal_92_$__cuda_sm20_rem_s64
        .type           $__internal_92_$__cuda_sm20_rem_s64,@function
        .size           $__internal_92_$__cuda_sm20_rem_s64,(.L_x_3240 - $__internal_92_$__cuda_sm20_rem_s64)
$__internal_92_$__cuda_sm20_rem_s64:
        /* <DEDUP_REMOVED lines=77> */
[----:B------:R-:W-:Y:S06]  /*2d40*/  RET.REL.NODEC R6 `(_ZN2at6native16triu_tril_kernelIN3c104HalfElLb0ELi4ELb1EEEvNS_4cuda6detail10TensorInfoIT_T0_EENS6_IKS7_S8_EEllS8_) ;  /* 0xffffffd006ac7950 */ /* 0x000fec0003c3ffff */
.L_x_1866:
        /* <DEDUP_REMOVED lines=11> */
.L_x_3240:


//--------------------- .text._ZN2at6native16triu_tril_kernelIN3c104HalfEiLb0ELi4ELb0EEEvNS_4cuda6detail10TensorInfoIT_T0_EENS6_IKS7_S8_EEllS8_ --------------------------
	.section	.text._ZN2at6native16triu_tril_kernelIN3c104HalfEiLb0ELi4ELb0EEEvNS_4cuda6detail10TensorInfoIT_T0_EENS6_IKS7_S8_EEllS8_,"ax",@progbits
	.align	128
        .global         _ZN2at6native16triu_tril_kernelIN3c104HalfEiLb0ELi4ELb0EEEvNS_4cuda6detail10TensorInfoIT_T0_EENS6_IKS7_S8_EEllS8_
        .type           _ZN2at6native16triu_tril_kernelIN3c104HalfEiLb0ELi4ELb0EEEvNS_4cuda6detail10TensorInfoIT_T0_EENS6_IKS7_S8_EEllS8_,@function
        .size           _ZN2at6native16triu_tril_kernelIN3c104HalfEiLb0ELi4ELb0EEEvNS_4cuda6detail10TensorInfoIT_T0_EENS6_IKS7_S8_EEllS8_,(.L_x_3241 - _ZN2at6native16triu_tril_kernelIN3c104HalfEiLb0ELi4ELb0EEEvNS_4cuda6detail10TensorInfoIT_T0_EENS6_IKS7_S8_EEllS8_)
        .other          _ZN2at6native16triu_tril_kernelIN3c104HalfEiLb0ELi4ELb0EEEvNS_4cuda6detail10TensorInfoIT_T0_EENS6_IKS7_S8_EEllS8_,@"STO_CUDA_ENTRY STV_DEFAULT"
_ZN2at6native16triu_tril_kernelIN3c104HalfEiLb0ELi4ELb0EEEvNS_4cuda6detail10TensorInfoIT_T0_EENS6_IKS7_S8_EEllS8_:
.text._ZN2at6native16triu_tril_kernelIN3c104HalfEiLb0ELi4ELb0EEEvNS_4cuda6detail10TensorInfoIT_T0_EENS6_IKS7_S8_EEllS8_:
        /* <DEDUP_REMOVED lines=23> */
[----:B------:R-:W-:Y:S05]  /*0170*/  CALL.REL.NOINC `($__internal_93_$__cuda_sm20_div_s64) ;  /* 0x0000001800b07944 */ /* 0x000fea0003c00000 */
[----:B------:R-:W-:Y:S01]  /*0180*/  IADD3 R0, -R8, RZ, RZ ;  /* 0x000000ff08007210 */ /* 0x000fe20007ffe1ff */
[----:B------:R-:W-:Y:S01]  /*0190*/  ULDC UR6, c[0x0][0x3d0] ;  /* 0x0000f40000067ab9 */ /* 0x000fe20000000800 */
[----:B------:R-:W-:Y:S02]  /*01a0*/  IMAD.MOV.U32 R16, RZ, RZ, R8 ;  /* 0x000000ffff107224 */ /* 0x000fe400078e0008 */
[----:B------:R-:W-:Y:S02]  /*01b0*/  IMAD.MOV.U32 R17, RZ, RZ, R9 ;  /* 0x000000ffff117224 */ /* 0x000fe400078e0009 */
[----:B------:R-:W-:Y:S01]  /*01c0*/  IMAD R3, R0, UR6, R3 ;  /* 0x0000000600037c24 */ /* 0x000fe2000f8e0203 */
[----:B------:R-:W-:Y:S06]  /*01d0*/  BRA `(.L_x_1869) ;  /* 0x0000000000547947 */ /* 0x000fec0003800000 */
.L_x_1868:
        /* <DEDUP_REMOVED lines=21> */
.L_x_1869:
[----:B------:R-:W-:Y:S05]  /*0330*/  BSYNC B0 ;  /* 0x0000000000007941 */ /* 0x000fea0003800000 */
.L_x_1867:
        /* <DEDUP_REMOVED lines=15> */
[----:B------:R-:W-:Y:S05]  /*0430*/  CALL.REL.NOINC `($__internal_93_$__cuda_sm20_div_s64) ;  /* 0x0000001800007944 */ /* 0x000fea0003c00000 */
[--C-:B------:R-:W-:Y:S01]  /*0440*/  IMAD.MOV R5, RZ, RZ, -R8.reuse ;  /* 0x000000ffff057224 */ /* 0x100fe200078e0a08 */
[----:B------:R-:W-:Y:S01]  /*0450*/  MOV R15, R9 ;  /* 0x00000009000f7202 */ /* 0x000fe20000000f00 */
[----:B------:R-:W-:Y:S02]  /*0460*/  IMAD.MOV.U32 R14, RZ, RZ, R8 ;  /* 0x000000ffff0e7224 */ /* 0x000fe400078e0008 */
[----:B------:R-:W-:Y:S01]  /*0470*/  IMAD R2, R5, UR5, R16 ;  /* 0x0000000505027c24 */ /* 0x000fe2000f8e0210 */
[----:B------:R-:W-:Y:S06]  /*0480*/  BRA `(.L_x_1872) ;  /* 0x0000000000547947 */ /* 0x000fec0003800000 */
.L_x_1871:
        /* <DEDUP_REMOVED lines=21> */
.L_x_1872:
[----:B------:R-:W-:Y:S05]  /*05e0*/  BSYNC B0 ;  /* 0x0000000000007941 */ /* 0x000fea0003800000 */
.L_x_1870:
        /* <DEDUP_REMOVED lines=24> */
.L_x_1878:
        /* <DEDUP_REMOVED lines=11> */
[----:B------:R-:W-:Y:S05]  /*0820*/  CALL.REL.NOINC `($__internal_93_$__cuda_sm20_div_s64) ;  /* 0x0000001400047944 */ /* 0x000fea0003c00000 */
[----:B------:R-:W-:Y:S02]  /*0830*/  IMAD.MOV R7, RZ, RZ, -R8 ;  /* 0x000000ffff077224 */ /* 0x000fe400078e0a08 */
[----:B------:R-:W-:Y:S02]  /*0840*/  IMAD.MOV.U32 R15, RZ, RZ, R9 ;  /* 0x000000ffff0f7224 */ /* 0x000fe400078e0009 */
[----:B------:R-:W-:Y:S01]  /*0850*/  IMAD R7, R7, UR10, R14 ;  /* 0x0000000a07077c24 */ /* 0x000fe2000f8e020e */
[----:B------:R-:W-:Y:S01]  /*0860*/  MOV R14, R8 ;  /* 0x00000008000e7202 */ /* 0x000fe20000000f00 */
[----:B------:R-:W-:Y:S06]  /*0870*/  BRA `(.L_x_1877) ;  /* 0x0000000000587947 */ /* 0x000fec0003800000 */
.L_x_1876:
        /* <DEDUP_REMOVED lines=22> */
.L_x_1877:
[----:B------:R-:W-:Y:S05]  /*09e0*/  BSYNC B0 ;  /* 0x0000000000007941 */ /* 0x000fea0003800000 */
.L_x_1875:
        /* <DEDUP_REMOVED lines=10> */
.L_x_1874:
        /* <DEDUP_REMOVED lines=9> */
.L_x_1891:
        /* <DEDUP_REMOVED lines=12> */
[----:B------:R-:W-:Y:S01]  /*0be0*/  IMAD.MOV R15, RZ, RZ, -R8 ;  /* 0x000000ffff0f7224 */ /* 0x000fe200078e0a08 */
[----:B------:R-:W-:Y:S01]  /*0bf0*/  MOV R16, R8 ;  /* 0x0000000800107202 */ /* 0x000fe20000000f00 */
[----:B------:R-:W-:Y:S02]  /*0c00*/  IMAD.MOV.U32 R17, RZ, RZ, R9 ;  /* 0x000000ffff117224 */ /* 0x000fe400078e0009 */
[----:B------:R-:W-:Y:S01]  /*0c10*/  IMAD R15, R15, UR5, R14 ;  /* 0x000000050f0f7c24 */ /* 0x000fe2000f8e020e */
[----:B------:R-:W-:Y:S06]  /*0c20*/  BRA `(.L_x_1881) ;  /* 0x0000000000547947 */ /* 0x000fec0003800000 */
.L_x_1880:
        /* <DEDUP_REMOVED lines=21> */
.L_x_1881:
[----:B------:R-:W-:Y:S05]  /*0d80*/  BSYNC B0 ;  /* 0x0000000000007941 */ /* 0x000fea0003800000 */
.L_x_1879:
        /* <DEDUP_REMOVED lines=15> */
[----:B------:R-:W-:Y:S05]  /*0e80*/  CALL.REL.NOINC `($__internal_93_$__cuda_sm20_div_s64) ;  /* 0x0000000c006c7944 */ /* 0x000fea0003c00000 */
[----:B------:R-:W-:Y:S01]  /*0e90*/  IADD3 R17, -R8, RZ, RZ ;  /* 0x000000ff08117210 */ /* 0x000fe20007ffe1ff */
[----:B------:R-:W-:Y:S02]  /*0ea0*/  IMAD.MOV.U32 R14, RZ, RZ, R8 ;  /* 0x000000ffff0e7224 */ /* 0x000fe400078e0008 */
[----:B------:R-:W-:Y:S02]  /*0eb0*/  IMAD.MOV.U32 R15, RZ, RZ, R9 ;  /* 0x000000ffff0f7224 */ /* 0x000fe400078e0009 */
[----:B------:R-:W-:Y:S01]  /*0ec0*/  IMAD R17, R17, UR10, R16 ;  /* 0x0000000a11117c24 */ /* 0x000fe2000f8e0210 */
[----:B------:R-:W-:Y:S06]  /*0ed0*/  BRA `(.L_x_1884) ;  /* 0x0000000000547947 */ /* 0x000fec0003800000 */
.L_x_1883:
        /* <DEDUP_REMOVED lines=21> */
.L_x_1884:
[----:B------:R-:W-:Y:S05]  /*1030*/  BSYNC B0 ;  /* 0x0000000000007941 */ /* 0x000fea0003800000 */
.L_x_1882:
        /* <DEDUP_REMOVED lines=21> */
.L_x_1886:
        /* <DEDUP_REMOVED lines=21> */
.L_x_1887:
[----:B------:R-:W-:Y:S05]  /*12e0*/  BSYNC B0 ;  /* 0x0000000000007941 */ /* 0x000fea0003800000 */
.L_x_1885:
        /* <DEDUP_REMOVED lines=21> */
.L_x_1889:
        /* <DEDUP_REMOVED lines=21> */
.L_x_1890:
[----:B------:R-:W-:Y:S05]  /*1590*/  BSYNC B0 ;  /* 0x0000000000007941 */ /* 0x000fea0003800000 */
.L_x_1888:
        /* <DEDUP_REMOVED lines=11> */
.L_x_1873:
        /* <DEDUP_REMOVED lines=37> */
.L_x_1895:
[----:B------:R-:W-:Y:S05]  /*18a0*/  BSYNC B1 ;  /* 0x0000000000017941 */ /* 0x000fea0003800000 */
.L_x_1894:
        /* <DEDUP_REMOVED lines=22> */
.L_x_1893:
[----:B------:R-:W-:Y:S02]  /*1a10*/  PRMT R0, RZ, 0x7610, R0 ;  /* 0x00007610ff007816 */ /* 0x000fe40000000000 */
[----:B------:R-:W-:Y:S02]  /*1a20*/  PRMT R5, RZ, 0x7610, R5 ;  /* 0x00007610ff057816 */ /* 0x000fe40000000005 */
[----:B------:R-:W-:Y:S02]  /*1a30*/  PRMT R4, RZ, 0x7610, R4 ;  /* 0x00007610ff047816 */ /* 0x000fe40000000004 */
[----:B------:R-:W-:-:S07]  /*1a40*/  PRMT R6, RZ, 0x7610, R6 ;  /* 0x00007610ff067816 */ /* 0x000fce0000000006 */
.L_x_1896:
[----:B------:R-:W-:Y:S05]  /*1a50*/  BSYNC B0 ;  /* 0x0000000000007941 */ /* 0x000fea0003800000 */
.L_x_1892:
        /* <DEDUP_REMOVED lines=30> */
        .weak           $__internal_93_$__cuda_sm20_div_s64
        .type           $__internal_93_$__cuda_sm20_div_s64,@function
        .size           $__internal_93_$__cuda_sm20_div_s64,(.L_x_3241 - $__internal_93_$__cuda_sm20_div_s64)
$__internal_93_$__cuda_sm20_div_s64:
        /* <DEDUP_REMOVED lines=82> */
[----:B------:R-:W-:Y:S06]  /*2160*/  RET.REL.NODEC R6 `(_ZN2at6native16triu_tril_kernelIN3c104HalfEiLb0ELi4ELb0EEEvNS_4cuda6detail10TensorInfoIT_T0_EENS6_IKS7_S8_EEllS8_) ;  /* 0xffffffdc06a47950 */ /* 0x000fec0003c3ffff */
.L_x_1897:
        /* <DEDUP_REMOVED lines=9> */
.L_x_3241:


//--------------------- .text._ZN2at6native16triu_tril_kernelIN3c104HalfEiLb0ELi4ELb1EEEvNS_4cuda6detail10TensorInfoIT_T0_EENS6_IKS7_S8_EEllS8_ --------------------------
	.section	.text._ZN2at6native16triu_tril_kernelIN3c104HalfEiLb0ELi4ELb1EEEvNS_4cuda6detail10TensorInfoIT_T0_EENS6_IKS7_S8_EEllS8_,"ax",@progbits
	.align	128
        .global         _ZN2at6native16triu_tril_kernelIN3c104HalfEiLb0ELi4ELb1EEEvNS_4cuda6detail10TensorInfoIT_T0_EENS6_IKS7_S8_EEllS8_
        .type           _ZN2at6native16triu_tril_kernelIN3c104HalfEiLb0ELi4ELb1EEEvNS_4cuda6detail10TensorInfoIT_T0_EENS6_IKS7_S8_EEllS8_,@function
        .size           _ZN2at6native16triu_tril_kernelIN3c104HalfEiLb0ELi4ELb1EEEvNS_4cuda6detail10TensorInfoIT_T0_EENS6_IKS7_S8_EEllS8_,(.L_x_3243 - _ZN2at6native16triu_tril_kernelIN3c104HalfEiLb0ELi4ELb1EEEvNS_4cuda6detail10TensorInfoIT_T0_EENS6_IKS7_S8_EEllS8_)
        .other          _ZN2at6native16triu_tril_kernelIN3c104HalfEiLb0ELi4ELb1EEEvNS_4cuda6detail10TensorInfoIT_T0_EENS6_IKS7_S8_EEllS8_,@"STO_CUDA_ENTRY STV_DEFAULT"
_ZN2at6native16triu_tril_kernelIN3c104HalfEiLb0ELi4ELb1EEEvNS_4cuda6detail10TensorInfoIT_T0_EENS6_IKS7_S8_EEllS8_:
.text._ZN2at6native16triu_tril_kernelIN3c104HalfEiLb0ELi4ELb1EEEvNS_4cuda6detail10TensorInfoIT_T0_EENS6_IKS7_S8_EEllS8_:
        /* <DEDUP_REMOVED lines=23> */
[----:B------:R-:W-:Y:S05]  /*0170*/  CALL.REL.NOINC `($__internal_94_$__cuda_sm20_div_s64) ;  /* 0x0000001800387944 */ /* 0x000fea0003c00000 */
[----:B------:R-:W-:Y:S01]  /*0180*/  IADD3 R3, -R8, RZ, RZ ;  /* 0x000000ff08037210 */ /* 0x000fe20007ffe1ff */
[----:B------:R-:W-:-:S04]  /*0190*/  ULDC UR6, c[0x0][0x3d0] ;  /* 0x0000f40000067ab9 */ /* 0x000fc80000000800 */
[----:B------:R-:W-:Y:S01]  /*01a0*/  IMAD R4, R3, UR6, R4 ;  /* 0x0000000603047c24 */ /* 0x000fe2000f8e0204 */
[----:B------:R-:W-:Y:S06]  /*01b0*/  BRA `(.L_x_1900) ;  /* 0x0000000000547947 */ /* 0x000fec0003800000 */
.L_x_1899:
        /* <DEDUP_REMOVED lines=21> */
.L_x_1900:
[----:B------:R-:W-:Y:S05]  /*0310*/  BSYNC B0 ;  /* 0x0000000000007941 */ /* 0x000fea0003800000 */
.L_x_1898:
        /* <DEDUP_REMOVED lines=13> */
[----:B------:R-:W-:Y:S05]  /*03f0*/  CALL.REL.NOINC `($__internal_95_$__cuda_sm20_rem_s64) ;  /* 0x0000001800e47944 */ /* 0x000fea0003c00000 */
[----:B------:R-:W-:Y:S01]  /*0400*/  MOV R3, R5 ;  /* 0x0000000500037202 */ /* 0x000fe20000000f00 */
[----:B------:R-:W-:Y:S06]  /*0410*/  BRA `(.L_x_1903) ;  /* 0x0000000000447947 */ /* 0x000fec0003800000 */
.L_x_1902:
        /* <DEDUP_REMOVED lines=17> */
.L_x_1903:
[----:B------:R-:W-:Y:S05]  /*0530*/  BSYNC B0 ;  /* 0x0000000000007941 */ /* 0x000fea0003800000 */
.L_x_1901:
        /* <DEDUP_REMOVED lines=17> */
[----:B0-----:R-:W-:Y:S05]  /*0650*/  CALL.REL.NOINC `($__internal_94_$__cuda_sm20_div_s64) ;  /* 0x0000001400007944 */ /* 0x001fea0003c00000 */
[----:B------:R-:W-:Y:S02]  /*0660*/  IMAD.MOV.U32 R14, RZ, RZ, R8 ;  /* 0x000000ffff0e7224 */ /* 0x000fe400078e0008 */
[----:B------:R-:W-:Y:S01]  /*0670*/  IMAD.MOV.U32 R15, RZ, RZ, R9 ;  /* 0x000000ffff0f7224 */ /* 0x000fe200078e0009 */
[----:B------:R-:W-:Y:S06]  /*0680*/  BRA `(.L_x_1906) ;  /* 0x00000000004c7947 */ /* 0x000fec0003800000 */
.L_x_1905:
        /* <DEDUP_REMOVED lines=19> */
.L_x_1906:
[----:B------:R-:W-:Y:S05]  /*07c0*/  BSYNC B0 ;  /* 0x0000000000007941 */ /* 0x000fea0003800000 */
.L_x_1904:
        /* <DEDUP_REMOVED lines=18> */
.L_x_1912:
        /* <DEDUP_REMOVED lines=10> */
[----:B------:R-:W-:Y:S05]  /*0990*/  CALL.REL.NOINC `($__internal_94_$__cuda_sm20_div_s64) ;  /* 0x0000001000307944 */ /* 0x000fea0003c00000 */
[----:B------:R-:W-:Y:S02]  /*09a0*/  IMAD.MOV R5, RZ, RZ, -R8 ;  /* 0x000000ffff057224 */ /* 0x000fe400078e0a08 */
[----:B------:R-:W-:Y:S02]  /*09b0*/  IMAD.MOV.U32 R15, RZ, RZ, R9 ;  /* 0x000000ffff0f7224 */ /* 0x000fe400078e0009 */
[----:B------:R-:W-:Y:S01]  /*09c0*/  IMAD R10, R10, R5, R14 ;  /* 0x000000050a0a7224 */ /* 0x000fe200078e020e */
[----:B------:R-:W-:Y:S01]  /*09d0*/  MOV R14, R8 ;  /* 0x00000008000e7202 */ /* 0x000fe20000000f00 */
[----:B------:R-:W-:Y:S06]  /*09e0*/  BRA `(.L_x_1911) ;  /* 0x0000000000587947 */ /* 0x000fec0003800000 */
.L_x_1910:
        /* <DEDUP_REMOVED lines=22> */
.L_x_1911:
[----:B------:R-:W-:Y:S05]  /*0b50*/  BSYNC B0 ;  /* 0x0000000000007941 */ /* 0x000fea0003800000 */
.L_x_1909:
        /* <DEDUP_REMOVED lines=8> */
.L_x_1908:
[----:B------:R-:W-:-:S13]  /*0be0*/  ISETP.GE.U32.AND P0, PT, R21, 0x3, PT ;  /* 0x000000031500780c */ /* 0x000fda0003f06070 */
[----:B------:R-:W-:Y:S05]  /*0bf0*/  @!P0 BRA `(.L_x_1907) ;  /* 0x0000000800b88947 */ /* 0x000fea0003800000 */
[----:B------:R-:W-:Y:S01]  /*0c00*/  IMAD.MOV.U32 R5, RZ, RZ, 0x6c ;  /* 0x0000006cff057424 */ /* 0x000fe200078e00ff */
[C---:B------:R-:W-:Y:S01]  /*0c10*/  IADD3 R21, R20.reuse, 0x4, RZ ;  /* 0x0000000414157810 */ /* 0x040fe20007ffe0ff */
[C---:B------:R-:W-:Y:S02]  /*0c20*/  IMAD.SHL.U32 R22, R20.reuse, 0x4, RZ ;  /* 0x0000000414167824 */ /* 0x040fe400078e00ff */
[----:B------:R-:W-:Y:S02]  /*0c30*/  IMAD R20, R20, 0x4, R5 ;  /* 0x0000000414147824 */ /* 0x000fe400078e0205 */
[----:B------:R-:W-:-:S07]  /*0c40*/  VIADD R22, R22, 0xe0 ;  /* 0x000000e016167836 */ /* 0x000fce0000000000 */
.L_x_1925:
        /* <DEDUP_REMOVED lines=16> */
.L_x_1914:
        /* <DEDUP_REMOVED lines=22> */
.L_x_1915:
[----:B------:R-:W-:Y:S05]  /*0eb0*/  BSYNC B0 ;  /* 0x0000000000007941 */ /* 0x000fea0003800000 */
.L_x_1913:
        /* <DEDUP_REMOVED lines=12> */
[----:B------:R-:W-:Y:S05]  /*0f80*/  CALL.REL.NOINC `($__internal_94_$__cuda_sm20_div_s64) ;  /* 0x0000000800b47944 */ /* 0x000fea0003c00000 */
[----:B------:R-:W-:Y:S01]  /*0f90*/  IADD3 R11, -R8, RZ, RZ ;  /* 0x000000ff080b7210 */ /* 0x000fe20007ffe1ff */
[----:B------:R-:W-:-:S04]  /*0fa0*/  IMAD.MOV.U32 R15, RZ, RZ, R9 ;  /* 0x000000ffff0f7224 */ /* 0x000fc800078e0009 */
[----:B------:R-:W-:Y:S02]  /*0fb0*/  IMAD R11, R10, R11, R14 ;  /* 0x0000000b0a0b7224 */ /* 0x000fe400078e020e */
[----:B------:R-:W-:Y:S01]  /*0fc0*/  IMAD.MOV.U32 R14, RZ, RZ, R8 ;  /* 0x000000ffff0e7224 */ /* 0x000fe200078e0008 */
[----:B------:R-:W-:Y:S06]  /*0fd0*/  BRA `(.L_x_1918) ;  /* 0x0000000000587947 */ /* 0x000fec0003800000 */
.L_x_1917:
        /* <DEDUP_REMOVED lines=22> */
.L_x_1918:
[----:B------:R-:W-:Y:S05]  /*1140*/  BSYNC B0 ;  /* 0x0000000000007941 */ /* 0x000fea0003800000 */
.L_x_1916:
        /* <DEDUP_REMOVED lines=12> */
[----:B------:R-:W-:Y:S05]  /*1210*/  CALL.REL.NOINC `($__internal_94_$__cuda_sm20_div_s64) ;  /* 0x0000000800107944 */ /* 0x000fea0003c00000 */
[----:B------:R-:W-:Y:S01]  /*1220*/  IMAD.MOV R11, RZ, RZ, -R8 ;  /* 0x000000ffff0b7224 */ /* 0x000fe200078e0a08 */
[----:B------:R-:W-:-:S03]  /*1230*/  MOV R15, R9 ;  /* 0x00000009000f7202 */ /* 0x000fc60000000f00 */
[----:B------:R-:W-:Y:S02]  /*1240*/  IMAD R11, R10, R11, R14 ;  /* 0x0000000b0a0b7224 */ /* 0x000fe400078e020e */
[----:B------:R-:W-:Y:S01]  /*1250*/  IMAD.MOV.U32 R14, RZ, RZ, R8 ;  /* 0x000000ffff0e7224 */ /* 0x000fe200078e0008 */
[----:B------:R-:W-:Y:S06]  /*1260*/  BRA `(.L_x_1921) ;  /* 0x0000000000587947 */ /* 0x000fec0003800000 */
.L_x_1920:
        /* <DEDUP_REMOVED lines=22> */
.L_x_1921:
[----:B------:R-:W-:Y:S05]  /*13d0*/  BSYNC B0 ;  /* 0x0000000000007941 */ /* 0x000fea0003800000 */
.L_x_1919:
        /* <DEDUP_REMOVED lines=13> */
[----:B------:R-:W-:Y:S02]  /*14b0*/  IADD3 R5, -R8, RZ, RZ ;  /* 0x000000ff08057210 */ /* 0x000fe40007ffe1ff */
[----:B------:R-:W-:-:S03]  /*14c0*/  MOV R15, R9 ;  /* 0x00000009000f7202 */ /* 0x000fc60000000f00 */
[----:B------:R-:W-:Y:S02]  /*14d0*/  IMAD R10, R10, R5, R14 ;  /* 0x000000050a0a7224 */ /* 0x000fe400078e020e */
[----:B------:R-:W-:Y:S01]  /*14e0*/  IMAD.MOV.U32 R14, RZ, RZ, R8 ;  /* 0x000000ffff0e7224 */ /* 0x000fe200078e0008 */
[----:B------:R-:W-:Y:S06]  /*14f0*/  BRA `(.L_x_1924) ;  /* 0x0000000000587947 */ /* 0x000fec0003800000 */
.L_x_1923:
        /* <DEDUP_REMOVED lines=22> */
.L_x_1924:
[----:B------:R-:W-:Y:S05]  /*1660*/  BSYNC B0 ;  /* 0x0000000000007941 */ /* 0x000fea0003800000 */
.L_x_1922:
[----:B------:R0:W1:Y:S01]  /*1670*/  LDC R5, c[0x0][R20+0x204] ;  /* 0x0000810014057b82 */ /* 0x0000620000000800 */
[----:B------:R-:W-:Y:S02]  /*1680*/  VIADD R21, R21, 0xfffffffc ;  /* 0xfffffffc15157836 */ /* 0x000fe40000000000 */
[----:B------:R-:W-:-:S03]  /*1690*/  VIADD R22, R22, 0xfffffff0 ;  /* 0xfffffff016167836 */ /* 0x000fc60000000000 */
[----:B------:R-:W-:Y:S02]  /*16a0*/  ISETP.GT.AND P0, PT, R21, 0x3, PT ;  /* 0x000000031500780c */ /* 0x000fe40003f04270 */
[----:B0-----:R-:W-:Y:S01]  /*16b0*/  IADD3 R20, R20, -0x10, RZ ;  /* 0xfffffff014147810 */ /* 0x001fe20007ffe0ff */
[----:B-1----:R-:W-:-:S10]  /*16c0*/  IMAD R0, R5, R10, R0 ;  /* 0x0000000a05007224 */ /* 0x002fd400078e0200 */
[----:B------:R-:W-:Y:S05]  /*16d0*/  @P0 BRA `(.L_x_1925) ;  /* 0xfffffff4005c0947 */ /* 0x000fea000383ffff */
.L_x_1907:
        /* <DEDUP_REMOVED lines=56> */
        .weak           $__internal_94_$__cuda_sm20_div_s64
        .type           $__internal_94_$__cuda_sm20_div_s64,@function
        .size           $__internal_94_$__cuda_sm20_div_s64,($__internal_95_$__cuda_sm20_rem_s64 - $__internal_94_$__cuda_sm20_div_s64)
$__internal_94_$__cuda_sm20_div_s64:
        /* <DEDUP_REMOVED lines=82> */
[----:B------:R-:W-:Y:S05]  /*1f80*/  RET.REL.NODEC R6 `(_ZN2at6native16triu_tril_kernelIN3c104HalfEiLb0ELi4ELb1EEEvNS_4cuda6detail10TensorInfoIT_T0_EENS6_IKS7_S8_EEllS8_) ;  /* 0xffffffe0061c7950 */ /* 0x000fea0003c3ffff */
        .weak           $__internal_95_$__cuda_sm20_rem_s64
        .type           $__internal_95_$__cuda_sm20_rem_s64,@function
        .size           $__internal_95_$__cuda_sm20_rem_s64,(.L_x_3243 - $__internal_95_$__cuda_sm20_rem_s64)
$__internal_95_$__cuda_sm20_rem_s64:
        /* <DEDUP_REMOVED lines=72> */
[----:B------:R-:W-:Y:S06]  /*2410*/  RET.REL.NODEC R2 `(_ZN2at6native16triu_tril_kernelIN3c104HalfEiLb0ELi4ELb1EEEvNS_4cuda6detail10TensorInfoIT_T0_EENS6_IKS7_S8_EEllS8_) ;  /* 0xffffffd802f87950 */ /* 0x000fec0003c3ffff */
.L_x_1926:
        /* <DEDUP_REMOVED lines=14> */
.L_x_3243:


//--------------------- .text._ZN2at6native16triu_tril_kernelIN3c107complexINS2_4HalfEEElLb0ELi2ELb0EEEvNS_4cuda6detail10TensorInfoIT_T0_EENS8_IKS9_SA_EEllSA_ --------------------------
	.section	.text._ZN2at6native16triu_tril_kernelIN3c107complexINS2_4HalfEEElLb0ELi2ELb0EEEvNS_4cuda6detail10TensorInfoIT_T0_EENS8_IKS9_SA_EEllSA_,"ax",@progbits
	.align	128
        .global         _ZN2at6native16triu_tril_kernelIN3c107complexINS2_4HalfEEElLb0ELi2ELb0EEEvNS_4cuda6detail10TensorInfoIT_T0_EENS8_IKS9_SA_EEllSA_
        .type           _ZN2at6native16triu_tril_kernelIN3c107complexINS2_4HalfEEElLb0ELi2ELb0EEEvNS_4cuda6detail10TensorInfoIT_T0_EENS8_IKS9_SA_EEllSA_,@function
        .size           _ZN2at6native16triu_tril_kernelIN3c107complexINS2_4HalfEEElLb0ELi2ELb0EEEvNS_4cuda6detail10TensorInfoIT_T0_EENS8_IKS9_SA_EEllSA_,(.L_x_3244 - _ZN2at6native16triu_tril_kernelIN3c107complexINS2_4HalfEEElLb0ELi2ELb0EEEvNS_4cuda6detail10TensorInfoIT_T0_EENS8_IKS9_SA_EEllSA_)
        .other          _ZN2at6native16triu_tril_kernelIN3c107complexINS2_4HalfEEElLb0ELi2ELb0EEEvNS_4cuda6detail10TensorInfoIT_T0_EENS8_IKS9_SA_EEllSA_,@"STO_CUDA_ENTRY STV_DEFAULT"
_ZN2at6native16triu_tril_kernelIN3c107complexINS2_4HalfEEElLb0ELi2ELb0EEEvNS_4cuda6detail10TensorInfoIT_T0_EENS8_IKS9_SA_EEllSA_:
.text._ZN2at6native16triu_tril_kernelIN3c107complexINS2_4HalfEEElLb0ELi2ELb0EEEvNS_4cuda6detail10TensorInfoIT_T0_EENS8_IKS9_SA_EEllSA_:
        /* <DEDUP_REMOVED lines=23> */
[----:B------:R-:W-:Y:S05]  /*0170*/  CALL.REL.NOINC `($__internal_96_$__cuda_sm20_div_s64) ;  /* 0x0000002000787944 */ /* 0x000fea0003c00000 */
        /* <DEDUP_REMOVED lines=10> */
.L_x_1928:
        /* <DEDUP_REMOVED lines=23> */
.L_x_1929:
[----:B------:R-:W-:Y:S05]  /*0390*/  BSYNC B0 ;  /* 0x0000000000007941 */ /* 0x000fea0003800000 */
.L_x_1927:
        /* <DEDUP_REMOVED lines=18> */
[----:B------:R-:W-:Y:S05]  /*04c0*/  CALL.REL.NOINC `($__internal_96_$__cuda_sm20_div_s64) ;  /* 0x0000001c00a47944 */ /* 0x000fea0003c00000 */
        /* <DEDUP_REMOVED lines=9> */
.L_x_1931:
        /* <DEDUP_REMOVED lines=22> */
.L_x_1932:
[----:B------:R-:W-:Y:S05]  /*06c0*/  BSYNC B0 ;  /* 0x0000000000007941 */ /* 0x000fea0003800000 */
.L_x_1930:
        /* <DEDUP_REMOVED lines=9> */
[----:B------:R-:W-:Y:S02]  /*0760*/  IMAD R10, R4, UR11, RZ ;  /* 0x0000000b040a7c24 */ /* 0x000fe4000f8e02ff */
[----:B------:R-:W-:Y:S01]  /*0770*/  IMAD R11, R3, UR8, R0 ;  /* 0x00000008030b7c24 */ /* 0x000fe2000f8e0200 */
[----:B------:R-:W-:Y:S01]  /*0780*/  IADD3 R0, P0, R8, R6, RZ ;  /* 0x0000000608007210 */ /* 0x000fe20007f1e0ff */
[----:B------:R-:W-:Y:S01]  /*0790*/  IMAD R17, R5, UR10, R10 ;  /* 0x0000000a05117c24 */ /* 0x000fe2000f8e020a */
[----:B------:R-:W-:Y:S01]  /*07a0*/  ULDC.64 UR8, c[0x0][UR6+0x2e0] ;  /* 0x0000b80006087abb */ /* 0x000fe20008000a00 */
[----:B------:R-:W-:Y:S01]  /*07b0*/  IMAD.IADD R16, R9, 0x1, R11 ;  /* 0x0000000109107824 */ /* 0x000fe200078e020b */
[----:B------:R-:W-:Y:S01]  /*07c0*/  ULDC.64 UR6, c[0x0][UR6+0x2d8] ;  /* 0x0000b60006067abb */ /* 0x000fe20008000a00 */
[C---:B------:R-:W-:Y:S01]  /*07d0*/  IMAD R6, R2.reuse, UR9, RZ ;  /* 0x0000000902067c24 */ /* 0x040fe2000f8e02ff */
[----:B------:R-:W-:Y:S01]  /*07e0*/  IADD3 R17, R7, R17, RZ ;  /* 0x0000001107117210 */ /* 0x000fe20007ffe0ff */
        /* <DEDUP_REMOVED lines=13> */
[----:B------:R-:W-:Y:S01]  /*08c0*/  UIADD3 UR5, UR5, -0x3, URZ ;  /* 0xfffffffd05057890 */ /* 0x000fe2000fffe03f */
[----:B------:R-:W-:-:S03]  /*08d0*/  MOV R8, R0 ;  /* 0x0000000000087202 */ /* 0x000fc60000000f00 */
        /* <DEDUP_REMOVED lines=24> */
.L_x_1938:
        /* <DEDUP_REMOVED lines=14> */
[----:B------:R-:W-:Y:S05]  /*0b40*/  CALL.REL.NOINC `($__internal_96_$__cuda_sm20_div_s64) ;  /* 0x0000001800047944 */ /* 0x000fea0003c00000 */
        /* <DEDUP_REMOVED lines=11> */
.L_x_1936:
        /* <DEDUP_REMOVED lines=23> */
.L_x_1937:
[----:B------:R-:W-:Y:S05]  /*0d70*/  BSYNC B0 ;  /* 0x0000000000007941 */ /* 0x000fea0003800000 */
.L_x_1935:
        /* <DEDUP_REMOVED lines=19> */
.L_x_1934:
        /* <DEDUP_REMOVED lines=13> */
.L_x_1951:
        /* <DEDUP_REMOVED lines=14> */
[----:B------:R-:W-:Y:S05]  /*1060*/  CALL.REL.NOINC `($__internal_96_$__cuda_sm20_div_s64) ;  /* 0x0000001000bc7944 */ /* 0x000fea0003c00000 */
        /* <DEDUP_REMOVED lines=10> */
.L_x_1940:
        /* <DEDUP_REMOVED lines=23> */
.L_x_1941:
[----:B------:R-:W-:Y:S05]  /*1280*/  BSYNC B0 ;  /* 0x0000000000007941 */ /* 0x000fea0003800000 */
.L_x_1939:
        /* <DEDUP_REMOVED lines=35> */
.L_x_1943:
        /* <DEDUP_REMOVED lines=23> */
.L_x_1944:
[----:B------:R-:W-:Y:S05]  /*1630*/  BSYNC B0 ;  /* 0x0000000000007941 */ /* 0x000fea0003800000 */
.L_x_1942:
        /* <DEDUP_REMOVED lines=37> */
.L_x_1946:
        /* <DEDUP_REMOVED lines=23> */
.L_x_1947:
[----:B------:R-:W-:Y:S05]  /*1a00*/  BSYNC B0 ;  /* 0x0000000000007941 */ /* 0x000fea0003800000 */
.L_x_1945:
        /* <DEDUP_REMOVED lines=38> */
.L_x_1949:
        /* <DEDUP_REMOVED lines=22> */
.L_x_1950:
[----:B------:R-:W-:Y:S05]  /*1dd0*/  BSYNC B0 ;  /* 0x0000000000007941 */ /* 0x000fea0003800000 */
.L_x_1948:
        /* <DEDUP_REMOVED lines=19> */
.L_x_1933:
[----:B------:R-:W-:Y:S01]  /*1f10*/  IADD3 R0, P0, R2, -R4, RZ ;  /* 0x8000000402007210 */ /* 0x000fe20007f1e0ff */
[----:B------:R-:W-:Y:S01]  /*1f20*/  ULDC.64 UR8, c[0x0][0x550] ;  /* 0x0001540000087ab9 */ /* 0x000fe20000000a00 */
[----:B------:R-:W-:Y:S01]  /*1f30*/  ULDC.64 UR6, c[0x0][0x208] ;  /* 0x0000820000067ab9 */ /* 0x000fe20000000a00 */
[----:B------:R-:W-:Y:S02]  /*1f40*/  BSSY B0, `(.L_x_1952) ;  /* 0x0000027000007945 */ /* 0x000fe40003800000 */
[----:B------:R-:W-:Y:S01]  /*1f50*/  IMAD.X R6, R3, 0x1, ~R5, P0 ;  /* 0x0000000103067824 */ /* 0x000fe200000e0e05 */
[----:B------:R-:W-:-:S04]  /*1f60*/  ISETP.GT.U32.AND P0, PT, R0, UR8, PT ;  /* 0x0000000800007c0c */ /* 0x000fc8000bf04070 */
[----:B------:R-:W-:-:S13]  /*1f70*/  ISETP.GT.AND.EX P0, PT, R6, UR9, PT, P0 ;  /* 0x0000000906007c0c */ /* 0x000fda000bf04300 */
[----:B------:R-:W-:Y:S05]  /*1f80*/  @P0 BRA `(.L_x_1953) ;  /* 0x0000000000800947 */ /* 0x000fea0003800000 */
[----:B------:R-:W-:Y:S01]  /*1f90*/  MOV R4, UR4 ;  /* 0x0000000400047c02 */ /* 0x000fe20008000f00 */
[----:B------:R-:W-:Y:S01]  /*1fa0*/  BSSY B1, `(.L_x_1954) ;  /* 0x000001b000017945 */ /* 0x000fe20003800000 */
[----:B------:R-:W-:Y:S02]  /*1fb0*/  IADD3 R0, P2, R0, 0x1, RZ ;  /* 0x0000000100007810 */ /* 0x000fe40007f5e0ff */
[----:B------:R-:W-:Y:S02]  /*1fc0*/  PRMT R7, RZ, 0x5410, RZ ;  /* 0x00005410ff077816 */ /* 0x000fe400000000ff */
[----:B------:R-:W0:Y:S01]  /*1fd0*/  LDC.64 R4, c[0x0][R4+0x220] ;  /* 0x0000880004047b82 */ /* 0x000e220000000a00 */
[----:B------:R-:W-:Y:S01]  /*1fe0*/  ISETP.GT.U32.AND P0, PT, R0, UR8, PT ;  /* 0x0000000800007c0c */ /* 0x000fe2000bf04070 */
[----:B------:R-:W-:-:S05]  /*1ff0*/  IMAD.X R0, RZ, RZ, R6, P2 ;  /* 0x000000ffff007224 */ /* 0x000fca00010e0606 */
[----:B------:R-:W-:Y:S02]  /*2000*/  ISETP.GT.AND.EX P0, PT, R0, UR9, PT, P0 ;  /* 0x0000000900007c0c */ /* 0x000fe4000bf04300 */
        /* <DEDUP_REMOVED lines=8> */
[----:B------:R-:W-:-:S04]  /*2090*/  IADD3.X R4, RZ, R3, RZ, P2, !PT ;  /* 0x00000003ff047210 */ /* 0x000fc800017fe4ff */
[----:B------:R-:W-:Y:S02]  /*20a0*/  ISETP.GE.AND.EX P1, PT, R4, R5, PT, P1 ;  /* 0x000000050400720c */ /* 0x000fe40003f26310 */
[----:B------:R-:W-:-:S04]  /*20b0*/  LEA R4, P2, R8, UR10, 0x2 ;  /* 0x0000000a08047c11 */ /* 0x000fc8000f8410ff */
[----:B------:R-:W-:-:S07]  /*20c0*/  LEA.HI.X R5, R8, UR11, R9, 0x2, P2 ;  /* 0x0000000b08057c11 */ /* 0x000fce00090f1409 */
[----:B------:R-:W0:Y:S02]  /*20d0*/  @!P1 LDC.64 R10, c[0x0][R10+0x2e8] ;  /* 0x0000ba000a0a9b82 */ /* 0x000e240000000a00 */
[C---:B0-----:R-:W-:Y:S02]  /*20e0*/  @!P1 LEA R6, P2, R10.reuse, R4, 0x2 ;  /* 0x000000040a069211 */ /* 0x041fe400078410ff */
[----:B------:R-:W2:Y:S02]  /*20f0*/  LDG.E R4, desc[UR6][R4.64] ;  /* 0x0000000604047981 */ /* 0x000ea4000c1e1900 */
[----:B------:R-:W-:-:S05]  /*2100*/  @!P1 LEA.HI.X R7, R10, R5, R11, 0x2, P2 ;  /* 0x000000050a079211 */ /* 0x000fca00010f140b */
[----:B------:R2:W3:Y:S02]  /*2110*/  @!P1 LDG.E R6, desc[UR6][R6.64] ;  /* 0x0000000606069981 */ /* 0x0004e4000c1e1900 */
[----:B--2---:R-:W-:Y:S02]  /*2120*/  PRMT R7, R4, 0x7610, R4 ;  /* 0x0000761004077816 */ /* 0x004fe40000000004 */
[----:B---3--:R-:W-:-:S04]  /*2130*/  @!P1 PRMT R0, R6, 0x7610, R0 ;  /* 0x0000761006009816 */ /* 0x008fc80000000000 */
[----:B------:R-:W-:-:S07]  /*2140*/  @!P1 PRMT R0, R0, 0x7610, R6 ;  /* 0x0000761000009816 */ /* 0x000fce0000000006 */
.L_x_1955:
[----:B------:R-:W-:Y:S05]  /*2150*/  BSYNC B1 ;  /* 0x0000000000017941 */ /* 0x000fea0003800000 */
.L_x_1954:
[----:B------:R-:W-:Y:S05]  /*2160*/  @!P0 BRA `(.L_x_1956) ;  /* 0x0000000000108947 */ /* 0x000fea0003800000 */
[----:B------:R-:W-:Y:S01]  /*2170*/  PRMT R0, RZ, 0x5410, RZ ;  /* 0x00005410ff007816 */ /* 0x000fe200000000ff */
[----:B------:R-:W-:Y:S06]  /*2180*/  BRA `(.L_x_1956) ;  /* 0x0000000000087947 */ /* 0x000fec0003800000 */
.L_x_1953:
[----:B------:R-:W-:Y:S02]  /*2190*/  PRMT R0, RZ, 0x5410, RZ ;  /* 0x00005410ff007816 */ /* 0x000fe400000000ff */
[----:B------:R-:W-:-:S07]  /*21a0*/  PRMT R7, RZ, 0x5410, RZ ;  /* 0x00005410ff077816 */ /* 0x000fce00000000ff */
.L_x_1956:
[----:B------:R-:W-:Y:S05]  /*21b0*/  BSYNC B0 ;  /* 0x0000000000007941 */ /* 0x000fea0003800000 */
.L_x_1952:
        /* <DEDUP_REMOVED lines=17> */
[----:B0-----:R-:W-:Y:S01]  /*22d0*/  MOV R7, UR5 ;  /* 0x0000000500077c02 */ /* 0x001fe20008000f00 */
[----:B------:R-:W-:Y:S01]  /*22e0*/  IMAD.U32 R8, RZ, RZ, UR4 ;  /* 0x00000004ff087e24 */ /* 0x000fe2000f8e00ff */
[----:B------:R-:W-:Y:S01]  /*22f0*/  MOV R5, UR5 ;  /* 0x0000000500057c02 */ /* 0x000fe20008000f00 */
[----:B------:R-:W-:Y:S01]  /*2300*/  IMAD.U32 R6, RZ, RZ, UR4 ;  /* 0x00000004ff067e24 */ /* 0x000fe2000f8e00ff */
[----:B------:R-:W-:Y:S02]  /*2310*/  LEA R2, P0, R4, R2, 0x2 ;  /* 0x0000000204027211 */ /* 0x000fe400078010ff */
[----:B------:R-:W-:Y:S02]  /*2320*/  MOV R9, UR5 ;  /* 0x0000000500097c02 */ /* 0x000fe40008000f00 */
[----:B------:R-:W-:-:S05]  /*2330*/  LEA.HI.X R3, R8, R3, R7, 0x2, P0 ;  /* 0x0000000308037211 */ /* 0x000fca00000f1407 */
[----:B------:R-:W-:Y:S01]  /*2340*/  STG.E desc[UR6][R2.64], R0 ;  /* 0x0000000002007986 */ /* 0x000fe2000c101906 */
[----:B------:R-:W-:Y:S05]  /*2350*/  EXIT ;  /* 0x000000000000794d */ /* 0x000fea0003800000 */
        .weak           $__internal_96_$__cuda_sm20_div_s64
        .type           $__internal_96_$__cuda_sm20_div_s64,@function
        .size           $__internal_96_$__cuda_sm20_div_s64,(.L_x_3244 - $__internal_96_$__cuda_sm20_div_s64)
$__internal_96_$__cuda_sm20_div_s64:
        /* <DEDUP_REMOVED lines=83> */
[----:B------:R-:W-:Y:S06]  /*2890*/  RET.REL.NODEC R20 `(_ZN2at6native16triu_tril_kernelIN3c107complexINS2_4HalfEEElLb0ELi2ELb0EEEvNS_4cuda6detail10TensorInfoIT_T0_EENS8_IKS9_SA_EEllSA_) ;  /* 0xffffffd414d87950 */ /* 0x000fec0003c3ffff */
.L_x_1957:
        /* <DEDUP_REMOVED lines=14> */
.L_x_3244:


//--------------------- .text._ZN2at6native16triu_tril_kernelIN3c107complexINS2_4HalfEEElLb0ELi2ELb1EEEvNS_4cuda6detail10TensorInfoIT_T0_EENS8_IKS9_SA_EEllSA_ --------------------------
	.section	.text._ZN2at6native16triu_tril_kernelIN3c107complexINS2_4HalfEEElLb0ELi2ELb1EEEvNS_4cuda6detail10TensorInfoIT_T0_EENS8_IKS9_SA_EEllSA_,"ax",@progbits
	.align	128
        .global         _ZN2at6native16triu_tril_kernelIN3c107complexINS2_4HalfEEElLb0ELi2ELb1EEEvNS_4cuda6detail10TensorInfoIT_T0_EENS8_IKS9_SA_EEllSA_
        .type           _ZN2at6native16triu_tril_kernelIN3c107complexINS2_4HalfEEElLb0ELi2ELb1EEEvNS_4cuda6detail10TensorInfoIT_T0_EENS8_IKS9_SA_EEllSA_,@function
        .size           _ZN2at6native16triu_tril_kernelIN3c107complexINS2_4HalfEEElLb0ELi2ELb1EEEvNS_4cuda6detail10TensorInfoIT_T0_EENS8_IKS9_SA_EEllSA_,(.L_x_3246 - _ZN2at6native16triu_tril_kernelIN3c107complexINS2_4HalfEEElLb0ELi2ELb1EEEvNS_4cuda6detail10TensorInfoIT_T0_EENS8_IKS9_SA_EEllSA_)
        .other          _ZN2at6native16triu_tril_kernelIN3c107complexINS2_4HalfEEElLb0ELi2ELb1EEEvNS_4cuda6detail10TensorInfoIT_T0_EENS8_IKS9_SA_EEllSA_,@"STO_CUDA_ENTRY STV_DEFAULT"
_ZN2at6native16triu_tril_kernelIN3c107complexINS2_4HalfEEElLb0ELi2ELb1EEEvNS_4cuda6detail10TensorInfoIT_T0_EENS8_IKS9_SA_EEllSA_:
.text._ZN2at6native16triu_tril_kernelIN3c107complexINS2_4HalfEEElLb0ELi2ELb1EEEvNS_4cuda6detail10TensorInfoIT_T0_EENS8_IKS9_SA_EEllSA_:
        /* <DEDUP_REMOVED lines=23> */
[----:B------:R-:W-:Y:S05]  /*0170*/  CALL.REL.NOINC `($__internal_97_$__cuda_sm20_div_s64) ;  /* 0x0000001c00987944 */ /* 0x000fea0003c00000 */
        /* <DEDUP_REMOVED lines=8> */
.L_x_1959:
[----:B------:R-:W-:Y:S02]  /*0200*/  ULDC UR4, c[0x0][0x560] ;  /* 0x0001580000047ab9 */ /* 0x000fe40000000800 */
        /* <DEDUP_REMOVED lines=20> */
[----:B------:R-:W-:Y:S01]  /*0350*/  IMAD R2, R5, UR4, R2 ;  /* 0x0000000405027c24 */ /* 0x000fe2000f8e0202 */
[----:B------:R-:W-:-:S11]  /*0360*/  HFMA2.MMA R5, -RZ, RZ, 0, 0 ;  /* 0x00000000ff057435 */ /* 0x000fd600000001ff */
.L_x_1960:
[----:B------:R-:W-:Y:S05]  /*0370*/  BSYNC B0 ;  /* 0x0000000000007941 */ /* 0x000fea0003800000 */
.L_x_1958:
        /* <DEDUP_REMOVED lines=12> */
[----:B------:R-:W-:Y:S05]  /*0440*/  CALL.REL.NOINC `($__internal_98_$__cuda_sm20_rem_s64) ;  /* 0x0000002000347944 */ /* 0x000fea0003c00000 */
[----:B------:R-:W-:Y:S05]  /*0450*/  BRA `(.L_x_1963) ;  /* 0x0000000000487947 */ /* 0x000fea0003800000 */
.L_x_1962:
        /* <DEDUP_REMOVED lines=18> */
.L_x_1963:
[----:B------:R-:W-:Y:S05]  /*0580*/  BSYNC B0 ;  /* 0x0000000000007941 */ /* 0x000fea0003800000 */
.L_x_1961:
        /* <DEDUP_REMOVED lines=21> */
[----:B------:R-:W-:Y:S05]  /*06e0*/  CALL.REL.NOINC `($__internal_97_$__cuda_sm20_div_s64) ;  /* 0x00000018003c7944 */ /* 0x000fea0003c00000 */
[----:B------:R-:W-:Y:S01]  /*06f0*/  MOV R18, R4 ;  /* 0x0000000400127202 */ /* 0x000fe20000000f00 */
[----:B------:R-:W-:Y:S01]  /*0700*/  IMAD.MOV.U32 R19, RZ, RZ, R5 ;  /* 0x000000ffff137224 */ /* 0x000fe200078e0005 */
[----:B------:R-:W-:Y:S06]  /*0710*/  BRA `(.L_x_1966) ;  /* 0x00000000004c7947 */ /* 0x000fec0003800000 */
.L_x_1965:
        /* <DEDUP_REMOVED lines=19> */
.L_x_1966:
[----:B------:R-:W-:Y:S05]  /*0850*/  BSYNC B0 ;  /* 0x0000000000007941 */ /* 0x000fea0003800000 */
.L_x_1964:
        /* <DEDUP_REMOVED lines=42> */
.L_x_1972:
        /* <DEDUP_REMOVED lines=12> */
[----:B------:R-:W-:-:S07]  /*0bc0*/  IMAD.MOV.U32 R7, RZ, RZ, R19 ;  /* 0x000000ffff077224 */ /* 0x000fce00078e0013 */
[----:B------:R-:W-:Y:S05]  /*0bd0*/  CALL.REL.NOINC `($__internal_97_$__cuda_sm20_div_s64) ;  /* 0x0000001400007944 */ /* 0x000fea0003c00000 */
        /* <DEDUP_REMOVED lines=11> */
.L_x_1970:
        /* <DEDUP_REMOVED lines=23> */
.L_x_1971:
[----:B------:R-:W-:Y:S05]  /*0e00*/  BSYNC B0 ;  /* 0x0000000000007941 */ /* 0x000fea0003800000 */
.L_x_1969:
        /* <DEDUP_REMOVED lines=14> */
.L_x_1968:
        /* <DEDUP_REMOVED lines=11> */
.L_x_1985:
        /* <DEDUP_REMOVED lines=12> */
[----:B------:R-:W-:-:S07]  /*1060*/  IMAD.MOV.U32 R7, RZ, RZ, R19 ;  /* 0x000000ffff077224 */ /* 0x000fce00078e0013 */
[----:B------:R-:W-:Y:S05]  /*1070*/  CALL.REL.NOINC `($__internal_97_$__cuda_sm20_div_s64) ;  /* 0x0000000c00d87944 */ /* 0x000fea0003c00000 */
        /* <DEDUP_REMOVED lines=11> */
.L_x_1974:
[----:B------:R-:W0:Y:S01]  /*1130*/  I2F.U32.RP R0, UR8 ;  /* 0x0000000800007d06 */ /* 0x000e220008209000 */
[----:B------:R-:W-:Y:S01]  /*1140*/  IMAD R7, RZ, RZ, -UR8 ;  /* 0x80000008ff077e24 */ /* 0x000fe2000f8e02ff */
[----:B------:R-:W-:Y:S02]  /*1150*/  ISETP.NE.U32.AND P2, PT, RZ, UR8, PT ;  /* 0x00000008ff007c0c */ /* 0x000fe4000bf45070 */
[----:B------:R-:W-:-:S04]  /*1160*/  MOV R19, RZ ;  /* 0x000000ff00137202 */ /* 0x000fc80000000f00 */
[----:B0-----:R-:W0:Y:S02]  /*1170*/  MUFU.RCP R0, R0 ;  /* 0x0000000000007308 */ /* 0x001e240000001000 */
[----:B0-----:R-:W-:Y:S01]  /*1180*/  IADD3 R4, R0, 0xffffffe, RZ ;  /* 0x0ffffffe00047810 */ /* 0x001fe20007ffe0ff */
[----:B------:R-:W-:-:S05]  /*1190*/  HFMA2.MMA R0, -RZ, RZ, 0, 0 ;  /* 0x00000000ff007435 */ /* 0x000fca00000001ff */
        /* <DEDUP_REMOVED lines=16> */
.L_x_1975:
[----:B------:R-:W-:Y:S05]  /*12a0*/  BSYNC B0 ;  /* 0x0000000000007941 */ /* 0x000fea0003800000 */
.L_x_1973:
        /* <DEDUP_REMOVED lines=18> */
[----:B------:R-:W-:Y:S05]  /*13d0*/  CALL.REL.NOINC `($__internal_97_$__cuda_sm20_div_s64) ;  /* 0x0000000c00007944 */ /* 0x000fea0003c00000 */
        /* <DEDUP_REMOVED lines=11> */
.L_x_1977:
        /* <DEDUP_REMOVED lines=23> */
.L_x_1978:
[----:B------:R-:W-:Y:S05]  /*1600*/  BSYNC B0 ;  /* 0x0000000000007941 */ /* 0x000fea0003800000 */
.L_x_1976:
[----:B------:R-:W-:Y:S01]  /*1610*/  ULDC.64 UR14, c[0x0][UR7+0x200] ;  /* 0x00008000070e7abb */ /* 0x000fe20008000a00 */
[----:B------:R-:W-:Y:S01]  /*1620*/  ULDC.64 UR8, c[0x0][UR6+0x208] ;  /* 0x0000820006087abb */ /* 0x000fe20008000a00 */
[----:B------:R-:W-:Y:S01]  /*1630*/  LOP3.LUT R4, R19, UR15, RZ, 0xfc, !PT ;  /* 0x0000000f13047c12 */ /* 0x000fe2000f8efcff */
[----:B------:R-:W-:Y:S01]  /*1640*/  IMAD R5, R6, UR9, RZ ;  /* 0x0000000906057c24 */ /* 0x000fe2000f8e02ff */
        /* <DEDUP_REMOVED lines=27> */
.L_x_1980:
        /* <DEDUP_REMOVED lines=23> */
.L_x_1981:
[----:B------:R-:W-:Y:S05]  /*1970*/  BSYNC B0 ;  /* 0x0000000000007941 */ /* 0x000fea0003800000 */
.L_x_1979:
        /* <DEDUP_REMOVED lines=31> */
.L_x_1983:
        /* <DEDUP_REMOVED lines=23> */
.L_x_1984:
[----:B------:R-:W-:Y:S05]  /*1ce0*/  BSYNC B0 ;  /* 0x0000000000007941 */ /* 0x000fea0003800000 */
.L_x_1982:
[----:B------:R-:W-:Y:S01]  /*1cf0*/  UIADD3 UR10, UP0, UR10, -0x4, URZ ;  /* 0xfffffffc0a0a7890 */ /* 0x000fe2000ff1e03f */
[----:B------:R-:W-:Y:S01]  /*1d00*/  MOV R22, R14 ;  /* 0x0000000e00167202 */ /* 0x000fe20000000f00 */
        /* <DEDUP_REMOVED lines=8> */
[----:B------:R-:W-:-:S03]  /*1d90*/  UISETP.GT.AND.EX UP0, UPT, UR13, URZ, UPT, UP0 ;  /* 0x0000003f0d00728c */ /* 0x000fc6000bf04300 */
[----:B------:R-:W-:-:S03]  /*1da0*/  IMAD.IADD R15, R15, 0x1, R5 ;  /* 0x000000010f0f7824 */ /* 0x000fc600078e0205 */
[----:B------:R-:W-:-:S13]  /*1db0*/  PLOP3.LUT P0, PT, PT, PT, UP0, 0x80, 0x0 ;  /* 0x000000000000781c */ /* 0x000fda0003f0f008 */
[----:B------:R-:W-:Y:S05]  /*1dc0*/  @P0 BRA `(.L_x_1985) ;  /* 0xfffffff000740947 */ /* 0x000fea000383ffff */
.L_x_1967:
[----:B------:R-:W-:Y:S02]  /*1dd0*/  ULDC.64 UR8, c[0x0][UR4+0x220] ;  /* 0x0000880004087abb */ /* 0x000fe40008000a00 */
[----:B------:R-:W-:-:S04]  /*1de0*/  ISETP.GE.U32.AND P0, PT, R2, UR8, PT ;  /* 0x0000000802007c0c */ /* 0x000fc8000bf06070 */
[----:B------:R-:W-:-:S13]  /*1df0*/  ISETP.GE.AND.EX P0, PT, R3, UR9, PT, P0 ;  /* 0x0000000903007c0c */ /* 0x000fda000bf06300 */
[----:B------:R-:W-:Y:S05]  /*1e00*/  @P0 EXIT ;  /* 0x000000000000094d */ /* 0x000fea0003800000 */
[----:B------:R-:W-:Y:S01]  /*1e10*/  IADD3 R0, P1, R2, -R12, RZ ;  /* 0x8000000c02007210 */ /* 0x000fe20007f3e0ff */
[----:B------:R-:W-:Y:S01]  /*1e20*/  ULDC.64 UR6, c[0x0][0x550] ;  /* 0x0001540000067ab9 */ /* 0x000fe20000000a00 */
[----:B------:R-:W-:Y:S02]  /*1e30*/  ULDC.64 UR10, c[0x0][0x208] ;  /* 0x00008200000a7ab9 */ /* 0x000fe40000000a00 */
[----:B------:R-:W-:Y:S02]  /*1e40*/  ISETP.GT.U32.AND P0, PT, R0, UR6, PT ;  /* 0x0000000600007c0c */ /* 0x000fe4000bf04070 */
[----:B------:R-:W-:Y:S02]  /*1e50*/  IADD3.X R0, R3, ~R13, RZ, P1, !PT ;  /* 0x8000000d03007210 */ /* 0x000fe40000ffe4ff */
[----:B------:R-:W-:Y:S02]  /*1e60*/  IADD3 R5, P1, R2, 0x1, RZ ;  /* 0x0000000102057810 */ /* 0x000fe40007f3e0ff */
[----:B------:R-:W-:-:S02]  /*1e70*/  ISETP.GT.AND.EX P0, PT, R0, UR7, PT, P0 ;  /* 0x0000000700007c0c */ /* 0x000fc4000bf04300 */
[----:B------:R-:W-:Y:S01]  /*1e80*/  ISETP.GE.U32.AND P2, PT, R5, UR8, PT ;  /* 0x0000000805007c0c */ /* 0x000fe2000bf46070 */
[----:B------:R-:W-:Y:S01]  /*1e90*/  IMAD.X R3, RZ, RZ, R3, P1 ;  /* 0x000000ffff037224 */ /* 0x000fe200008e0603 */
[----:B------:R-:W-:-:S04]  /*1ea0*/  IADD3 R0, P1, -R12, R5, RZ ;  /* 0x000000050c007210 */ /* 0x000fc80007f3e1ff */
[----:B------:R-:W-:Y:S02]  /*1eb0*/  IADD3.X R12, ~R13, R3, RZ, P1, !PT ;  /* 0x000000030d0c7210 */ /* 0x000fe40000ffe5ff */
[----:B------:R-:W-:-:S03]  /*1ec0*/  ISETP.GT.U32.AND P1, PT, R0, UR6, PT ;  /* 0x0000000600007c0c */ /* 0x000fc6000bf24070 */
[----:B------:R-:W0:Y:S01]  /*1ed0*/  @P0 LDC.64 R6, c[0x0][0x210] ;  /* 0x00008400ff060b82 */ /* 0x000e220000000a00 */
[----:B------:R-:W-:-:S04]  /*1ee0*/  ISETP.GT.AND.EX P1, PT, R12, UR7, PT, P1 ;  /* 0x000000070c007c0c */ /* 0x000fc8000bf24310 */
[----:B------:R-:W-:Y:S02]  /*1ef0*/  ISETP.GE.OR.EX P1, PT, R3, UR9, !P1, P2 ;  /* 0x0000000903007c0c */ /* 0x000fe4000cf26720 */
[----:B0-----:R-:W-:-:S04]  /*1f00*/  @P0 LEA R2, P3, R14, R6, 0x2 ;  /* 0x000000060e020211 */ /* 0x001fc800078610ff */
[----:B------:R-:W-:-:S05]  /*1f10*/  @P0 LEA.HI.X R3, R14, R7, R15, 0x2, P3 ;  /* 0x000000070e030211 */ /* 0x000fca00018f140f */
[----:B------:R0:W-:Y:S02]  /*1f20*/  @P0 STG.E desc[UR10][R2.64], RZ ;  /* 0x000000ff02000986 */ /* 0x0001e4000c10190a */
[----:B------:R-:W-:Y:S05]  /*1f30*/  @P1 EXIT ;  /* 0x000000000000194d */ /* 0x000fea0003800000 */
[----:B------:R-:W-:Y:S01]  /*1f40*/  UMOV UR6, 0xd0 ;  /* 0x000000d000067882 */ /* 0x000fe20000000000 */
[----:B------:R-:W-:Y:S01]  /*1f50*/  ULDC.64 UR8, c[0x0][0x210] ;  /* 0x0000840000087ab9 */ /* 0x000fe20000000a00 */
[----:B------:R-:W-:-:S12]  /*1f60*/  ULEA UR6, UR5, UR6, 0x3 ;  /* 0x0000000605067291 */ /* 0x000fd8000f8e183f */
[----:B------:R-:W-:Y:S02]  /*1f70*/  ULDC.64 UR6, c[0x0][UR6+0x210] ;  /* 0x0000840006067abb */ /* 0x000fe40008000a00 */
[----:B------:R-:W-:-:S04]  /*1f80*/  IADD3 R14, P0, R14, UR6, RZ ;  /* 0x000000060e0e7c10 */ /* 0x000fc8000ff1e0ff */
[----:B------:R-:W-:Y:S02]  /*1f90*/  IADD3.X R15, R15, UR7, RZ, P0, !PT ;  /* 0x000000070f0f7c10 */ /* 0x000fe400087fe4ff */
[----:B0-----:R-:W-:-:S04]  /*1fa0*/  LEA R2, P0, R14, UR8, 0x2 ;  /* 0x000000080e027c11 */ /* 0x001fc8000f8010ff */
[----:B------:R-:W-:-:S05]  /*1fb0*/  LEA.HI.X R3, R14, UR9, R15, 0x2, P0 ;  /* 0x000000090e037c11 */ /* 0x000fca00080f140f */
[----:B------:R-:W-:Y:S01]  /*1fc0*/  STG.E desc[UR10][R2.64], RZ ;  /* 0x000000ff02007986 */ /* 0x000fe2000c10190a */
[----:B------:R-:W-:Y:S05]  /*1fd0*/  EXIT ;  /* 0x000000000000794d */ /* 0x000fea0003800000 */
        .weak           $__internal_97_$__cuda_sm20_div_s64
        .type           $__internal_97_$__cuda_sm20_div_s64,@function
        .size           $__internal_97_$__cuda_sm20_div_s64,($__internal_98_$__cuda_sm20_rem_s64 - $__internal_97_$__cuda_sm20_div_s64)
$__internal_97_$__cuda_sm20_div_s64:
        /* <DEDUP_REMOVED lines=83> */
[----:B------:R-:W-:Y:S06]  /*2510*/  RET.REL.NODEC R6 `(_ZN2at6native16triu_tril_kernelIN3c107complexINS2_4HalfEEElLb0ELi2ELb1EEEvNS_4cuda6detail10TensorInfoIT_T0_EENS8_IKS9_SA_EEllSA_) ;  /* 0xffffffd806b87950 */ /* 0x000fec0003c3ffff */
        .weak           $__internal_98_$__cuda_sm20_rem_s64
        .type           $__internal_98_$__cuda_sm20_rem_s64,@function
        .size           $__internal_98_$__cuda_sm20_rem_s64,(.L_x_3246 - $__internal_98_$__cuda_sm20_rem_s64)
$__internal_98_$__cuda_sm20_rem_s64:
        /* <DEDUP_REMOVED lines=77> */
[----:B------:R-:W-:Y:S06]  /*29f0*/  RET.REL.NODEC R6 `(_ZN2at6native16triu_tril_kernelIN3c107complexINS2_4HalfEEElLb0ELi2ELb1EEEvNS_4cuda6detail10TensorInfoIT_T0_EENS8_IKS9_SA_EEllSA_) ;  /* 0xffffffd406807950 */ /* 0x000fec0003c3ffff */
.L_x_1986:
        /* <DEDUP_REMOVED lines=16> */
.L_x_3246:


//--------------------- .text._ZN2at6native16triu_tril_kernelIN3c107complexINS2_4HalfEEEiLb0ELi2ELb0EEEvNS_4cuda6detail10TensorInfoIT_T0_EENS8_IKS9_SA_EEllSA_ --------------------------
	.section	.text._ZN2at6native16triu_tril_kernelIN3c107complexINS2_4HalfEEEiLb0ELi2ELb0EEEvNS_4cuda6detail10TensorInfoIT_T0_EENS8_IKS9_SA_EEllSA_,"ax",@progbits
	.align	128
        .global         _ZN2at6native16triu_tril_kernelIN3c107complexINS2_4HalfEEEiLb0ELi2ELb0EEEvNS_4cuda6detail10TensorInfoIT_T0_EENS8_IKS9_SA_EEllSA_
        .type           _ZN2at6native16triu_tril_kernelIN3c107complexINS2_4HalfEEEiLb0ELi2ELb0EEEvNS_4cuda6detail10TensorInfoIT_T0_EENS8_IKS9_SA_EEllSA_,@function
        .size           _ZN2at6native16triu_tril_kernelIN3c107complexINS2_4HalfEEEiLb0ELi2ELb0EEEvNS_4cuda6detail10TensorInfoIT_T0_EENS8_IKS9_SA_EEllSA_,(.L_x_3247 - _ZN2at6native16triu_tril_kernelIN3c107complexINS2_4HalfEEEiLb0ELi2ELb0EEEvNS_4cuda6detail10TensorInfoIT_T0_EENS8_IKS9_SA_EEllSA_)
        .other          _ZN2at6native16triu_tril_kernelIN3c107complexINS2_4HalfEEEiLb0ELi2ELb0EEEvNS_4cuda6detail10TensorInfoIT_T0_EENS8_IKS9_SA_EEllSA_,@"STO_CUDA_ENTRY STV_DEFAULT"
_ZN2at6native16triu_tril_kernelIN3c107complexINS2_4HalfEEEiLb0ELi2ELb0EEEvNS_4cuda6detail10TensorInfoIT_T0_EENS8_IKS9_SA_EEllSA_:
.text._ZN2at6native16triu_tril_kernelIN3c107complexINS2_4HalfEEEiLb0ELi2ELb0EEEvNS_4cuda6detail10TensorInfoIT_T0_EENS8_IKS9_SA_EEllSA_:
        /* <DEDUP_REMOVED lines=23> */
[----:B------:R-:W-:Y:S05]  /*0170*/  CALL.REL.NOINC `($__internal_99_$__cuda_sm20_div_s64) ;  /* 0x0000001800207944 */ /* 0x000fea0003c00000 */
[----:B------:R-:W-:Y:S01]  /*0180*/  IADD3 R0, -R8, RZ, RZ ;  /* 0x000000ff08007210 */ /* 0x000fe20007ffe1ff */
[----:B------:R-:W-:Y:S01]  /*0190*/  ULDC UR6, c[0x0][0x3d0] ;  /* 0x0000f40000067ab9 */ /* 0x000fe20000000800 */
[----:B------:R-:W-:Y:S02]  /*01a0*/  IMAD.MOV.U32 R16, RZ, RZ, R8 ;  /* 0x000000ffff107224 */ /* 0x000fe400078e0008 */
[----:B------:R-:W-:Y:S02]  /*01b0*/  IMAD.MOV.U32 R17, RZ, RZ, R9 ;  /* 0x000000ffff117224 */ /* 0x000fe400078e0009 */
[----:B------:R-:W-:Y:S01]  /*01c0*/  IMAD R3, R0, UR6, R3 ;  /* 0x0000000600037c24 */ /* 0x000fe2000f8e0203 */
[----:B------:R-:W-:Y:S06]  /*01d0*/  BRA `(.L_x_1989) ;  /* 0x0000000000547947 */ /* 0x000fec0003800000 */
.L_x_1988:
        /* <DEDUP_REMOVED lines=21> */
.L_x_1989:
[----:B------:R-:W-:Y:S05]  /*0330*/  BSYNC B0 ;  /* 0x0000000000007941 */ /* 0x000fea0003800000 */
.L_x_1987:
        /* <DEDUP_REMOVED lines=15> */
[----:B------:R-:W-:Y:S05]  /*0430*/  CALL.REL.NOINC `($__internal_99_$__cuda_sm20_div_s64) ;  /* 0x0000001400707944 */ /* 0x000fea0003c00000 */
[--C-:B------:R-:W-:Y:S01]  /*0440*/  IMAD.MOV R5, RZ, RZ, -R8.reuse ;  /* 0x000000ffff057224 */ /* 0x100fe200078e0a08 */
[----:B------:R-:W-:Y:S01]  /*0450*/  MOV R15, R9 ;  /* 0x00000009000f7202 */ /* 0x000fe20000000f00 */
[----:B------:R-:W-:Y:S02]  /*0460*/  IMAD.MOV.U32 R14, RZ, RZ, R8 ;  /* 0x000000ffff0e7224 */ /* 0x000fe400078e0008 */
[----:B------:R-:W-:Y:S01]  /*0470*/  IMAD R2, R5, UR5, R16 ;  /* 0x0000000505027c24 */ /* 0x000fe2000f8e0210 */
[----:B------:R-:W-:Y:S06]  /*0480*/  BRA `(.L_x_1992) ;  /* 0x0000000000547947 */ /* 0x000fec0003800000 */
.L_x_1991:
        /* <DEDUP_REMOVED lines=21> */
.L_x_1992:
[----:B------:R-:W-:Y:S05]  /*05e0*/  BSYNC B0 ;  /* 0x0000000000007941 */ /* 0x000fea0003800000 */
.L_x_1990:
        /* <DEDUP_REMOVED lines=24> */
.L_x_1998:
        /* <DEDUP_REMOVED lines=11> */
[----:B------:R-:W-:Y:S05]  /*0820*/  CALL.REL.NOINC `($__internal_99_$__cuda_sm20_div_s64) ;  /* 0x0000001000747944 */ /* 0x000fea0003c00000 */
[----:B------:R-:W-:Y:S02]  /*0830*/  IMAD.MOV R7, RZ, RZ, -R8 ;  /* 0x000000ffff077224 */ /* 0x000fe400078e0a08 */
[----:B------:R-:W-:Y:S02]  /*0840*/  IMAD.MOV.U32 R15, RZ, RZ, R9 ;  /* 0x000000ffff0f7224 */ /* 0x000fe400078e0009 */
[----:B------:R-:W-:Y:S01]  /*0850*/  IMAD R7, R7, UR10, R14 ;  /* 0x0000000a07077c24 */ /* 0x000fe2000f8e020e */
[----:B------:R-:W-:Y:S01]  /*0860*/  MOV R14, R8 ;  /* 0x00000008000e7202 */ /* 0x000fe20000000f00 */
[----:B------:R-:W-:Y:S06]  /*0870*/  BRA `(.L_x_1997) ;  /* 0x0000000000587947 */ /* 0x000fec0003800000 */
.L_x_1996:
        /* <DEDUP_REMOVED lines=22> */
.L_x_1997:
[----:B------:R-:W-:Y:S05]  /*09e0*/  BSYNC B0 ;  /* 0x0000000000007941 */ /* 0x000fea0003800000 */
.L_x_1995:
        /* <DEDUP_REMOVED lines=10> */
.L_x_1994:
        /* <DEDUP_REMOVED lines=9> */
.L_x_2011:
        /* <DEDUP_REMOVED lines=12> */
[----:B------:R-:W-:Y:S01]  /*0be0*/  IMAD.MOV R15, RZ, RZ, -R8 ;  /* 0x000000ffff0f7224 */ /* 0x000fe200078e0a08 */
[----:B------:R-:W-:Y:S01]  /*0bf0*/  MOV R16, R8 ;  /* 0x0000000800107202 */ /* 0x000fe20000000f00 */
[----:B------:R-:W-:Y:S02]  /*0c00*/  IMAD.MOV.U32 R17, RZ, RZ, R9 ;  /* 0x000000ffff117224 */ /* 0x000fe400078e0009 */
[----:B------:R-:W-:Y:S01]  /*0c10*/  IMAD R15, R15, UR5, R14 ;  /* 0x000000050f0f7c24 */ /* 0x000fe2000f8e020e */
[----:B------:R-:W-:Y:S06]  /*0c20*/  BRA `(.L_x_2001) ;  /* 0x0000000000547947 */ /* 0x000fec0003800000 */
.L_x_2000:
        /* <DEDUP_REMOVED lines=21> */
.L_x_2001:
[----:B------:R-:W-:Y:S05]  /*0d80*/  BSYNC B0 ;  /* 0x0000000000007941 */ /* 0x000fea0003800000 */
.L_x_1999:
        /* <DEDUP_REMOVED lines=15> */
[----:B------:R-:W-:Y:S05]  /*0e80*/  CALL.REL.NOINC `($__internal_99_$__cuda_sm20_div_s64) ;  /* 0x0000000800dc7944 */ /* 0x000fea0003c00000 */
[----:B------:R-:W-:Y:S01]  /*0e90*/  IADD3 R17, -R8, RZ, RZ ;  /* 0x000000ff08117210 */ /* 0x000fe20007ffe1ff */
[----:B------:R-:W-:Y:S02]  /*0ea0*/  IMAD.MOV.U32 R14, RZ, RZ, R8 ;  /* 0x000000ffff0e7224 */ /* 0x000fe400078e0008 */
[----:B------:R-:W-:Y:S02]  /*0eb0*/  IMAD.MOV.U32 R15, RZ, RZ, R9 ;  /* 0x000000ffff0f7224 */ /* 0x000fe400078e0009 */
[----:B------:R-:W-:Y:S01]  /*0ec0*/  IMAD R17, R17, UR10, R16 ;  /* 0x0000000a11117c24 */ /* 0x000fe2000f8e0210 */
[----:B------:R-:W-:Y:S06]  /*0ed0*/  BRA `(.L_x_2004) ;  /* 0x0000000000547947 */ /* 0x000fec0003800000 */
.L_x_2003:
        /* <DEDUP_REMOVED lines=21> */
.L_x_2004:
[----:B------:R-:W-:Y:S05]  /*1030*/  BSYNC B0 ;  /* 0x0000000000007941 */ /* 0x000fea0003800000 */
.L_x_2002:
        /* <DEDUP_REMOVED lines=16> */
[----:B------:R-:W-:Y:S01]  /*1140*/  IMAD.MOV R15, RZ, RZ, -R8 ;  /* 0x000000ffff0f7224 */ /* 0x000fe200078e0a08 */
[----:B------:R-:W-:Y:S01]  /*1150*/  MOV R16, R8 ;  /* 0x0000000800107202 */ /* 0x000fe20000000f00 */
[----:B------:R-:W-:Y:S02]  /*1160*/  IMAD.MOV.U32 R17, RZ, RZ, R9 ;  /* 0x000000ffff117224 */ /* 0x000fe400078e0009 */
[----:B------:R-:W-:Y:S01]  /*1170*/  IMAD R15, R15, UR10, R14 ;  /* 0x0000000a0f0f7c24 */ /* 0x000fe2000f8e020e */
[----:B------:R-:W-:Y:S06]  /*1180*/  BRA `(.L_x_2007) ;  /* 0x0000000000547947 */ /* 0x000fec0003800000 */
.L_x_2006:
        /* <DEDUP_REMOVED lines=21> */
.L_x_2007:
[----:B------:R-:W-:Y:S05]  /*12e0*/  BSYNC B0 ;  /* 0x0000000000007941 */ /* 0x000fea0003800000 */
.L_x_2005:
        /* <DEDUP_REMOVED lines=13> */
[----:B------:R-:W-:Y:S02]  /*13c0*/  MOV R5, UR11 ;  /* 0x0000000b00057c02 */ /* 0x000fe40008000f00 */
[----:B------:R-:W-:-:S07]  /*13d0*/  MOV R6, 0x13f0 ;  /* 0x000013f000067802 */ /* 0x000fce0000000f00 */
[----:B------:R-:W-:Y:S05]  /*13e0*/  CALL.REL.NOINC `($__internal_99_$__cuda_sm20_div_s64) ;  /* 0x0000000400847944 */ /* 0x000fea0003c00000 */
[----:B------:R-:W-:Y:S01]  /*13f0*/  IMAD.MOV R17, RZ, RZ, -R8 ;  /* 0x000000ffff117224 */ /* 0x000fe200078e0a08 */
[----:B------:R-:W-:Y:S01]  /*1400*/  MOV R14, R8 ;  /* 0x00000008000e7202 */ /* 0x000fe20000000f00 */
[----:B------:R-:W-:Y:S02]  /*1410*/  IMAD.MOV.U32 R15, RZ, RZ, R9 ;  /* 0x000000ffff0f7224 */ /* 0x000fe400078e0009 */
[----:B------:R-:W-:Y:S01]  /*1420*/  IMAD R17, R17, UR10, R16 ;  /* 0x0000000a11117c24 */ /* 0x000fe2000f8e0210 */
[----:B------:R-:W-:Y:S06]  /*1430*/  BRA `(.L_x_2010) ;  /* 0x0000000000547947 */ /* 0x000fec0003800000 */
.L_x_2009:
        /* <DEDUP_REMOVED lines=21> */
.L_x_2010:
[----:B------:R-:W-:Y:S05]  /*1590*/  BSYNC B0 ;  /* 0x0000000000007941 */ /* 0x000fea0003800000 */
.L_x_2008:
        /* <DEDUP_REMOVED lines=11> */
.L_x_1993:
        /* <DEDUP_REMOVED lines=9> */
[----:B------:R-:W-:Y:S01]  /*16e0*/  IADD3 R2, R3, -R2, RZ ;  /* 0x8000000203027210 */ /* 0x000fe20007ffe0ff */
[----:B------:R-:W-:Y:S03]  /*16f0*/  BSSY B1, `(.L_x_2014) ;  /* 0x0000018000017945 */ /* 0x000fe60003800000 */
[C---:B------:R-:W-:Y:S01]  /*1700*/  ISETP.GT.U32.AND P0, PT, R2.reuse, UR10, PT ;  /* 0x0000000a02007c0c */ /* 0x040fe2000bf04070 */
[----:B------:R-:W0:Y:S01]  /*1710*/  LDC R4, c[0x0][R4+0x21c] ;  /* 0x0000870004047b82 */ /* 0x000e220000000800 */
[----:B------:R-:W-:Y:S01]  /*1720*/  VIADD R0, R2, 0x1 ;  /* 0x0000000102007836 */ /* 0x000fe20000000000 */
[----:B------:R-:W-:-:S04]  /*1730*/  SHF.R.S32.HI R2, RZ, 0x1f, R2 ;  /* 0x0000001fff027819 */ /* 0x000fc80000011402 */
[----:B------:R-:W-:Y:S02]  /*1740*/  ISETP.GT.U32.AND P1, PT, R0, UR10, PT ;  /* 0x0000000a00007c0c */ /* 0x000fe4000bf24070 */
[----:B------:R-:W-:Y:S02]  /*1750*/  SHF.R.S32.HI R0, RZ, 0x1f, R0 ;  /* 0x0000001fff007819 */ /* 0x000fe40000011400 */
[----:B------:R-:W-:Y:S02]  /*1760*/  ISETP.GT.AND.EX P0, PT, R2, UR11, PT, P0 ;  /* 0x0000000b02007c0c */ /* 0x000fe4000bf04300 */
[----:B------:R-:W-:Y:S02]  /*1770*/  ISETP.GT.AND.EX P1, PT, R0, UR11, PT, P1 ;  /* 0x0000000b00007c0c */ /* 0x000fe4000bf24310 */
        /* <DEDUP_REMOVED lines=15> */
.L_x_2015:
[----:B------:R-:W-:Y:S05]  /*1870*/  BSYNC B1 ;  /* 0x0000000000017941 */ /* 0x000fea0003800000 */
.L_x_2014:
[----:B-----5:R-:W-:-:S04]  /*1880*/  @P0 PRMT R2, RZ, 0x7610, R2 ;  /* 0x00007610ff020816 */ /* 0x020fc80000000002 */
[----:B------:R-:W-:Y:S01]  /*1890*/  @P0 PRMT R2, R2, 0x5410, RZ ;  /* 0x0000541002020816 */ /* 0x000fe200000000ff */
[----:B------:R-:W-:Y:S06]  /*18a0*/  @!P1 BRA `(.L_x_2016) ;  /* 0x0000000000109947 */ /* 0x000fec0003800000 */
[----:B------:R-:W-:Y:S01]  /*18b0*/  PRMT R0, RZ, 0x5410, RZ ;  /* 0x00005410ff007816 */ /* 0x000fe200000000ff */
[----:B------:R-:W-:Y:S06]  /*18c0*/  BRA `(.L_x_2016) ;  /* 0x0000000000087947 */ /* 0x000fec0003800000 */
.L_x_2013:
[----:B------:R-:W-:Y:S02]  /*18d0*/  PRMT R0, RZ, 0x5410, RZ ;  /* 0x00005410ff007816 */ /* 0x000fe400000000ff */
[----:B------:R-:W-:-:S07]  /*18e0*/  PRMT R2, RZ, 0x5410, RZ ;  /* 0x00005410ff027816 */ /* 0x000fce00000000ff */
.L_x_2016:
[----:B------:R-:W-:Y:S05]  /*18f0*/  BSYNC B0 ;  /* 0x0000000000007941 */ /* 0x000fea0003800000 */
.L_x_2012:
        /* <DEDUP_REMOVED lines=16> */
        .weak           $__internal_99_$__cuda_sm20_div_s64
        .type           $__internal_99_$__cuda_sm20_div_s64,@function
        .size           $__internal_99_$__cuda_sm20_div_s64,(.L_x_3247 - $__internal_99_$__cuda_sm20_div_s64)
$__internal_99_$__cuda_sm20_div_s64:
        /* <DEDUP_REMOVED lines=82> */
[----:B------:R-:W-:Y:S06]  /*1f20*/  RET.REL.NODEC R6 `(_ZN2at6native16triu_tril_kernelIN3c107complexINS2_4HalfEEEiLb0ELi2ELb0EEEvNS_4cuda6detail10TensorInfoIT_T0_EENS8_IKS9_SA_EEllSA_) ;  /* 0xffffffe006347950 */ /* 0x000fec0003c3ffff */
.L_x_2017:
        /* <DEDUP_REMOVED lines=13> */
.L_x_3247:


//--------------------- .text._ZN2at6native16triu_tril_kernelIN3c107complexINS2_4HalfEEEiLb0ELi2ELb1EEEvNS_4cuda6detail10TensorInfoIT_T0_EENS8_IKS9_SA_EEllSA_ --------------------------
	.section	.text._ZN2at6native16triu_tril_kernelIN3c107complexINS2_4HalfEEEiLb0ELi2ELb1EEEvNS_4cuda6detail10TensorInfoIT_T0_EENS8_IKS9_SA_EEllSA_,"ax",@progbits
	.align	128
        .global         _ZN2at6native16triu_tril_kernelIN3c107complexINS2_4HalfEEEiLb0ELi2ELb1EEEvNS_4cuda6detail10TensorInfoIT_T0_EENS8_IKS9_SA_EEllSA_
        .type           _ZN2at6native16triu_tril_kernelIN3c107complexINS2_4HalfEEEiLb0ELi2ELb1EEEvNS_4cuda6detail10TensorInfoIT_T0_EENS8_IKS9_SA_EEllSA_,@function
        .size           _ZN2at6native16triu_tril_kernelIN3c107complexINS2_4HalfEEEiLb0ELi2ELb1EEEvNS_4cuda6detail10TensorInfoIT_T0_EENS8_IKS9_SA_EEllSA_,(.L_x_3249 - _ZN2at6native16triu_tril_kernelIN3c107complexINS2_4HalfEEEiLb0ELi2ELb1EEEvNS_4cuda6detail10TensorInfoIT_T0_EENS8_IKS9_SA_EEllSA_)
        .other          _ZN2at6native16triu_tril_kernelIN3c107complexINS2_4HalfEEEiLb0ELi2ELb1EEEvNS_4cuda6detail10TensorInfoIT_T0_EENS8_IKS9_SA_EEllSA_,@"STO_CUDA_ENTRY STV_DEFAULT"
_ZN2at6native16triu_tril_kernelIN3c107complexINS2_4HalfEEEiLb0ELi2ELb1EEEvNS_4cuda6detail10TensorInfoIT_T0_EENS8_IKS9_SA_EEllSA_:
.text._ZN2at6native16triu_tril_kernelIN3c107complexINS2_4HalfEEEiLb0ELi2ELb1EEEvNS_4cuda6detail10TensorInfoIT_T0_EENS8_IKS9_SA_EEllSA_:
        /* <DEDUP_REMOVED lines=23> */
[----:B------:R-:W-:Y:S05]  /*0170*/  CALL.REL.NOINC `($__internal_100_$__cuda_sm20_div_s64) ;  /* 0x0000001400c87944 */ /* 0x000fea0003c00000 */
[----:B------:R-:W-:Y:S01]  /*0180*/  IADD3 R0, -R8, RZ, RZ ;  /* 0x000000ff08007210 */ /* 0x000fe20007ffe1ff */
[----:B------:R-:W-:Y:S01]  /*0190*/  ULDC UR6, c[0x0][0x3d0] ;  /* 0x0000f40000067ab9 */ /* 0x000fe20000000800 */
[----:B------:R-:W-:-:S03]  /*01a0*/  IMAD.MOV.U32 R4, RZ, RZ, R8 ;  /* 0x000000ffff047224 */ /* 0x000fc600078e0008 */
[----:B------:R-:W-:Y:S01]  /*01b0*/  IMAD R3, R0, UR6, R3 ;  /* 0x0000000600037c24 */ /* 0x000fe2000f8e0203 */
[----:B------:R-:W-:Y:S06]  /*01c0*/  BRA `(.L_x_2020) ;  /* 0x0000000000587947 */ /* 0x000fec0003800000 */
.L_x_2019:
        /* <DEDUP_REMOVED lines=19> */
[----:B------:R-:W-:Y:S01]  /*0300*/  IADD3 R0, -R2, RZ, RZ ;  /* 0x000000ff02007210 */ /* 0x000fe20007ffe1ff */
[----:B------:R-:W-:-:S04]  /*0310*/  IMAD.MOV.U32 R4, RZ, RZ, R2 ;  /* 0x000000ffff047224 */ /* 0x000fc800078e0002 */
[----:B------:R-:W-:-:S07]  /*0320*/  IMAD R3, R0, UR5, R3 ;  /* 0x0000000500037c24 */ /* 0x000fce000f8e0203 */
.L_x_2020:
[----:B------:R-:W-:Y:S05]  /*0330*/  BSYNC B0 ;  /* 0x0000000000007941 */ /* 0x000fea0003800000 */
.L_x_2018:
        /* <DEDUP_REMOVED lines=13> */
[----:B------:R-:W-:Y:S05]  /*0410*/  CALL.REL.NOINC `($__internal_101_$__cuda_sm20_rem_s64) ;  /* 0x00000018006c7944 */ /* 0x000fea0003c00000 */
[----:B------:R-:W-:Y:S05]  /*0420*/  BRA `(.L_x_2023) ;  /* 0x0000000000447947 */ /* 0x000fea0003800000 */
.L_x_2022:
        /* <DEDUP_REMOVED lines=17> */
.L_x_2023:
[----:B------:R-:W-:Y:S05]  /*0540*/  BSYNC B0 ;  /* 0x0000000000007941 */ /* 0x000fea0003800000 */
.L_x_2021:
[----:B------:R-:W-:Y:S01]  /*0550*/  IADD3 R0, -R2, 0x2, R3 ;  /* 0x0000000202007810 */ /* 0x000fe20007ffe103 */
[----:B------:R-:W-:-:S03]  /*0560*/  ULDC.64 UR4, c[0x0][0x3c0] ;  /* 0x0000f00000047ab9 */ /* 0x000fc60000000a00 */
[----:B------:R-:W-:Y:S02]  /*0570*/  ISETP.GT.U32.AND P0, PT, R0, UR4, PT ;  /* 0x0000000400007c0c */ /* 0x000fe4000bf04070 */
[----:B------:R-:W-:-:S04]  /*0580*/  SHF.R.S32.HI R0, RZ, 0x1f, R0 ;  /* 0x0000001fff007819 */ /* 0x000fc80000011400 */
[----:B------:R-:W-:-:S13]  /*0590*/  ISETP.GT.AND.EX P0, PT, R0, UR5, PT, P0 ;  /* 0x0000000500007c0c */ /* 0x000fda000bf04300 */
[----:B------:R-:W-:Y:S05]  /*05a0*/  @!P0 EXIT ;  /* 0x000000000000894d */ /* 0x000fea0003800000 */
        /* <DEDUP_REMOVED lines=10> */
[----:B------:R-:W-:Y:S05]  /*0650*/  CALL.REL.NOINC `($__internal_100_$__cuda_sm20_div_s64) ;  /* 0x0000001000907944 */ /* 0x000fea0003c00000 */
[----:B------:R-:W-:Y:S01]  /*0660*/  IMAD.MOV.U32 R14, RZ, RZ, R8 ;  /* 0x000000ffff0e7224 */ /* 0x000fe200078e0008 */
[----:B------:R-:W-:Y:S01]  /*0670*/  MOV R15, R5 ;  /* 0x00000005000f7202 */ /* 0x000fe20000000f00 */
[----:B------:R-:W-:Y:S06]  /*0680*/  BRA `(.L_x_2026) ;  /* 0x00000000004c7947 */ /* 0x000fec0003800000 */
.L_x_2025:
        /* <DEDUP_REMOVED lines=19> */
.L_x_2026:
[----:B------:R-:W-:Y:S05]  /*07c0*/  BSYNC B0 ;  /* 0x0000000000007941 */ /* 0x000fea0003800000 */
.L_x_2024:
        /* <DEDUP_REMOVED lines=18> */
.L_x_2032:
        /* <DEDUP_REMOVED lines=10> */
[----:B------:R-:W-:Y:S05]  /*0990*/  CALL.REL.NOINC `($__internal_100_$__cuda_sm20_div_s64) ;  /* 0x0000000c00c07944 */ /* 0x000fea0003c00000 */
[----:B------:R-:W-:Y:S01]  /*09a0*/  IMAD.MOV R4, RZ, RZ, -R8 ;  /* 0x000000ffff047224 */ /* 0x000fe200078e0a08 */
[----:B------:R-:W-:-:S03]  /*09b0*/  MOV R15, R5 ;  /* 0x00000005000f7202 */ /* 0x000fc60000000f00 */
[----:B------:R-:W-:Y:S02]  /*09c0*/  IMAD R9, R9, R4, R14 ;  /* 0x0000000409097224 */ /* 0x000fe400078e020e */
[----:B------:R-:W-:Y:S01]  /*09d0*/  IMAD.MOV.U32 R14, RZ, RZ, R8 ;  /* 0x000000ffff0e7224 */ /* 0x000fe200078e0008 */
[----:B------:R-:W-:Y:S06]  /*09e0*/  BRA `(.L_x_2031) ;  /* 0x0000000000587947 */ /* 0x000fec0003800000 */
.L_x_2030:
        /* <DEDUP_REMOVED lines=22> */
.L_x_2031:
[----:B------:R-:W-:Y:S05]  /*0b50*/  BSYNC B0 ;  /* 0x0000000000007941 */ /* 0x000fea0003800000 */
.L_x_2029:
        /* <DEDUP_REMOVED lines=8> */
.L_x_2028:
[----:B------:R-:W-:-:S13]  /*0be0*/  ISETP.GE.U32.AND P0, PT, R20, 0x3, PT ;  /* 0x000000031400780c */ /* 0x000fda0003f06070 */
[----:B------:R-:W-:Y:S05]  /*0bf0*/  @!P0 BRA `(.L_x_2027) ;  /* 0x0000000800b88947 */ /* 0x000fea0003800000 */
[----:B------:R-:W-:Y:S01]  /*0c00*/  HFMA2.MMA R5, -RZ, RZ, 0, 6.4373016357421875e-06 ;  /* 0x0000006cff057435 */ /* 0x000fe200000001ff */
[C---:B------:R-:W-:Y:S02]  /*0c10*/  IMAD.SHL.U32 R21, R18.reuse, 0x4, RZ ;  /* 0x0000000412157824 */ /* 0x040fe400078e00ff */
[----:B------:R-:W-:-:S03]  /*0c20*/  VIADD R20, R18, 0x4 ;  /* 0x0000000412147836 */ /* 0x000fc60000000000 */
[----:B------:R-:W-:-:S04]  /*0c30*/  IADD3 R21, R21, 0xe0, RZ ;  /* 0x000000e015157810 */ /* 0x000fc80007ffe0ff */
[----:B------:R-:W-:-:S07]  /*0c40*/  IMAD R18, R18, 0x4, R5 ;  /* 0x0000000412127824 */ /* 0x000fce00078e0205 */
.L_x_2045:
        /* <DEDUP_REMOVED lines=16> */
.L_x_2034:
        /* <DEDUP_REMOVED lines=22> */
.L_x_2035:
[----:B------:R-:W-:Y:S05]  /*0eb0*/  BSYNC B0 ;  /* 0x0000000000007941 */ /* 0x000fea0003800000 */
.L_x_2033:
        /* <DEDUP_REMOVED lines=12> */
[----:B------:R-:W-:Y:S05]  /*0f80*/  CALL.REL.NOINC `($__internal_100_$__cuda_sm20_div_s64) ;  /* 0x0000000800447944 */ /* 0x000fea0003c00000 */
[----:B------:R-:W-:Y:S02]  /*0f90*/  IMAD.MOV R6, RZ, RZ, -R8 ;  /* 0x000000ffff067224 */ /* 0x000fe400078e0a08 */
[----:B------:R-:W-:Y:S02]  /*0fa0*/  IMAD.MOV.U32 R15, RZ, RZ, R5 ;  /* 0x000000ffff0f7224 */ /* 0x000fe400078e0005 */
[----:B------:R-:W-:Y:S01]  /*0fb0*/  IMAD R6, R9, R6, R14 ;  /* 0x0000000609067224 */ /* 0x000fe200078e020e */
[----:B------:R-:W-:Y:S01]  /*0fc0*/  MOV R14, R8 ;  /* 0x00000008000e7202 */ /* 0x000fe20000000f00 */
[----:B------:R-:W-:Y:S06]  /*0fd0*/  BRA `(.L_x_2038) ;  /* 0x0000000000587947 */ /* 0x000fec0003800000 */
.L_x_2037:
        /* <DEDUP_REMOVED lines=22> */
.L_x_2038:
[----:B------:R-:W-:Y:S05]  /*1140*/  BSYNC B0 ;  /* 0x0000000000007941 */ /* 0x000fea0003800000 */
.L_x_2036:
        /* <DEDUP_REMOVED lines=12> */
[----:B------:R-:W-:Y:S05]  /*1210*/  CALL.REL.NOINC `($__internal_100_$__cuda_sm20_div_s64) ;  /* 0x0000000400a07944 */ /* 0x000fea0003c00000 */
[----:B------:R-:W-:Y:S01]  /*1220*/  IADD3 R6, -R8, RZ, RZ ;  /* 0x000000ff08067210 */ /* 0x000fe20007ffe1ff */
[----:B------:R-:W-:-:S04]  /*1230*/  IMAD.MOV.U32 R15, RZ, RZ, R5 ;  /* 0x000000ffff0f7224 */ /* 0x000fc800078e0005 */
[----:B------:R-:W-:Y:S02]  /*1240*/  IMAD R6, R9, R6, R14 ;  /* 0x0000000609067224 */ /* 0x000fe400078e020e */
[----:B------:R-:W-:Y:S01]  /*1250*/  IMAD.MOV.U32 R14, RZ, RZ, R8 ;  /* 0x000000ffff0e7224 */ /* 0x000fe200078e0008 */
[----:B------:R-:W-:Y:S06]  /*1260*/  BRA `(.L_x_2041) ;  /* 0x0000000000587947 */ /* 0x000fec0003800000 */
.L_x_2040:
        /* <DEDUP_REMOVED lines=22> */
.L_x_2041:
[----:B------:R-:W-:Y:S05]  /*13d0*/  BSYNC B0 ;  /* 0x0000000000007941 */ /* 0x000fea0003800000 */
.L_x_2039:
        /* <DEDUP_REMOVED lines=12> */
[----:B------:R-:W-:Y:S05]  /*14a0*/  CALL.REL.NOINC `($__internal_100_$__cuda_sm20_div_s64) ;  /* 0x0000000000fc7944 */ /* 0x000fea0003c00000 */
[----:B------:R-:W-:Y:S02]  /*14b0*/  IMAD.MOV R4, RZ, RZ, -R8 ;  /* 0x000000ffff047224 */ /* 0x000fe400078e0a08 */
[----:B------:R-:W-:Y:S02]  /*14c0*/  IMAD.MOV.U32 R15, RZ, RZ, R5 ;  /* 0x000000ffff0f7224 */ /* 0x000fe400078e0005 */
[----:B------:R-:W-:Y:S01]  /*14d0*/  IMAD R9, R9, R4, R14 ;  /* 0x0000000409097224 */ /* 0x000fe200078e020e */
[----:B------:R-:W-:Y:S01]  /*14e0*/  MOV R14, R8 ;  /* 0x00000008000e7202 */ /* 0x000fe20000000f00 */
[----:B------:R-:W-:Y:S06]  /*14f0*/  BRA `(.L_x_2044) ;  /* 0x0000000000587947 */ /* 0x000fec0003800000 */
.L_x_2043:
        /* <DEDUP_REMOVED lines=22> */
.L_x_2044:
[----:B------:R-:W-:Y:S05]  /*1660*/  BSYNC B0 ;  /* 0x0000000000007941 */ /* 0x000fea0003800000 */
.L_x_2042:
[----:B------:R0:W1:Y:S01]  /*1670*/  LDC R5, c[0x0][R18+0x204] ;  /* 0x0000810012057b82 */ /* 0x0000620000000800 */
[----:B------:R-:W-:Y:S02]  /*1680*/  IADD3 R20, R20, -0x4, RZ ;  /* 0xfffffffc14147810 */ /* 0x000fe40007ffe0ff */
[----:B------:R-:W-:Y:S02]  /*1690*/  IADD3 R21, R21, -0x10, RZ ;  /* 0xfffffff015157810 */ /* 0x000fe40007ffe0ff */
[----:B------:R-:W-:Y:S01]  /*16a0*/  ISETP.GT.AND P0, PT, R20, 0x3, PT ;  /* 0x000000031400780c */ /* 0x000fe20003f04270 */
[----:B0-----:R-:W-:Y:S02]  /*16b0*/  VIADD R18, R18, 0xfffffff0 ;  /* 0xfffffff012127836 */ /* 0x001fe40000000000 */
[----:B-1----:R-:W-:-:S10]  /*16c0*/  IMAD R0, R5, R9, R0 ;  /* 0x0000000905007224 */ /* 0x002fd400078e0200 */
[----:B------:R-:W-:Y:S05]  /*16d0*/  @P0 BRA `(.L_x_2045) ;  /* 0xfffffff4005c0947 */ /* 0x000fea000383ffff */
.L_x_2027:
[----:B------:R-:W-:Y:S02]  /*16e0*/  ULDC UR5, c[0x0][UR6+0x21c] ;  /* 0x0000870006057abb */ /* 0x000fe40008000800 */
[----:B------:R-:W-:-:S13]  /*16f0*/  ISETP.LT.AND P0, PT, R3, UR5, PT ;  /* 0x0000000503007c0c */ /* 0x000fda000bf01270 */
[----:B------:R-:W-:Y:S05]  /*1700*/  @!P0 EXIT ;  /* 0x000000000000894d */ /* 0x000fea0003800000 */
[C---:B------:R-:W-:Y:S01]  /*1710*/  IMAD.IADD R4, R3.reuse, 0x1, -R2 ;  /* 0x0000000103047824 */ /* 0x040fe200078e0a02 */
[----:B------:R-:W-:Y:S01]  /*1720*/  ULDC.64 UR8, c[0x0][0x3c0] ;  /* 0x0000f00000087ab9 */ /* 0x000fe20000000a00 */
[----:B------:R-:W-:Y:S01]  /*1730*/  IADD3 R3, R3, 0x1, RZ ;  /* 0x0000000103037810 */ /* 0x000fe20007ffe0ff */
[----:B------:R-:W-:Y:S02]  /*1740*/  ULDC.64 UR6, c[0x0][0x208] ;  /* 0x0000820000067ab9 */ /* 0x000fe40000000a00 */
[----:B------:R-:W-:Y:S02]  /*1750*/  ISETP.GT.U32.AND P0, PT, R4, UR8, PT ;  /* 0x0000000804007c0c */ /* 0x000fe4000bf04070 */
[----:B------:R-:W-:Y:S02]  /*1760*/  SHF.R.S32.HI R4, RZ, 0x1f, R4 ;  /* 0x0000001fff047819 */ /* 0x000fe40000011404 */
[----:B------:R-:W-:Y:S02]  /*1770*/  ISETP.GE.AND P1, PT, R3, UR5, PT ;  /* 0x0000000503007c0c */ /* 0x000fe4000bf26270 */
[----:B------:R-:W-:-:S13]  /*1780*/  ISETP.GT.AND.EX P0, PT, R4, UR9, PT, P0 ;  /* 0x0000000904007c0c */ /* 0x000fda000bf04300 */
[----:B------:R-:W0:Y:S02]  /*1790*/  @P0 LDC.64 R4, c[0x0][0x210] ;  /* 0x00008400ff040b82 */ /* 0x000e240000000a00 */
[----:B0-----:R-:W-:-:S05]  /*17a0*/  @P0 IMAD.WIDE R4, R0, 0x4, R4 ;  /* 0x0000000400040825 */ /* 0x001fca00078e0204 */
[----:B------:R0:W-:Y:S01]  /*17b0*/  @P0 STG.E desc[UR6][R4.64], RZ ;  /* 0x000000ff04000986 */ /* 0x0001e2000c101906 */
[----:B------:R-:W-:Y:S05]  /*17c0*/  @P1 EXIT ;  /* 0x000000000000194d */ /* 0x000fea0003800000 */
[----:B------:R-:W-:-:S05]  /*17d0*/  IMAD.IADD R2, R3, 0x1, -R2 ;  /* 0x0000000103027824 */ /* 0x000fca00078e0a02 */
[----:B------:R-:W-:Y:S02]  /*17e0*/  ISETP.GT.U32.AND P0, PT, R2, UR8, PT ;  /* 0x0000000802007c0c */ /* 0x000fe4000bf04070 */
[----:B------:R-:W-:-:S04]  /*17f0*/  SHF.R.S32.HI R2, RZ, 0x1f, R2 ;  /* 0x0000001fff027819 */ /* 0x000fc80000011402 */
[----:B------:R-:W-:-:S13]  /*1800*/  ISETP.GT.AND.EX P0, PT, R2, UR9, PT, P0 ;  /* 0x0000000902007c0c */ /* 0x000fda000bf04300 */
[----:B------:R-:W-:Y:S05]  /*1810*/  @!P0 EXIT ;  /* 0x000000000000894d */ /* 0x000fea0003800000 */
[----:B------:R-:W1:Y:S01]  /*1820*/  LDC.64 R2, c[0x0][0x210] ;  /* 0x00008400ff027b82 */ /* 0x000e620000000a00 */
[----:B------:R-:W-:Y:S02]  /*1830*/  UMOV UR5, 0x6c ;  /* 0x0000006c00057882 */ /* 0x000fe40000000000 */
[----:B------:R-:W-:-:S12]  /*1840*/  ULEA UR5, UR4, UR5, 0x2 ;  /* 0x0000000504057291 */ /* 0x000fd8000f8e103f */
[----:B------:R-:W-:Y:S02]  /*1850*/  ULDC UR5, c[0x0][UR5+0x210] ;  /* 0x0000840005057abb */ /* 0x000fe40008000800 */
[----:B0-----:R-:W-:-:S05]  /*1860*/  IADD3 R5, R0, UR5, RZ ;  /* 0x0000000500057c10 */ /* 0x001fca000fffe0ff */
[----:B-1----:R-:W-:-:S05]  /*1870*/  IMAD.WIDE R2, R5, 0x4, R2 ;  /* 0x0000000405027825 */ /* 0x002fca00078e0202 */
[----:B------:R-:W-:Y:S01]  /*1880*/  STG.E desc[UR6][R2.64], RZ ;  /* 0x000000ff02007986 */ /* 0x000fe2000c101906 */
[----:B------:R-:W-:Y:S05]  /*1890*/  EXIT ;  /* 0x000000000000794d */ /* 0x000fea0003800000 */
        .weak           $__internal_100_$__cuda_sm20_div_s64
        .type           $__internal_100_$__cuda_sm20_div_s64,@function
        .size           $__internal_100_$__cuda_sm20_div_s64,($__internal_101_$__cuda_sm20_rem_s64 - $__internal_100_$__cuda_sm20_div_s64)
$__internal_100_$__cuda_sm20_div_s64:
        /* <DEDUP_REMOVED lines=29> */
[----:B------:R-:W-:Y:S01]  /*1a70*/  IADD3 R10, P0, RZ, -R10, RZ ;  /* 0x8000000aff0a7210 */ /* 0x000fe20007f1e0ff */
[----:B------:R-:W-:Y:S02]  /*1a80*/  IMAD.MOV.U32 R25, RZ, RZ, RZ ;  /* 0x000000ffff197224 */ /* 0x000fe400078e00ff */
[----:B------:R-:W-:Y:S02]  /*1a90*/  IMAD R8, R7, R16, R8 ;  /* 0x0000001007087224 */ /* 0x000fe400078e0208 */
[----:B------:R-:W-:-:S03]  /*1aa0*/  IMAD.HI.U32 R26, R27, R10, RZ ;  /* 0x0000000a1b1a7227 */ /* 0x000fc600078e00ff */
[----:B------:R-:W-:-:S05]  /*1ab0*/  IADD3.X R8, RZ, ~R8, RZ, P0, !PT ;  /* 0x80000008ff087210 */ /* 0x000fca00007fe4ff */
[----:B------:R-:W-:-:S04]  /*1ac0*/  IMAD.WIDE.U32 R26, P0, R27, R8, R26 ;  /* 0x000000081b1a7225 */ /* 0x000fc8000780001a */
[C---:B------:R-:W-:Y:S02]  /*1ad0*/  IMAD R11, R7.reuse, R8, RZ ;  /* 0x00000008070b7224 */ /* 0x040fe400078e02ff */
[----:B------:R-:W-:-:S04]  /*1ae0*/  IMAD.HI.U32 R10, P1, R7, R10, R26 ;  /* 0x0000000a070a7227 */ /* 0x000fc8000782001a */
[----:B------:R-:W-:Y:S01]  /*1af0*/  IMAD.HI.U32 R8, R7, R8, RZ ;  /* 0x0000000807087227 */ /* 0x000fe200078e00ff */
[----:B------:R-:W-:Y:S02]  /*1b00*/  IADD3 R10, P2, R11, R10, RZ ;  /* 0x0000000a0b0a7210 */ /* 0x000fe40007f5e0ff */
[----:B------:R-:W-:Y:S02]  /*1b10*/  SEL R11, R12, R5, !P3 ;  /* 0x000000050c0b7207 */ /* 0x000fe40005800000 */
[----:B------:R-:W-:Y:S01]  /*1b20*/  IADD3.X R8, R8, R7, RZ, P0, !PT ;  /* 0x0000000708087210 */ /* 0x000fe200007fe4ff */
[----:B------:R-:W-:Y:S01]  /*1b30*/  IMAD.HI.U32 R24, R10, R13, RZ ;  /* 0x0000000d0a187227 */ /* 0x000fe200078e00ff */
[----:B------:R-:W-:Y:S02]  /*1b40*/  LOP3.LUT R5, R4, R5, RZ, 0x3c, !PT ;  /* 0x0000000504057212 */ /* 0x000fe400078e3cff */
[----:B------:R-:W-:Y:S01]  /*1b50*/  IADD3.X R8, RZ, RZ, R8, P2, P1 ;  /* 0x000000ffff087210 */ /* 0x000fe200017e2408 */
        /* <DEDUP_REMOVED lines=32> */
[----:B------:R-:W-:Y:S01]  /*1d60*/  SEL R8, R8, R7, !P1 ;  /* 0x0000000708087207 */ /* 0x000fe20004800000 */
[----:B------:R-:W-:Y:S01]  /*1d70*/  IMAD.MOV.U32 R7, RZ, RZ, 0x0 ;  /* 0x00000000ff077424 */ /* 0x000fe200078e00ff */
[----:B------:R-:W-:-:S02]  /*1d80*/  ISETP.NE.AND.EX P0, PT, R4, RZ, PT, P0 ;  /* 0x000000ff0400720c */ /* 0x000fc40003f05300 */
[----:B------:R-:W-:Y:S02]  /*1d90*/  SEL R10, R10, R19, !P1 ;  /* 0x000000130a0a7207 */ /* 0x000fe40004800000 */
[----:B------:R-:W-:Y:S02]  /*1da0*/  SEL R8, R8, 0xffffffff, P0 ;  /* 0xffffffff08087807 */ /* 0x000fe40000000000 */
[----:B------:R-:W-:Y:S01]  /*1db0*/  SEL R5, R10, 0xffffffff, P0 ;  /* 0xffffffff0a057807 */ /* 0x000fe20000000000 */
[----:B------:R-:W-:Y:S06]  /*1dc0*/  RET.REL.NODEC R6 `(_ZN2at6native16triu_tril_kernelIN3c107complexINS2_4HalfEEEiLb0ELi2ELb1EEEvNS_4cuda6detail10TensorInfoIT_T0_EENS8_IKS9_SA_EEllSA_) ;  /* 0xffffffe0068c7950 */ /* 0x000fec0003c3ffff */
        .weak           $__internal_101_$__cuda_sm20_rem_s64
        .type           $__internal_101_$__cuda_sm20_rem_s64,@function
        .size           $__internal_101_$__cuda_sm20_rem_s64,(.L_x_3249 - $__internal_101_$__cuda_sm20_rem_s64)
$__internal_101_$__cuda_sm20_rem_s64:
        /* <DEDUP_REMOVED lines=31> */
[----:B------:R-:W-:-:S03]  /*1fc0*/  SEL R8, R13, R6, !P2 ;  /* 0x000000060d087207 */ /* 0x000fc60005000000 */
[----:B------:R-:W-:-:S04]  /*1fd0*/  IMAD.WIDE.U32 R10, P0, R11, R12, R10 ;  /* 0x0000000c0b0a7225 */ /* 0x000fc8000780000a */
[----:B------:R-:W-:-:S04]  /*1fe0*/  IMAD.HI.U32 R9, P3, R7, R9, R10 ;  /* 0x0000000907097227 */ /* 0x000fc8000786000a */
        /* <DEDUP_REMOVED lines=16> */
[----:B------:R-:W-:Y:S01]  /*20f0*/  IMAD.X R2, RZ, RZ, R2, P3 ;  /* 0x000000ffff027224 */ /* 0x000fe200018e0602 */
[----:B------:R-:W-:Y:S01]  /*2100*/  IADD3 R8, P3, -R6, R8, RZ ;  /* 0x0000000806087210 */ /* 0x000fe20007f7e1ff */
[----:B------:R-:W-:-:S03]  /*2110*/  IMAD R9, R9, UR5, R7 ;  /* 0x0000000509097c24 */ /* 0x000fc6000f8e0207 */
[----:B------:R-:W-:Y:S01]  /*2120*/  ISETP.GE.U32.AND P0, PT, R8, UR4, PT ;  /* 0x0000000408007c0c */ /* 0x000fe2000bf06070 */
[----:B------:R-:W-:-:S05]  /*2130*/  IMAD R2, R2, UR4, R9 ;  /* 0x0000000402027c24 */ /* 0x000fca000f8e0209 */
        /* <DEDUP_REMOVED lines=9> */
[----:B------:R-:W-:-:S03]  /*21d0*/  IMAD.MOV.U32 R6, RZ, RZ, R0 ;  /* 0x000000ffff067224 */ /* 0x000fc600078e0000 */
[----:B------:R-:W-:Y:S02]  /*21e0*/  SEL R2, R2, R7, P0 ;  /* 0x0000000702027207 */ /* 0x000fe40000000000 */
[----:B------:R-:W-:Y:S02]  /*21f0*/  ISETP.NE.U32.AND P0, PT, RZ, UR7, PT ;  /* 0x00000007ff007c0c */ /* 0x000fe4000bf05070 */
[-C--:B------:R-:W-:Y:S02]  /*2200*/  IADD3 R7, RZ, -R2.reuse, RZ ;  /* 0x80000002ff077210 */ /* 0x080fe40007ffe0ff */
[----:B------:R-:W-:Y:S02]  /*2210*/  ISETP.NE.AND.EX P0, PT, RZ, UR8, PT, P0 ;  /* 0x00000008ff007c0c */ /* 0x000fe4000bf05300 */
[----:B------:R-:W-:Y:S01]  /*2220*/  SEL R2, R7, R2, !P2 ;  /* 0x0000000207027207 */ /* 0x000fe20005000000 */
[----:B------:R-:W-:-:S03]  /*2230*/  HFMA2.MMA R7, -RZ, RZ, 0, 0 ;  /* 0x00000000ff077435 */ /* 0x000fc600000001ff */
[----:B------:R-:W-:-:S03]  /*2240*/  SEL R2, R2, 0xffffffff, P0 ;  /* 0xffffffff02027807 */ /* 0x000fc60000000000 */
[----:B------:R-:W-:Y:S05]  /*2250*/  RET.REL.NODEC R6 `(_ZN2at6native16triu_tril_kernelIN3c107complexINS2_4HalfEEEiLb0ELi2ELb1EEEvNS_4cuda6detail10TensorInfoIT_T0_EENS8_IKS9_SA_EEllSA_) ;  /* 0xffffffdc06687950 */ /* 0x000fea0003c3ffff */
.L_x_2046:
        /* <DEDUP_REMOVED lines=10> */
.L_x_3249:


//--------------------- .text._ZN2at6native16triu_tril_kernelIN3c107complexIfEElLb0ELi1ELb0EEEvNS_4cuda6detail10TensorInfoIT_T0_EENS7_IKS8_S9_EEllS9_ --------------------------
	.section	.text._ZN2at6native16triu_tril_kernelIN3c107complexIfEElLb0ELi1ELb0EEEvNS_4cuda6detail10TensorInfoIT_T0_EENS7_IKS8_S9_EEllS9_,"ax",@progbits
	.align	128
        .global         _ZN2at6native16triu_tril_kernelIN3c107complexIfEElLb0ELi1ELb0EEEvNS_4cuda6detail10TensorInfoIT_T0_EENS7_IKS8_S9_EEllS9_
        .type           _ZN2at6native16triu_tril_kernelIN3c107complexIfEElLb0ELi1ELb0EEEvNS_4cuda6detail10TensorInfoIT_T0_EENS7_IKS8_S9_EEllS9_,@function
        .size           _ZN2at6native16triu_tril_kernelIN3c107complexIfEElLb0ELi1ELb0EEEvNS_4cuda6detail10TensorInfoIT_T0_EENS7_IKS8_S9_EEllS9_,(.L_x_3250 - _ZN2at6native16triu_tril_kernelIN3c107complexIfEElLb0ELi1ELb0EEEvNS_4cuda6detail10TensorInfoIT_T0_EENS7_IKS8_S9_EEllS9_)
        .other          _ZN2at6native16triu_tril_kernelIN3c107complexIfEElLb0ELi1ELb0EEEvNS_4cuda6detail10TensorInfoIT_T0_EENS7_IKS8_S9_EEllS9_,@"STO_CUDA_ENTRY STV_DEFAULT"
_ZN2at6native16triu_tril_kernelIN3c107complexIfEElLb0ELi1ELb0EEEvNS_4cuda6detail10TensorInfoIT_T0_EENS7_IKS8_S9_EEllS9_:
.text._ZN2at6native16triu_tril_kernelIN3c107complexIfEElLb0ELi1ELb0EEEvNS_4cuda6detail10TensorInfoIT_T0_EENS7_IKS8_S9_EEllS9_:
[----:B------:R-:W-:Y:S01]  /*0000*/  LDC R1, c[0x0][0x28] ;  /* 0x00000a00ff017b82 */ /* 0x000fe20000000800 */
[----:B------:R-:W0:Y:S07]  /*0010*/  S2R R2, SR_TID.X ;  /* 0x0000000000027919 */ /* 0x000e2e0000002100 */
[----:B------:R-:W0:Y:S01]  /*0020*/  S2UR UR4, SR_CTAID.X ;  /* 0x00000000000479c3 */ /* 0x000e220000002500 */
[----:B------:R-:W-:-:S07]  /*0030*/  HFMA2.MMA R3, -RZ, RZ, 0, 0 ;  /* 0x00000000ff037435 */ /* 0x000fce00000001ff */
        /* <DEDUP_REMOVED lines=17> */
[----:B------:R-:W-:Y:S05]  /*0150*/  CALL.REL.NOINC `($__internal_102_$__cuda_sm20_div_s64) ;  /* 0x0000001c00c07944 */ /* 0x000fea0003c00000 */
        /* <DEDUP_REMOVED lines=10> */
.L_x_2048:
        /* <DEDUP_REMOVED lines=23> */
.L_x_2049:
[----:B------:R-:W-:Y:S05]  /*0370*/  BSYNC B0 ;  /* 0x0000000000007941 */ /* 0x000fea0003800000 */
.L_x_2047:
        /* <DEDUP_REMOVED lines=18> */
[----:B------:R-:W-:Y:S05]  /*04a0*/  CALL.REL.NOINC `($__internal_102_$__cuda_sm20_div_s64) ;  /* 0x0000001800ec7944 */ /* 0x000fea0003c00000 */
        /* <DEDUP_REMOVED lines=9> */
.L_x_2051:
        /* <DEDUP_REMOVED lines=22> */
.L_x_2052:
[----:B------:R-:W-:Y:S05]  /*06a0*/  BSYNC B0 ;  /* 0x0000000000007941 */ /* 0x000fea0003800000 */
.L_x_2050:
        /* <DEDUP_REMOVED lines=56> */
.L_x_2058:
        /* <DEDUP_REMOVED lines=26> */
.L_x_2056:
        /* <DEDUP_REMOVED lines=23> */
.L_x_2057:
[----:B------:R-:W-:Y:S05]  /*0d40*/  BSYNC B0 ;  /* 0x0000000000007941 */ /* 0x000fea0003800000 */
.L_x_2055:
        /* <DEDUP_REMOVED lines=19> */
.L_x_2054:
        /* <DEDUP_REMOVED lines=13> */
.L_x_2071:
        /* <DEDUP_REMOVED lines=14> */
[----:B------:R-:W-:Y:S05]  /*1030*/  CALL.REL.NOINC `($__internal_102_$__cuda_sm20_div_s64) ;  /* 0x0000001000087944 */ /* 0x000fea0003c00000 */
        /* <DEDUP_REMOVED lines=10> */
.L_x_2060:
        /* <DEDUP_REMOVED lines=23> */
.L_x_2061:
[----:B------:R-:W-:Y:S05]  /*1250*/  BSYNC B0 ;  /* 0x0000000000007941 */ /* 0x000fea0003800000 */
.L_x_2059:
        /* <DEDUP_REMOVED lines=35> */
.L_x_2063:
        /* <DEDUP_REMOVED lines=23> */
.L_x_2064:
[----:B------:R-:W-:Y:S05]  /*1600*/  BSYNC B0 ;  /* 0x0000000000007941 */ /* 0x000fea0003800000 */
.L_x_2062:
        /* <DEDUP_REMOVED lines=37> */
.L_x_2066:
        /* <DEDUP_REMOVED lines=23> */
.L_x_2067:
[----:B------:R-:W-:Y:S05]  /*19d0*/  BSYNC B0 ;  /* 0x0000000000007941 */ /* 0x000fea0003800000 */
.L_x_2065:
        /* <DEDUP_REMOVED lines=38> */
.L_x_2069:
        /* <DEDUP_REMOVED lines=22> */
.L_x_2070:
[----:B------:R-:W-:Y:S05]  /*1da0*/  BSYNC B0 ;  /* 0x0000000000007941 */ /* 0x000fea0003800000 */
.L_x_2068:
        /* <DEDUP_REMOVED lines=19> */
.L_x_2053:
[----:B------:R-:W-:Y:S01]  /*1ee0*/  IADD3 R4, P1, R2, -R4, RZ ;  /* 0x8000000402047210 */ /* 0x000fe20007f3e0ff */
[----:B------:R-:W-:Y:S01]  /*1ef0*/  ULDC.64 UR6, c[0x0][0x550] ;  /* 0x0001540000067ab9 */ /* 0x000fe20000000a00 */
[----:B------:R-:W-:Y:S01]  /*1f00*/  ULDC.64 UR4, c[0x0][UR4+0x220] ;  /* 0x0000880004047abb */ /* 0x000fe20008000a00 */
[----:B------:R-:W-:Y:S01]  /*1f10*/  BSSY B0, `(.L_x_2072) ;  /* 0x000000e000007945 */ /* 0x000fe20003800000 */
[----:B------:R-:W-:Y:S02]  /*1f20*/  IADD3.X R5, R3, ~R5, RZ, P1, !PT ;  /* 0x8000000503057210 */ /* 0x000fe40000ffe4ff */
[----:B------:R-:W-:Y:S02]  /*1f30*/  ISETP.GT.U32.AND P0, PT, R4, UR6, PT ;  /* 0x0000000604007c0c */ /* 0x000fe4000bf04070 */
[----:B------:R-:W-:Y:S02]  /*1f40*/  ISETP.GE.U32.AND P1, PT, R2, UR4, PT ;  /* 0x0000000402007c0c */ /* 0x000fe4000bf26070 */
[----:B------:R-:W-:-:S02]  /*1f50*/  ISETP.GT.AND.EX P0, PT, R5, UR7, PT, P0 ;  /* 0x0000000705007c0c */ /* 0x000fc4000bf04300 */
[----:B------:R-:W-:Y:S02]  /*1f60*/  CS2R R4, SRZ ;  /* 0x0000000000047805 */ /* 0x000fe4000001ff00 */
[----:B------:R-:W-:Y:S01]  /*1f70*/  ISETP.GE.AND.EX P1, PT, R3, UR5, PT, P1 ;  /* 0x0000000503007c0c */ /* 0x000fe2000bf26310 */
[----:B------:R-:W-:-:S03]  /*1f80*/  ULDC.64 UR4, c[0x0][0x208] ;  /* 0x0000820000047ab9 */ /* 0x000fc60000000a00 */
[----:B------:R-:W-:-:S13]  /*1f90*/  PLOP3.LUT P0, PT, P0, P1, PT, 0xa8, 0x0 ;  /* 0x000000000000781c */ /* 0x000fda0000703570 */
[----:B------:R-:W-:Y:S05]  /*1fa0*/  @P0 BRA `(.L_x_2073) ;  /* 0x0000000000100947 */ /* 0x000fea0003800000 */
[----:B------:R-:W-:Y:S02]  /*1fb0*/  ULDC.64 UR6, c[0x0][0x3b0] ;  /* 0x0000ec0000067ab9 */ /* 0x000fe40000000a00 */
[----:B------:R-:W-:-:S04]  /*1fc0*/  LEA R2, P0, R8, UR6, 0x3 ;  /* 0x0000000608027c11 */ /* 0x000fc8000f8018ff */
[----:B------:R-:W-:-:S05]  /*1fd0*/  LEA.HI.X R3, R8, UR7, R9, 0x3, P0 ;  /* 0x0000000708037c11 */ /* 0x000fca00080f1c09 */
[----:B------:R0:W5:Y:S04]  /*1fe0*/  LDG.E.64 R4, desc[UR4][R2.64] ;  /* 0x0000000402047981 */ /* 0x000168000c1e1b00 */
.L_x_2073:
[----:B------:R-:W-:Y:S05]  /*1ff0*/  BSYNC B0 ;  /* 0x0000000000007941 */ /* 0x000fea0003800000 */
.L_x_2072:
[----:B------:R-:W-:Y:S05]  /*2000*/  @P1 EXIT ;  /* 0x000000000000194d */ /* 0x000fea0003800000 */
[----:B------:R-:W-:Y:S02]  /*2010*/  ULDC.64 UR6, c[0x0][0x210] ;  /* 0x0000840000067ab9 */ /* 0x000fe40000000a00 */
[----:B0-----:R-:W-:-:S04]  /*2020*/  LEA R2, P0, R14, UR6, 0x3 ;  /* 0x000000060e027c11 */ /* 0x001fc8000f8018ff */
[----:B------:R-:W-:-:S05]  /*2030*/  LEA.HI.X R3, R14, UR7, R15, 0x3, P0 ;  /* 0x000000070e037c11 */ /* 0x000fca00080f1c0f */
[----:B-----5:R-:W-:Y:S01]  /*2040*/  STG.E.64 desc[UR4][R2.64], R4 ;  /* 0x0000000402007986 */ /* 0x020fe2000c101b04 */
[----:B------:R-:W-:Y:S05]  /*2050*/  EXIT ;  /* 0x000000000000794d */ /* 0x000fea0003800000 */
        .weak           $__internal_102_$__cuda_sm20_div_s64
        .type           $__internal_102_$__cuda_sm20_div_s64,@function
        .size           $__internal_102_$__cuda_sm20_div_s64,(.L_x_3250 - $__internal_102_$__cuda_sm20_div_s64)
$__internal_102_$__cuda_sm20_div_s64:
[-C--:B------:R-:W-:Y:S01]  /*2060*/  IADD3 R18, P1, RZ, -R11.reuse, RZ ;  /* 0x8000000bff127210 */ /* 0x080fe20007f3e0ff */
[----:B------:R-:W-:Y:S01]  /*2070*/  HFMA2.MMA R27, -RZ, RZ, 0, 0 ;  /* 0x00000000ff1b7435 */ /* 0x000fe200000001ff */
        /* <DEDUP_REMOVED lines=53> */
[----:B------:R-:W-:-:S04]  /*23d0*/  ISETP.GE.U32.AND P0, PT, R25, R18, PT ;  /* 0x000000121900720c */ /* 0x000fc80003f06070 */
        /* <DEDUP_REMOVED lines=14> */
[-C--:B------:R-:W-:Y:S02]  /*24c0*/  IADD3.X R19, RZ, R23.reuse, RZ, P2, !PT ;  /* 0x00000017ff137210 */ /* 0x080fe400017fe4ff */
[----:B------:R-:W-:Y:S02]  /*24d0*/  SEL R18, R18, R24, P0 ;  /* 0x0000001812127207 */ /* 0x000fe40000000000 */
[----:B------:R-:W-:Y:S02]  /*24e0*/  SEL R23, R19, R23, P0 ;  /* 0x0000001713177207 */ /* 0x000fe40000000000 */
[----:B------:R-:W-:Y:S02]  /*24f0*/  IADD3 R19, P2, RZ, -R18, RZ ;  /* 0x80000012ff137210 */ /* 0x000fe40007f5e0ff */
[----:B------:R-:W-:Y:S02]  /*2500*/  ISETP.NE.U32.AND P0, PT, R11, RZ, PT ;  /* 0x000000ff0b00720c */ /* 0x000fe40003f05070 */
[----:B------:R-:W-:Y:S01]  /*2510*/  ISETP.GE.AND P1, PT, R20, RZ, PT ;  /* 0x000000ff1400720c */ /* 0x000fe20003f26270 */
[----:B------:R-:W-:Y:S01]  /*2520*/  IMAD.X R11, RZ, RZ, ~R23, P2 ;  /* 0x000000ffff0b7224 */ /* 0x000fe200010e0e17 */
[----:B------:R-:W-:-:S02]  /*2530*/  MOV R20, R0 ;  /* 0x0000000000147202 */ /* 0x000fc40000000f00 */
[----:B------:R-:W-:Y:S02]  /*2540*/  ISETP.NE.AND.EX P0, PT, R10, RZ, PT, P0 ;  /* 0x000000ff0a00720c */ /* 0x000fe40003f05300 */
[----:B------:R-:W-:Y:S02]  /*2550*/  SEL R19, R19, R18, !P1 ;  /* 0x0000001213137207 */ /* 0x000fe40004800000 */
[----:B------:R-:W-:Y:S02]  /*2560*/  SEL R11, R11, R23, !P1 ;  /* 0x000000170b0b7207 */ /* 0x000fe40004800000 */
[----:B------:R-:W-:Y:S02]  /*2570*/  SEL R19, R19, 0xffffffff, P0 ;  /* 0xffffffff13137807 */ /* 0x000fe40000000000 */
[----:B------:R-:W-:Y:S01]  /*2580*/  SEL R11, R11, 0xffffffff, P0 ;  /* 0xffffffff0b0b7807 */ /* 0x000fe20000000000 */
[----:B------:R-:W-:Y:S06]  /*2590*/  RET.REL.NODEC R20 `(_ZN2at6native16triu_tril_kernelIN3c107complexIfEElLb0ELi1ELb0EEEvNS_4cuda6detail10TensorInfoIT_T0_EENS7_IKS8_S9_EEllS9_) ;  /* 0xffffffd814987950 */ /* 0x000fec0003c3ffff */
.L_x_2074:
        /* <DEDUP_REMOVED lines=14> */
.L_x_3250:


//--------------------- .text._ZN2at6native16triu_tril_kernelIN3c107complexIfEElLb0ELi1ELb1EEEvNS_4cuda6detail10TensorInfoIT_T0_EENS7_IKS8_S9_EEllS9_ --------------------------
	.section	.text._ZN2at6native16triu_tril_kernelIN3c107complexIfEElLb0ELi1ELb1EEEvNS_4cuda6detail10TensorInfoIT_T0_EENS7_IKS8_S9_EEllS9_,"ax",@progbits
	.align	128
        .global         _ZN2at6native16triu_tril_kernelIN3c107complexIfEElLb0ELi1ELb1EEEvNS_4cuda6detail10TensorInfoIT_T0_EENS7_IKS8_S9_EEllS9_
        .type           _ZN2at6native16triu_tril_kernelIN3c107complexIfEElLb0ELi1ELb1EEEvNS_4cuda6detail10TensorInfoIT_T0_EENS7_IKS8_S9_EEllS9_,@function
        .size           _ZN2at6native16triu_tril_kernelIN3c107complexIfEElLb0ELi1ELb1EEEvNS_4cuda6detail10TensorInfoIT_T0_EENS7_IKS8_S9_EEllS9_,(.L_x_3252 - _ZN2at6native16triu_tril_kernelIN3c107complexIfEElLb0ELi1ELb1EEEvNS_4cuda6detail10TensorInfoIT_T0_EENS7_IKS8_S9_EEllS9_)
        .other          _ZN2at6native16triu_tril_kernelIN3c107complexIfEElLb0ELi1ELb1EEEvNS_4cuda6detail10TensorInfoIT_T0_EENS7_IKS8_S9_EEllS9_,@"STO_CUDA_ENTRY STV_DEFAULT"
_ZN2at6native16triu_tril_kernelIN3c107complexIfEElLb0ELi1ELb1EEEvNS_4cuda6detail10TensorInfoIT_T0_EENS7_IKS8_S9_EEllS9_:
.text._ZN2at6native16triu_tril_kernelIN3c107complexIfEElLb0ELi1ELb1EEEvNS_4cuda6detail10TensorInfoIT_T0_EENS7_IKS8_S9_EEllS9_:
        /* <DEDUP_REMOVED lines=21> */
[----:B------:R-:W-:Y:S05]  /*0150*/  CALL.REL.NOINC `($__internal_103_$__cuda_sm20_div_s64) ;  /* 0x0000001c00507944 */ /* 0x000fea0003c00000 */
        /* <DEDUP_REMOVED lines=8> */
.L_x_2076:
        /* <DEDUP_REMOVED lines=23> */
.L_x_2077:
[----:B------:R-:W-:Y:S05]  /*0350*/  BSYNC B0 ;  /* 0x0000000000007941 */ /* 0x000fea0003800000 */
.L_x_2075:
        /* <DEDUP_REMOVED lines=12> */
[----:B------:R-:W-:Y:S05]  /*0420*/  CALL.REL.NOINC `($__internal_104_$__cuda_sm20_rem_s64) ;  /* 0x0000001c00ec7944 */ /* 0x000fea0003c00000 */
[----:B------:R-:W-:Y:S05]  /*0430*/  BRA `(.L_x_2080) ;  /* 0x0000000000487947 */ /* 0x000fea0003800000 */
.L_x_2079:
        /* <DEDUP_REMOVED lines=18> */
.L_x_2080:
[----:B------:R-:W-:Y:S05]  /*0560*/  BSYNC B0 ;  /* 0x0000000000007941 */ /* 0x000fea0003800000 */
.L_x_2078:
        /* <DEDUP_REMOVED lines=12> */
[----:B------:R-:W-:Y:S01]  /*0630*/  MOV R9, UR9 ;  /* 0x0000000900097c02 */ /* 0x000fe20008000f00 */
[----:B------:R-:W-:Y:S01]  /*0640*/  IMAD.U32 R7, RZ, RZ, UR9 ;  /* 0x00000009ff077e24 */ /* 0x000fe2000f8e00ff */
[----:B------:R-:W-:Y:S01]  /*0650*/  MOV R6, UR8 ;  /* 0x0000000800067c02 */ /* 0x000fe20008000f00 */
[----:B------:R-:W-:Y:S01]  /*0660*/  IMAD.MOV.U32 R10, RZ, RZ, R4 ;  /* 0x000000ffff0a7224 */ /* 0x000fe200078e0004 */
[----:B------:R-:W-:Y:S01]  /*0670*/  MOV R0, 0x6d0 ;  /* 0x000006d000007802 */ /* 0x000fe20000000f00 */
[----:B------:R-:W-:Y:S01]  /*0680*/  IMAD.MOV.U32 R7, RZ, RZ, R5 ;  /* 0x000000ffff077224 */ /* 0x000fe200078e0005 */
[----:B------:R-:W-:Y:S01]  /*0690*/  MOV R4, R6 ;  /* 0x0000000600047202 */ /* 0x000fe20000000f00 */
[----:B------:R-:W-:Y:S02]  /*06a0*/  IMAD.U32 R8, RZ, RZ, UR8 ;  /* 0x00000008ff087e24 */ /* 0x000fe4000f8e00ff */
[----:B------:R-:W-:-:S07]  /*06b0*/  IMAD.MOV.U32 R5, RZ, RZ, R9 ;  /* 0x000000ffff057224 */ /* 0x000fce00078e0009 */
[----:B------:R-:W-:Y:S05]  /*06c0*/  CALL.REL.NOINC `($__internal_103_$__cuda_sm20_div_s64) ;  /* 0x0000001400f47944 */ /* 0x000fea0003c00000 */
[----:B------:R-:W-:Y:S01]  /*06d0*/  IMAD.MOV.U32 R18, RZ, RZ, R4 ;  /* 0x000000ffff127224 */ /* 0x000fe200078e0004 */
[----:B------:R-:W-:Y:S01]  /*06e0*/  MOV R19, R5 ;  /* 0x0000000500137202 */ /* 0x000fe20000000f00 */
[----:B------:R-:W-:Y:S06]  /*06f0*/  BRA `(.L_x_2083) ;  /* 0x00000000004c7947 */ /* 0x000fec0003800000 */
.L_x_2082:
        /* <DEDUP_REMOVED lines=19> */
.L_x_2083:
[----:B------:R-:W-:Y:S05]  /*0830*/  BSYNC B0 ;  /* 0x0000000000007941 */ /* 0x000fea0003800000 */
.L_x_2081:
[----:B------:R-:W-:Y:S01]  /*0840*/  UMOV UR8, 0xc8 ;  /* 0x000000c800087882 */ /* 0x000fe20000000000 */
[C---:B------:R-:W-:Y:S01]  /*0850*/  IMAD R0, R2.reuse, UR7, RZ ;  /* 0x0000000702007c24 */ /* 0x040fe2000f8e02ff */
[----:B------:R-:W-:Y:S01]  /*0860*/  ULEA UR8, UR5, UR8, 0x3 ;  /* 0x0000000805087291 */ /* 0x000fe2000f8e183f */
[----:B------:R-:W-:Y:S02]  /*0870*/  IMAD.WIDE.U32 R6, R2, UR6, RZ ;  /* 0x0000000602067c25 */ /* 0x000fe4000f8e00ff */
[----:B------:R-:W-:Y:S02]  /*0880*/  ULDC UR5, c[0x0][0x548] ;  /* 0x0001520000057ab9 */ /* 0x000fe40000000800 */
[----:B------:R-:W-:Y:S01]  /*0890*/  UISETP.GE.AND UP0, UPT, UR5, 0x3, UPT ;  /* 0x000000030500788c */ /* 0x000fe2000bf06270 */
[----:B------:R-:W-:-:S05]  /*08a0*/  IMAD R11, R3, UR6, R0 ;  /* 0x00000006030b7c24 */ /* 0x000fca000f8e0200 */
[----:B------:R-:W-:Y:S01]  /*08b0*/  PLOP3.LUT P1, PT, PT, PT, UP0, 0x80, 0x0 ;  /* 0x000000000000781c */ /* 0x000fe20003f2f008 */
[----:B------:R-:W-:Y:S01]  /*08c0*/  ULDC.64 UR8, c[0x0][UR8+0x210] ;  /* 0x0000840008087abb */ /* 0x000fe20008000a00 */
[----:B------:R-:W-:Y:S01]  /*08d0*/  IADD3 R0, R7, R11, RZ ;  /* 0x0000000b07007210 */ /* 0x000fe20007ffe0ff */
[C---:B------:R-:W-:Y:S02]  /*08e0*/  IMAD R9, R12.reuse, UR9, RZ ;  /* 0x000000090c097c24 */ /* 0x040fe4000f8e02ff */
[----:B------:R-:W-:-:S04]  /*08f0*/  IMAD.WIDE.U32 R4, R12, UR8, RZ ;  /* 0x000000080c047c25 */ /* 0x000fc8000f8e00ff */
[----:B------:R-:W-:Y:S01]  /*0900*/  IMAD R9, R13, UR8, R9 ;  /* 0x000000080d097c24 */ /* 0x000fe2000f8e0209 */
[----:B------:R-:W-:-:S03]  /*0910*/  IADD3 R14, P0, R4, R6, RZ ;  /* 0x00000006040e7210 */ /* 0x000fc60007f1e0ff */
[----:B------:R-:W-:-:S04]  /*0920*/  IMAD.IADD R9, R5, 0x1, R9 ;  /* 0x0000000105097824 */ /* 0x000fc800078e0209 */
        /* <DEDUP_REMOVED lines=27> */
.L_x_2089:
        /* <DEDUP_REMOVED lines=12> */
[----:B------:R-:W-:-:S07]  /*0ba0*/  IMAD.MOV.U32 R10, RZ, RZ, R18 ;  /* 0x000000ffff0a7224 */ /* 0x000fce00078e0012 */
[----:B------:R-:W-:Y:S05]  /*0bb0*/  CALL.REL.NOINC `($__internal_103_$__cuda_sm20_div_s64) ;  /* 0x0000001000b87944 */ /* 0x000fea0003c00000 */
        /* <DEDUP_REMOVED lines=11> */
.L_x_2087:
        /* <DEDUP_REMOVED lines=23> */
.L_x_2088:
[----:B------:R-:W-:Y:S05]  /*0de0*/  BSYNC B0 ;  /* 0x0000000000007941 */ /* 0x000fea0003800000 */
.L_x_2086:
        /* <DEDUP_REMOVED lines=14> */
.L_x_2085:
        /* <DEDUP_REMOVED lines=11> */
.L_x_2102:
        /* <DEDUP_REMOVED lines=13> */
[----:B------:R-:W-:Y:S05]  /*1050*/  CALL.REL.NOINC `($__internal_103_$__cuda_sm20_div_s64) ;  /* 0x0000000c00907944 */ /* 0x000fea0003c00000 */
        /* <DEDUP_REMOVED lines=11> */
.L_x_2091:
        /* <DEDUP_REMOVED lines=23> */
.L_x_2092:
[----:B------:R-:W-:Y:S05]  /*1280*/  BSYNC B0 ;  /* 0x0000000000007941 */ /* 0x000fea0003800000 */
.L_x_2090:
        /* <DEDUP_REMOVED lines=30> */
.L_x_2094:
        /* <DEDUP_REMOVED lines=23> */
.L_x_2095:
[----:B------:R-:W-:Y:S05]  /*15e0*/  BSYNC B0 ;  /* 0x0000000000007941 */ /* 0x000fea0003800000 */
.L_x_2093:
        /* <DEDUP_REMOVED lines=31> */
.L_x_2097:
        /* <DEDUP_REMOVED lines=23> */
.L_x_2098:
[----:B------:R-:W-:Y:S05]  /*1950*/  BSYNC B0 ;  /* 0x0000000000007941 */ /* 0x000fea0003800000 */
.L_x_2096:
        /* <DEDUP_REMOVED lines=31> */
.L_x_2100:
        /* <DEDUP_REMOVED lines=23> */
.L_x_2101:
[----:B------:R-:W-:Y:S05]  /*1cc0*/  BSYNC B0 ;  /* 0x0000000000007941 */ /* 0x000fea0003800000 */
.L_x_2099:
        /* <DEDUP_REMOVED lines=14> */
.L_x_2084:
[----:B------:R-:W-:Y:S01]  /*1db0*/  ULDC.64 UR8, c[0x0][UR4+0x220] ;  /* 0x0000880004087abb */ /* 0x000fe20008000a00 */
[C---:B------:R-:W-:Y:S01]  /*1dc0*/  IADD3 R0, P1, R2.reuse, -R12, RZ ;  /* 0x8000000c02007210 */ /* 0x040fe20007f3e0ff */
[----:B------:R-:W-:Y:S01]  /*1dd0*/  ULDC.64 UR14, c[0x0][0x550] ;  /* 0x00015400000e7ab9 */ /* 0x000fe20000000a00 */
[----:B------:R-:W-:Y:S02]  /*1de0*/  ISETP.GE.U32.AND P0, PT, R2, UR8, PT ;  /* 0x0000000802007c0c */ /* 0x000fe4000bf06070 */
[C---:B------:R-:W-:Y:S02]  /*1df0*/  IADD3.X R12, R3.reuse, ~R13, RZ, P1, !PT ;  /* 0x8000000d030c7210 */ /* 0x040fe40000ffe4ff */
[----:B------:R-:W-:Y:S02]  /*1e00*/  ISETP.LE.U32.AND P1, PT, R0, UR14, PT ;  /* 0x0000000e00007c0c */ /* 0x000fe4000bf23070 */
[----:B------:R-:W-:-:S04]  /*1e10*/  ISETP.GE.AND.EX P0, PT, R3, UR9, PT, P0 ;  /* 0x0000000903007c0c */ /* 0x000fc8000bf06300 */
[----:B------:R-:W-:-:S13]  /*1e20*/  ISETP.LE.OR.EX P0, PT, R12, UR15, P0, P1 ;  /* 0x0000000f0c007c0c */ /* 0x000fda0008703710 */
[----:B------:R-:W-:Y:S05]  /*1e30*/  @P0 EXIT ;  /* 0x000000000000094d */ /* 0x000fea0003800000 */
[----:B------:R-:W-:Y:S02]  /*1e40*/  ULDC.64 UR4, c[0x0][0x210] ;  /* 0x0000840000047ab9 */ /* 0x000fe40000000a00 */
[----:B------:R-:W-:-:S04]  /*1e50*/  LEA R2, P0, R14, UR4, 0x3 ;  /* 0x000000040e027c11 */ /* 0x000fc8000f8018ff */
[----:B------:R-:W-:Y:S01]  /*1e60*/  LEA.HI.X R3, R14, UR5, R15, 0x3, P0 ;  /* 0x000000050e037c11 */ /* 0x000fe200080f1c0f */
[----:B------:R-:W-:-:S04]  /*1e70*/  ULDC.64 UR4, c[0x0][0x208] ;  /* 0x0000820000047ab9 */ /* 0x000fc80000000a00 */
[----:B------:R-:W-:Y:S01]  /*1e80*/  STG.E.64 desc[UR4][R2.64], RZ ;  /* 0x000000ff02007986 */ /* 0x000fe2000c101b04 */
[----:B------:R-:W-:Y:S05]  /*1e90*/  EXIT ;  /* 0x000000000000794d */ /* 0x000fea0003800000 */
        .weak           $__internal_103_$__cuda_sm20_div_s64
        .type           $__internal_103_$__cuda_sm20_div_s64,@function
        .size           $__internal_103_$__cuda_sm20_div_s64,($__internal_104_$__cuda_sm20_rem_s64 - $__internal_103_$__cuda_sm20_div_s64)
$__internal_103_$__cuda_sm20_div_s64:
        /* <DEDUP_REMOVED lines=83> */
[----:B------:R-:W-:Y:S06]  /*23d0*/  RET.REL.NODEC R6 `(_ZN2at6native16triu_tril_kernelIN3c107complexIfEElLb0ELi1ELb1EEEvNS_4cuda6detail10TensorInfoIT_T0_EENS7_IKS8_S9_EEllS9_) ;  /* 0xffffffdc06087950 */ /* 0x000fec0003c3ffff */
        .weak           $__internal_104_$__cuda_sm20_rem_s64
        .type           $__internal_104_$__cuda_sm20_rem_s64,@function
        .size           $__internal_104_$__cuda_sm20_rem_s64,(.L_x_3252 - $__internal_104_$__cuda_sm20_rem_s64)
$__internal_104_$__cuda_sm20_rem_s64:
        /* <DEDUP_REMOVED lines=77> */
[----:B------:R-:W-:Y:S06]  /*28b0*/  RET.REL.NODEC R6 `(_ZN2at6native16triu_tril_kernelIN3c107complexIfEElLb0ELi1ELb1EEEvNS_4cuda6detail10TensorInfoIT_T0_EENS7_IKS8_S9_EEllS9_) ;  /* 0xffffffd406d07950 */ /* 0x000fec0003c3ffff */
.L_x_2103:
        /* <DEDUP_REMOVED lines=12> */
.L_x_3252:


//--------------------- .text._ZN2at6native16triu_tril_kernelIN3c107complexIfEEiLb0ELi1ELb0EEEvNS_4cuda6detail10TensorInfoIT_T0_EENS7_IKS8_S9_EEllS9_ --------------------------
	.section	.text._ZN2at6native16triu_tril_kernelIN3c107complexIfEEiLb0ELi1ELb0EEEvNS_4cuda6detail10TensorInfoIT_T0_EENS7_IKS8_S9_EEllS9_,"ax",@progbits
	.align	128
        .global         _ZN2at6native16triu_tril_kernelIN3c107complexIfEEiLb0ELi1ELb0EEEvNS_4cuda6detail10TensorInfoIT_T0_EENS7_IKS8_S9_EEllS9_
        .type           _ZN2at6native16triu_tril_kernelIN3c107complexIfEEiLb0ELi1ELb0EEEvNS_4cuda6detail10TensorInfoIT_T0_EENS7_IKS8_S9_EEllS9_,@function
        .size           _ZN2at6native16triu_tril_kernelIN3c107complexIfEEiLb0ELi1ELb0EEEvNS_4cuda6detail10TensorInfoIT_T0_EENS7_IKS8_S9_EEllS9_,(.L_x_3253 - _ZN2at6native16triu_tril_kernelIN3c107complexIfEEiLb0ELi1ELb0EEEvNS_4cuda6detail10TensorInfoIT_T0_EENS7_IKS8_S9_EEllS9_)
        .other          _ZN2at6native16triu_tril_kernelIN3c107complexIfEEiLb0ELi1ELb0EEEvNS_4cuda6detail10TensorInfoIT_T0_EENS7_IKS8_S9_EEllS9_,@"STO_CUDA_ENTRY STV_DEFAULT"
_ZN2at6native16triu_tril_kernelIN3c107complexIfEEiLb0ELi1ELb0EEEvNS_4cuda6detail10TensorInfoIT_T0_EENS7_IKS8_S9_EEllS9_:
.text._ZN2at6native16triu_tril_kernelIN3c107complexIfEEiLb0ELi1ELb0EEEvNS_4cuda6detail10TensorInfoIT_T0_EENS7_IKS8_S9_EEllS9_:
        /* <DEDUP_REMOVED lines=22> */
[----:B------:R-:W-:Y:S05]  /*0160*/  CALL.REL.NOINC `($__internal_105_$__cuda_sm20_div_s64) ;  /* 0x00000014006c7944 */ /* 0x000fea0003c00000 */
[----:B------:R-:W-:Y:S01]  /*0170*/  IADD3 R5, -R9, RZ, RZ ;  /* 0x000000ff09057210 */ /* 0x000fe20007ffe1ff */
[----:B------:R-:W-:Y:S01]  /*0180*/  ULDC UR6, c[0x0][0x3d0] ;  /* 0x0000f40000067ab9 */ /* 0x000fe20000000800 */
[----:B------:R-:W-:Y:S02]  /*0190*/  IMAD.MOV.U32 R2, RZ, RZ, R9 ;  /* 0x000000ffff027224 */ /* 0x000fe400078e0009 */
[----:B------:R-:W-:Y:S02]  /*01a0*/  IMAD.MOV.U32 R3, RZ, RZ, R8 ;  /* 0x000000ffff037224 */ /* 0x000fe400078e0008 */
[----:B------:R-:W-:Y:S01]  /*01b0*/  IMAD R4, R5, UR6, R14 ;  /* 0x0000000605047c24 */ /* 0x000fe2000f8e020e */
[----:B------:R-:W-:Y:S06]  /*01c0*/  BRA `(.L_x_2106) ;  /* 0x0000000000547947 */ /* 0x000fec0003800000 */
.L_x_2105:
        /* <DEDUP_REMOVED lines=21> */
.L_x_2106:
[----:B------:R-:W-:Y:S05]  /*0320*/  BSYNC B0 ;  /* 0x0000000000007941 */ /* 0x000fea0003800000 */
.L_x_2104:
        /* <DEDUP_REMOVED lines=15> */
[----:B------:R-:W-:Y:S05]  /*0420*/  CALL.REL.NOINC `($__internal_105_$__cuda_sm20_div_s64) ;  /* 0x0000001000bc7944 */ /* 0x000fea0003c00000 */
[--C-:B------:R-:W-:Y:S01]  /*0430*/  IMAD.MOV R3, RZ, RZ, -R9.reuse ;  /* 0x000000ffff037224 */ /* 0x100fe200078e0a09 */
[----:B------:R-:W-:Y:S01]  /*0440*/  MOV R15, R8 ;  /* 0x00000008000f7202 */ /* 0x000fe20000000f00 */
[----:B------:R-:W-:Y:S02]  /*0450*/  IMAD.MOV.U32 R14, RZ, RZ, R9 ;  /* 0x000000ffff0e7224 */ /* 0x000fe400078e0009 */
[----:B------:R-:W-:Y:S01]  /*0460*/  IMAD R3, R3, UR5, R2 ;  /* 0x0000000503037c24 */ /* 0x000fe2000f8e0202 */
[----:B------:R-:W-:Y:S06]  /*0470*/  BRA `(.L_x_2109) ;  /* 0x0000000000547947 */ /* 0x000fec0003800000 */
.L_x_2108:
        /* <DEDUP_REMOVED lines=21> */
.L_x_2109:
[----:B------:R-:W-:Y:S05]  /*05d0*/  BSYNC B0 ;  /* 0x0000000000007941 */ /* 0x000fea0003800000 */
.L_x_2107:
        /* <DEDUP_REMOVED lines=22> */
.L_x_2115:
        /* <DEDUP_REMOVED lines=10> */
[----:B------:R-:W-:Y:S05]  /*07e0*/  CALL.REL.NOINC `($__internal_105_$__cuda_sm20_div_s64) ;  /* 0x0000000c00cc7944 */ /* 0x000fea0003c00000 */
[----:B------:R-:W-:Y:S01]  /*07f0*/  IADD3 R5, -R9, RZ, RZ ;  /* 0x000000ff09057210 */ /* 0x000fe20007ffe1ff */
[----:B------:R-:W-:-:S04]  /*0800*/  IMAD.MOV.U32 R15, RZ, RZ, R8 ;  /* 0x000000ffff0f7224 */ /* 0x000fc800078e0008 */
[----:B------:R-:W-:Y:S02]  /*0810*/  IMAD R10, R10, R5, R14 ;  /* 0x000000050a0a7224 */ /* 0x000fe400078e020e */
[----:B------:R-:W-:Y:S01]  /*0820*/  IMAD.MOV.U32 R14, RZ, RZ, R9 ;  /* 0x000000ffff0e7224 */ /* 0x000fe200078e0009 */
[----:B------:R-:W-:Y:S06]  /*0830*/  BRA `(.L_x_2114) ;  /* 0x0000000000587947 */ /* 0x000fec0003800000 */
.L_x_2113:
[----:B------:R-:W0:Y:S01]  /*0840*/  I2F.U32.RP R5, R10 ;  /* 0x0000000a00057306 */ /* 0x000e220000209000 */
[----:B------:R-:W-:Y:S01]  /*0850*/  IMAD.MOV R9, RZ, RZ, -R10 ;  /* 0x000000ffff097224 */ /* 0x000fe200078e0a0a */
[----:B------:R-:W-:Y:S01]  /*0860*/  ISETP.NE.U32.AND P2, PT, R10, RZ, PT ;  /* 0x000000ff0a00720c */ /* 0x000fe20003f45070 */
        /* <DEDUP_REMOVED lines=17> */
[----:B------:R-:W-:Y:S01]  /*0980*/  IMAD R10, R10, R5, R14 ;  /* 0x000000050a0a7224 */ /* 0x000fe200078e020e */
[----:B------:R-:W-:-:S07]  /*0990*/  MOV R14, R7 ;  /* 0x00000007000e7202 */ /* 0x000fce0000000f00 */
.L_x_2114:
[----:B------:R-:W-:Y:S05]  /*09a0*/  BSYNC B0 ;  /* 0x0000000000007941 */ /* 0x000fea0003800000 */
.L_x_2112:
[----:B------:R0:W1:Y:S01]  /*09b0*/  LDC R5, c[0x0][R24+0x210] ;  /* 0x0000840018057b82 */ /* 0x0000620000000800 */
[----:B------:R-:W-:Y:S01]  /*09c0*/  IADD3 R23, R23, -0x1, RZ ;  /* 0xffffffff17177810 */ /* 0x000fe20007ffe0ff */
[----:B------:R-:W-:-:S03]  /*09d0*/  VIADD R20, R20, 0xffffffff ;  /* 0xffffffff14147836 */ /* 0x000fc60000000000 */
[----:B------:R-:W-:-:S03]  /*09e0*/  ISETP.NE.AND P0, PT, R23, RZ, PT ;  /* 0x000000ff1700720c */ /* 0x000fc60003f05270 */
[----:B------:R2:W3:Y:S01]  /*09f0*/  LDC R7, c[0x0][R22+0x210] ;  /* 0x0000840016077b82 */ /* 0x0004e20000000800 */
[----:B0-----:R-:W-:Y:S01]  /*0a00*/  IADD3 R24, R24, -0x4, RZ ;  /* 0xfffffffc18187810 */ /* 0x001fe20007ffe0ff */
[----:B--2---:R-:W-:Y:S02]  /*0a10*/  VIADD R22, R22, 0xfffffffc ;  /* 0xfffffffc16167836 */ /* 0x004fe40000000000 */
[-C--:B-1----:R-:W-:Y:S02]  /*0a20*/  IMAD R2, R5, R10.reuse, R2 ;  /* 0x0000000a05027224 */ /* 0x082fe400078e0202 */
[----:B---3--:R-:W-:-:S04]  /*0a30*/  IMAD R0, R7, R10, R0 ;  /* 0x0000000a07007224 */ /* 0x008fc800078e0200 */
[----:B------:R-:W-:Y:S05]  /*0a40*/  @P0 BRA `(.L_x_2115) ;  /* 0xfffffffc003c0947 */ /* 0x000fea000383ffff */
.L_x_2111:
[----:B------:R-:W-:-:S13]  /*0a50*/  ISETP.GE.U32.AND P0, PT, R21, 0x3, PT ;  /* 0x000000031500780c */ /* 0x000fda0003f06070 */
[----:B------:R-:W-:Y:S05]  /*0a60*/  @!P0 BRA `(.L_x_2110) ;  /* 0x0000000800d88947 */ /* 0x000fea0003800000 */
[----:B------:R-:W-:Y:S01]  /*0a70*/  HFMA2.MMA R5, -RZ, RZ, 0, 6.4373016357421875e-06 ;  /* 0x0000006cff057435 */ /* 0x000fe200000001ff */
[C---:B------:R-:W-:Y:S01]  /*0a80*/  IMAD.SHL.U32 R22, R20.reuse, 0x4, RZ ;  /* 0x0000000414167824 */ /* 0x040fe200078e00ff */
[----:B------:R-:W-:-:S03]  /*0a90*/  IADD3 R21, R20, 0x4, RZ ;  /* 0x0000000414157810 */ /* 0x000fc60007ffe0ff */
[----:B------:R-:W-:-:S05]  /*0aa0*/  VIADD R22, R22, 0xe0 ;  /* 0x000000e016167836 */ /* 0x000fca0000000000 */
[----:B------:R-:W-:-:S07]  /*0ab0*/  IMAD R20, R20, 0x4, R5 ;  /* 0x0000000414147824 */ /* 0x000fce00078e0205 */
.L_x_2128:
        /* <DEDUP_REMOVED lines=8> */
[----:B------:R-:W-:Y:S02]  /*0b40*/  MOV R7, R15 ;  /* 0x0000000f00077202 */ /* 0x000fe40000000f00 */
[----:B------:R-:W-:-:S07]  /*0b50*/  MOV R6, 0xb70 ;  /* 0x00000b7000067802 */ /* 0x000fce0000000f00 */
[----:B------:R-:W-:Y:S05]  /*0b60*/  CALL.REL.NOINC `($__internal_105_$__cuda_sm20_div_s64) ;  /* 0x0000000800ec7944 */ /* 0x000fea0003c00000 */
[----:B------:R-:W-:Y:S02]  /*0b70*/  IMAD.MOV R11, RZ, RZ, -R9 ;  /* 0x000000ffff0b7224 */ /* 0x000fe400078e0a09 */
[----:B------:R-:W-:Y:S02]  /*0b80*/  IMAD.MOV.U32 R15, RZ, RZ, R8 ;  /* 0x000000ffff0f7224 */ /* 0x000fe400078e0008 */
[----:B------:R-:W-:Y:S01]  /*0b90*/  IMAD R11, R10, R11, R14 ;  /* 0x0000000b0a0b7224 */ /* 0x000fe200078e020e */
[----:B------:R-:W-:Y:S01]  /*0ba0*/  MOV R14, R9 ;  /* 0x00000009000e7202 */ /* 0x000fe20000000f00 */
[----:B------:R-:W-:Y:S06]  /*0bb0*/  BRA `(.L_x_2118) ;  /* 0x0000000000587947 */ /* 0x000fec0003800000 */
.L_x_2117:
        /* <DEDUP_REMOVED lines=22> */
.L_x_2118:
[----:B------:R-:W-:Y:S05]  /*0d20*/  BSYNC B0 ;  /* 0x0000000000007941 */ /* 0x000fea0003800000 */
.L_x_2116:
        /* <DEDUP_REMOVED lines=20> */
.L_x_2120:
        /* <DEDUP_REMOVED lines=22> */
.L_x_2121:
[----:B------:R-:W-:Y:S05]  /*0fd0*/  BSYNC B0 ;  /* 0x0000000000007941 */ /* 0x000fea0003800000 */
.L_x_2119:
        /* <DEDUP_REMOVED lines=20> */
.L_x_2123:
        /* <DEDUP_REMOVED lines=22> */
.L_x_2124:
[----:B------:R-:W-:Y:S05]  /*1280*/  BSYNC B0 ;  /* 0x0000000000007941 */ /* 0x000fea0003800000 */
.L_x_2122:
        /* <DEDUP_REMOVED lines=20> */
.L_x_2126:
        /* <DEDUP_REMOVED lines=22> */
.L_x_2127:
[----:B------:R-:W-:Y:S05]  /*1530*/  BSYNC B0 ;  /* 0x0000000000007941 */ /* 0x000fea0003800000 */
.L_x_2125:
        /* <DEDUP_REMOVED lines=9> */
.L_x_2110:
[C---:B------:R-:W-:Y:S01]  /*15d0*/  IMAD.IADD R3, R4.reuse, 0x1, -R3 ;  /* 0x0000000104037824 */ /* 0x040fe200078e0a03 */
[----:B------:R-:W-:Y:S01]  /*15e0*/  ULDC.64 UR6, c[0x0][0x3c0] ;  /* 0x0000f00000067ab9 */ /* 0x000fe20000000a00 */
[----:B------:R-:W-:Y:S01]  /*15f0*/  ULDC UR4, c[0x0][UR4+0x21c] ;  /* 0x0000870004047abb */ /* 0x000fe20008000800 */
[----:B------:R-:W-:Y:S01]  /*1600*/  BSSY B0, `(.L_x_2129) ;  /* 0x000000c000007945 */ /* 0x000fe20003800000 */
[----:B------:R-:W-:Y:S02]  /*1610*/  ISETP.LT.AND P1, PT, R4, UR4, PT ;  /* 0x0000000404007c0c */ /* 0x000fe4000bf21270 */
[----:B------:R-:W-:Y:S02]  /*1620*/  ISETP.GT.U32.AND P0, PT, R3, UR6, PT ;  /* 0x0000000603007c0c */ /* 0x000fe4000bf04070 */
[----:B------:R-:W-:-:S04]  /*1630*/  SHF.R.S32.HI R3, RZ, 0x1f, R3 ;  /* 0x0000001fff037819 */ /* 0x000fc80000011403 */
[----:B------:R-:W-:Y:S01]  /*1640*/  ISETP.GT.AND.EX P0, PT, R3, UR7, PT, P0 ;  /* 0x0000000703007c0c */ /* 0x000fe2000bf04300 */
[----:B------:R-:W-:-:S03]  /*1650*/  ULDC.64 UR6, c[0x0][0x208] ;  /* 0x0000820000067ab9 */ /* 0x000fc60000000a00 */
[----:B------:R-:W-:Y:S02]  /*1660*/  ISETP.GE.OR P0, PT, R4, UR4, P0 ;  /* 0x0000000404007c0c */ /* 0x000fe40008706670 */
[----:B------:R-:W-:-:S11]  /*1670*/  CS2R R4, SRZ ;  /* 0x0000000000047805 */ /* 0x000fd6000001ff00 */
[----:B------:R-:W-:Y:S05]  /*1680*/  @P0 BRA `(.L_x_2130) ;  /* 0x00000000000c0947 */ /* 0x000fea0003800000 */
[----:B------:R-:W0:Y:S02]  /*1690*/  LDC.64 R4, c[0x0][0x2e8] ;  /* 0x0000ba00ff047b82 */ /* 0x000e240000000a00 */
[----:B0-----:R-:W-:-:S05]  /*16a0*/  IMAD.WIDE R2, R2, 0x8, R4 ;  /* 0x0000000802027825 */ /* 0x001fca00078e0204 */
[----:B------:R0:W5:Y:S02]  /*16b0*/  LDG.E.64 R4, desc[UR6][R2.64] ;  /* 0x0000000602047981 */ /* 0x000164000c1e1b00 */
.L_x_2130:
[----:B------:R-:W-:Y:S05]  /*16c0*/  BSYNC B0 ;  /* 0x0000000000007941 */ /* 0x000fea0003800000 */
.L_x_2129:
[----:B------:R-:W-:Y:S05]  /*16d0*/  @!P1 EXIT ;  /* 0x000000000000994d */ /* 0x000fea0003800000 */
[----:B0-----:R-:W0:Y:S02]  /*16e0*/  LDC.64 R2, c[0x0][0x210] ;  /* 0x00008400ff027b82 */ /* 0x001e240000000a00 */
[----:B0-----:R-:W-:-:S05]  /*16f0*/  IMAD.WIDE R2, R0, 0x8, R2 ;  /* 0x0000000800027825 */ /* 0x001fca00078e0202 */
[----:B-----5:R-:W-:Y:S01]  /*1700*/  STG.E.64 desc[UR6][R2.64], R4 ;  /* 0x0000000402007986 */ /* 0x020fe2000c101b06 */
[----:B------:R-:W-:Y:S05]  /*1710*/  EXIT ;  /* 0x000000000000794d */ /* 0x000fea0003800000 */
        .weak           $__internal_105_$__cuda_sm20_div_s64
        .type           $__internal_105_$__cuda_sm20_div_s64,@function
        .size           $__internal_105_$__cuda_sm20_div_s64,(.L_x_3253 - $__internal_105_$__cuda_sm20_div_s64)
$__internal_105_$__cuda_sm20_div_s64:
        /* <DEDUP_REMOVED lines=82> */
[----:B------:R-:W-:Y:S05]  /*1c40*/  RET.REL.NODEC R6 `(_ZN2at6native16triu_tril_kernelIN3c107complexIfEEiLb0ELi1ELb0EEEvNS_4cuda6detail10TensorInfoIT_T0_EENS7_IKS8_S9_EEllS9_) ;  /* 0xffffffe006ec7950 */ /* 0x000fea0003c3ffff */
.L_x_2131:
        /* <DEDUP_REMOVED lines=11> */
.L_x_3253:


//--------------------- .text._ZN2at6native16triu_tril_kernelIN3c107complexIfEEiLb0ELi1ELb1EEEvNS_4cuda6detail10TensorInfoIT_T0_EENS7_IKS8_S9_EEllS9_ --------------------------
	.section	.text._ZN2at6native16triu_tril_kernelIN3c107complexIfEEiLb0ELi1ELb1EEEvNS_4cuda6detail10TensorInfoIT_T0_EENS7_IKS8_S9_EEllS9_,"ax",@progbits
	.align	128
        .global         _ZN2at6native16triu_tril_kernelIN3c107complexIfEEiLb0ELi1ELb1EEEvNS_4cuda6detail10TensorInfoIT_T0_EENS7_IKS8_S9_EEllS9_
        .type           _ZN2at6native16triu_tril_kernelIN3c107complexIfEEiLb0ELi1ELb1EEEvNS_4cuda6detail10TensorInfoIT_T0_EENS7_IKS8_S9_EEllS9_,@function
        .size           _ZN2at6native16triu_tril_kernelIN3c107complexIfEEiLb0ELi1ELb1EEEvNS_4cuda6detail10TensorInfoIT_T0_EENS7_IKS8_S9_EEllS9_,(.L_x_3255 - _ZN2at6native16triu_tril_kernelIN3c107complexIfEEiLb0ELi1ELb1EEEvNS_4cuda6detail10TensorInfoIT_T0_EENS7_IKS8_S9_EEllS9_)
        .other          _ZN2at6native16triu_tril_kernelIN3c107complexIfEEiLb0ELi1ELb1EEEvNS_4cuda6detail10TensorInfoIT_T0_EENS7_IKS8_S9_EEllS9_,@"STO_CUDA_ENTRY STV_DEFAULT"
_ZN2at6native16triu_tril_kernelIN3c107complexIfEEiLb0ELi1ELb1EEEvNS_4cuda6detail10TensorInfoIT_T0_EENS7_IKS8_S9_EEllS9_:
.text._ZN2at6native16triu_tril_kernelIN3c107complexIfEEiLb0ELi1ELb1EEEvNS_4cuda6detail10TensorInfoIT_T0_EENS7_IKS8_S9_EEllS9_:
        /* <DEDUP_REMOVED lines=22> */
[----:B------:R-:W-:Y:S05]  /*0160*/  CALL.REL.NOINC `($__internal_106_$__cuda_sm20_div_s64) ;  /* 0x00000014008c7944 */ /* 0x000fea0003c00000 */
[----:B------:R-:W-:Y:S01]  /*0170*/  IADD3 R3, -R8, RZ, RZ ;  /* 0x000000ff08037210 */ /* 0x000fe20007ffe1ff */
[----:B------:R-:W-:Y:S01]  /*0180*/  ULDC UR6, c[0x0][0x3d0] ;  /* 0x0000f40000067ab9 */ /* 0x000fe20000000800 */
[----:B------:R-:W-:-:S03]  /*0190*/  IMAD.MOV.U32 R4, RZ, RZ, R8 ;  /* 0x000000ffff047224 */ /* 0x000fc600078e0008 */
[----:B------:R-:W-:Y:S01]  /*01a0*/  IMAD R3, R3, UR6, R2 ;  /* 0x0000000603037c24 */ /* 0x000fe2000f8e0202 */
[----:B------:R-:W-:Y:S06]  /*01b0*/  BRA `(.L_x_2134) ;  /* 0x0000000000547947 */ /* 0x000fec0003800000 */
.L_x_2133:
        /* <DEDUP_REMOVED lines=10> */
[----:B------:R-:W-:Y:S02]  /*0260*/  IMAD.MOV R3, RZ, RZ, -R4 ;  /* 0x000000ffff037224 */ /* 0x000fe400078e0a04 */
[----:B------:R-:W-:Y:S02]  /*0270*/  IMAD.MOV.U32 R5, RZ, RZ, RZ ;  /* 0x000000ffff057224 */ /* 0x000fe400078e00ff */
        /* <DEDUP_REMOVED lines=9> */
.L_x_2134:
[----:B------:R-:W-:Y:S05]  /*0310*/  BSYNC B0 ;  /* 0x0000000000007941 */ /* 0x000fea0003800000 */
.L_x_2132:
        /* <DEDUP_REMOVED lines=11> */
[----:B------:R-:W-:Y:S02]  /*03d0*/  MOV R2, R5 ;  /* 0x0000000500027202 */ /* 0x000fe40000000f00 */
[----:B------:R-:W-:-:S07]  /*03e0*/  MOV R0, 0x400 ;  /* 0x0000040000007802 */ /* 0x000fce0000000f00 */
[----:B------:R-:W-:Y:S05]  /*03f0*/  CALL.REL.NOINC `($__internal_107_$__cuda_sm20_rem_s64) ;  /* 0x0000001800347944 */ /* 0x000fea0003c00000 */
[----:B------:R-:W-:Y:S05]  /*0400*/  BRA `(.L_x_2137) ;  /* 0x0000000000447947 */ /* 0x000fea0003800000 */
.L_x_2136:
        /* <DEDUP_REMOVED lines=17> */
.L_x_2137:
[----:B------:R-:W-:Y:S05]  /*0520*/  BSYNC B0 ;  /* 0x0000000000007941 */ /* 0x000fea0003800000 */
.L_x_2135:
        /* <DEDUP_REMOVED lines=16> */
[----:B------:R-:W-:Y:S05]  /*0630*/  CALL.REL.NOINC `($__internal_106_$__cuda_sm20_div_s64) ;  /* 0x0000001000587944 */ /* 0x000fea0003c00000 */
[----:B------:R-:W-:Y:S02]  /*0640*/  IMAD.MOV.U32 R14, RZ, RZ, R8 ;  /* 0x000000ffff0e7224 */ /* 0x000fe400078e0008 */
[----:B------:R-:W-:Y:S01]  /*0650*/  IMAD.MOV.U32 R15, RZ, RZ, R5 ;  /* 0x000000ffff0f7224 */ /* 0x000fe200078e0005 */
[----:B------:R-:W-:Y:S06]  /*0660*/  BRA `(.L_x_2140) ;  /* 0x00000000004c7947 */ /* 0x000fec0003800000 */
.L_x_2139:
        /* <DEDUP_REMOVED lines=19> */
.L_x_2140:
[----:B------:R-:W-:Y:S05]  /*07a0*/  BSYNC B0 ;  /* 0x0000000000007941 */ /* 0x000fea0003800000 */
.L_x_2138:
        /* <DEDUP_REMOVED lines=18> */
.L_x_2146:
        /* <DEDUP_REMOVED lines=10> */
[----:B------:R-:W-:Y:S05]  /*0970*/  CALL.REL.NOINC `($__internal_106_$__cuda_sm20_div_s64) ;  /* 0x0000000c00887944 */ /* 0x000fea0003c00000 */
[----:B------:R-:W-:Y:S01]  /*0980*/  IADD3 R4, -R8, RZ, RZ ;  /* 0x000000ff08047210 */ /* 0x000fe20007ffe1ff */
[----:B------:R-:W-:-:S04]  /*0990*/  IMAD.MOV.U32 R15, RZ, RZ, R5 ;  /* 0x000000ffff0f7224 */ /* 0x000fc800078e0005 */
[----:B------:R-:W-:Y:S02]  /*09a0*/  IMAD R9, R9, R4, R14 ;  /* 0x0000000409097224 */ /* 0x000fe400078e020e */
[----:B------:R-:W-:Y:S01]  /*09b0*/  IMAD.MOV.U32 R14, RZ, RZ, R8 ;  /* 0x000000ffff0e7224 */ /* 0x000fe200078e0008 */
[----:B------:R-:W-:Y:S06]  /*09c0*/  BRA `(.L_x_2145) ;  /* 0x0000000000587947 */ /* 0x000fec0003800000 */
.L_x_2144:
        /* <DEDUP_REMOVED lines=22> */
.L_x_2145:
[----:B------:R-:W-:Y:S05]  /*0b30*/  BSYNC B0 ;  /* 0x0000000000007941 */ /* 0x000fea0003800000 */
.L_x_2143:
        /* <DEDUP_REMOVED lines=8> */
.L_x_2142:
[----:B------:R-:W-:-:S13]  /*0bc0*/  ISETP.GE.U32.AND P0, PT, R20, 0x3, PT ;  /* 0x000000031400780c */ /* 0x000fda0003f06070 */
[----:B------:R-:W-:Y:S05]  /*0bd0*/  @!P0 BRA `(.L_x_2141) ;  /* 0x0000000800b88947 */ /* 0x000fea0003800000 */
[C---:B------:R-:W-:Y:S01]  /*0be0*/  SHF.L.U32 R21, R18.reuse, 0x2, RZ ;  /* 0x0000000212157819 */ /* 0x040fe200000006ff */
[----:B------:R-:W-:Y:S02]  /*0bf0*/  IMAD.MOV.U32 R5, RZ, RZ, 0x6c ;  /* 0x0000006cff057424 */ /* 0x000fe400078e00ff */
[C---:B------:R-:W-:Y:S02]  /*0c00*/  VIADD R20, R18.reuse, 0x4 ;  /* 0x0000000412147836 */ /* 0x040fe40000000000 */
[----:B------:R-:W-:Y:S02]  /*0c10*/  IMAD R18, R18, 0x4, R5 ;  /* 0x0000000412127824 */ /* 0x000fe400078e0205 */
[----:B------:R-:W-:-:S07]  /*0c20*/  VIADD R21, R21, 0xe0 ;  /* 0x000000e015157836 */ /* 0x000fce0000000000 */
.L_x_2159:
        /* <DEDUP_REMOVED lines=16> */
.L_x_2148:
        /* <DEDUP_REMOVED lines=22> */
.L_x_2149:
[----:B------:R-:W-:Y:S05]  /*0e90*/  BSYNC B0 ;  /* 0x0000000000007941 */ /* 0x000fea0003800000 */
.L_x_2147:
        /* <DEDUP_REMOVED lines=12> */
[----:B------:R-:W-:Y:S05]  /*0f60*/  CALL.REL.NOINC `($__internal_106_$__cuda_sm20_div_s64) ;  /* 0x00000008000c7944 */ /* 0x000fea0003c00000 */
[----:B------:R-:W-:Y:S01]  /*0f70*/  IMAD.MOV R6, RZ, RZ, -R8 ;  /* 0x000000ffff067224 */ /* 0x000fe200078e0a08 */
[----:B------:R-:W-:-:S03]  /*0f80*/  MOV R15, R5 ;  /* 0x00000005000f7202 */ /* 0x000fc60000000f00 */
[----:B------:R-:W-:Y:S02]  /*0f90*/  IMAD R6, R9, R6, R14 ;  /* 0x0000000609067224 */ /* 0x000fe400078e020e */
[----:B------:R-:W-:Y:S01]  /*0fa0*/  IMAD.MOV.U32 R14, RZ, RZ, R8 ;  /* 0x000000ffff0e7224 */ /* 0x000fe200078e0008 */
[----:B------:R-:W-:Y:S06]  /*0fb0*/  BRA `(.L_x_2152) ;  /* 0x0000000000587947 */ /* 0x000fec0003800000 */
.L_x_2151:
[----:B------:R-:W0:Y:S01]  /*0fc0*/  I2F.U32.RP R6, R9 ;  /* 0x0000000900067306 */ /* 0x000e220000209000 */
[----:B------:R-:W-:Y:S01]  /*0fd0*/  IMAD.MOV R7, RZ, RZ, -R9 ;  /* 0x000000ffff077224 */ /* 0x000fe200078e0a09 */
[----:B------:R-:W-:Y:S02]  /*0fe0*/  ISETP.NE.U32.AND P2, PT, R9, RZ, PT ;  /* 0x000000ff0900720c */ /* 0x000fe40003f45070 */
        /* <DEDUP_REMOVED lines=19> */
.L_x_2152:
[----:B------:R-:W-:Y:S05]  /*1120*/  BSYNC B0 ;  /* 0x0000000000007941 */ /* 0x000fea0003800000 */
.L_x_2150:
        /* <DEDUP_REMOVED lines=13> */
[----:B------:R-:W-:Y:S02]  /*1200*/  IADD3 R6, -R8, RZ, RZ ;  /* 0x000000ff08067210 */ /* 0x000fe40007ffe1ff */
[----:B------:R-:W-:-:S03]  /*1210*/  MOV R15, R5 ;  /* 0x00000005000f7202 */ /* 0x000fc60000000f00 */
[----:B------:R-:W-:Y:S02]  /*1220*/  IMAD R6, R9, R6, R14 ;  /* 0x0000000609067224 */ /* 0x000fe400078e020e */
[----:B------:R-:W-:Y:S01]  /*1230*/  IMAD.MOV.U32 R14, RZ, RZ, R8 ;  /* 0x000000ffff0e7224 */ /* 0x000fe200078e0008 */
[----:B------:R-:W-:Y:S06]  /*1240*/  BRA `(.L_x_2155) ;  /* 0x0000000000587947 */ /* 0x000fec0003800000 */
.L_x_2154:
        /* <DEDUP_REMOVED lines=22> */
.L_x_2155:
[----:B------:R-:W-:Y:S05]  /*13b0*/  BSYNC B0 ;  /* 0x0000000000007941 */ /* 0x000fea0003800000 */
.L_x_2153:
        /* <DEDUP_REMOVED lines=18> */
.L_x_2157:
        /* <DEDUP_REMOVED lines=22> */
.L_x_2158:
[----:B------:R-:W-:Y:S05]  /*1640*/  BSYNC B0 ;  /* 0x0000000000007941 */ /* 0x000fea0003800000 */
.L_x_2156:
[----:B------:R0:W1:Y:S01]  /*1650*/  LDC R5, c[0x0][R18+0x204] ;  /* 0x0000810012057b82 */ /* 0x0000620000000800 */
[----:B------:R-:W-:Y:S02]  /*1660*/  VIADD R20, R20, 0xfffffffc ;  /* 0xfffffffc14147836 */ /* 0x000fe40000000000 */
[----:B------:R-:W-:-:S03]  /*1670*/  VIADD R21, R21, 0xfffffff0 ;  /* 0xfffffff015157836 */ /* 0x000fc60000000000 */
[----:B------:R-:W-:Y:S02]  /*1680*/  ISETP.GT.AND P0, PT, R20, 0x3, PT ;  /* 0x000000031400780c */ /* 0x000fe40003f04270 */
[----:B0-----:R-:W-:Y:S01]  /*1690*/  IADD3 R18, R18, -0x10, RZ ;  /* 0xfffffff012127810 */ /* 0x001fe20007ffe0ff */
[----:B-1----:R-:W-:-:S10]  /*16a0*/  IMAD R0, R5, R9, R0 ;  /* 0x0000000905007224 */ /* 0x002fd400078e0200 */
[----:B------:R-:W-:Y:S05]  /*16b0*/  @P0 BRA `(.L_x_2159) ;  /* 0xfffffff4005c0947 */ /* 0x000fea000383ffff */
.L_x_2141:
[----:B------:R-:W-:Y:S02]  /*16c0*/  ULDC UR4, c[0x0][UR6+0x21c] ;  /* 0x0000870006047abb */ /* 0x000fe40008000800 */
[----:B------:R-:W-:-:S13]  /*16d0*/  ISETP.LT.AND P0, PT, R3, UR4, PT ;  /* 0x0000000403007c0c */ /* 0x000fda000bf01270 */
[----:B------:R-:W-:Y:S05]  /*16e0*/  @!P0 EXIT ;  /* 0x000000000000894d */ /* 0x000fea0003800000 */
[----:B------:R-:W-:Y:S01]  /*16f0*/  IADD3 R2, R3, -R2, RZ ;  /* 0x8000000203027210 */ /* 0x000fe20007ffe0ff */
[----:B------:R-:W-:-:S03]  /*1700*/  ULDC.64 UR4, c[0x0][0x3c0] ;  /* 0x0000f00000047ab9 */ /* 0x000fc60000000a00 */
[----:B------:R-:W-:Y:S02]  /*1710*/  ISETP.GT.U32.AND P0, PT, R2, UR4, PT ;  /* 0x0000000402007c0c */ /* 0x000fe4000bf04070 */
[----:B------:R-:W-:-:S04]  /*1720*/  SHF.R.S32.HI R2, RZ, 0x1f, R2 ;  /* 0x0000001fff027819 */ /* 0x000fc80000011402 */
[----:B------:R-:W-:-:S13]  /*1730*/  ISETP.GT.AND.EX P0, PT, R2, UR5, PT, P0 ;  /* 0x0000000502007c0c */ /* 0x000fda000bf04300 */
[----:B------:R-:W-:Y:S05]  /*1740*/  @!P0 EXIT ;  /* 0x000000000000894d */ /* 0x000fea0003800000 */
[----:B------:R-:W0:Y:S01]  /*1750*/  LDC.64 R2, c[0x0][0x210] ;  /* 0x00008400ff027b82 */ /* 0x000e220000000a00 */
[----:B------:R-:W-:Y:S01]  /*1760*/  ULDC.64 UR4, c[0x0][0x208] ;  /* 0x0000820000047ab9 */ /* 0x000fe20000000a00 */
[----:B0-----:R-:W-:-:S05]  /*1770*/  IMAD.WIDE R2, R0, 0x8, R2 ;  /* 0x0000000800027825 */ /* 0x001fca00078e0202 */
[----:B------:R-:W-:Y:S01]  /*1780*/  STG.E.64 desc[UR4][R2.64], RZ ;  /* 0x000000ff02007986 */ /* 0x000fe2000c101b04 */
[----:B------:R-:W-:Y:S05]  /*1790*/  EXIT ;  /* 0x000000000000794d */ /* 0x000fea0003800000 */
        .weak           $__internal_106_$__cuda_sm20_div_s64
        .type           $__internal_106_$__cuda_sm20_div_s64,@function
        .size           $__internal_106_$__cuda_sm20_div_s64,($__internal_107_$__cuda_sm20_rem_s64 - $__internal_106_$__cuda_sm20_div_s64)
$__internal_106_$__cuda_sm20_div_s64:
        /* <DEDUP_REMOVED lines=38> */
[----:B------:R-:W-:Y:S01]  /*1a00*/  SEL R11, R12, R5, !P3 ;  /* 0x000000050c0b7207 */ /* 0x000fe20005800000 */
[----:B------:R-:W-:Y:S01]  /*1a10*/  IMAD.MOV.U32 R25, RZ, RZ, RZ ;  /* 0x000000ffff197224 */ /* 0x000fe200078e00ff */
        /* <DEDUP_REMOVED lines=42> */
[----:B------:R-:W-:Y:S06]  /*1cc0*/  RET.REL.NODEC R6 `(_ZN2at6native16triu_tril_kernelIN3c107complexIfEEiLb0ELi1ELb1EEEvNS_4cuda6detail10TensorInfoIT_T0_EENS7_IKS8_S9_EEllS9_) ;  /* 0xffffffe006cc7950 */ /* 0x000fec0003c3ffff */
        .weak           $__internal_107_$__cuda_sm20_rem_s64
        .type           $__internal_107_$__cuda_sm20_rem_s64,@function
        .size           $__internal_107_$__cuda_sm20_rem_s64,(.L_x_3255 - $__internal_107_$__cuda_sm20_rem_s64)
$__internal_107_$__cuda_sm20_rem_s64:
        /* <DEDUP_REMOVED lines=72> */
[----:B------:R-:W-:Y:S05]  /*2150*/  RET.REL.NODEC R6 `(_ZN2at6native16triu_tril_kernelIN3c107complexIfEEiLb0ELi1ELb1EEEvNS_4cuda6detail10TensorInfoIT_T0_EENS7_IKS8_S9_EEllS9_) ;  /* 0xffffffdc06a87950 */ /* 0x000fea0003c3ffff */
.L_x_2160:
        /* <DEDUP_REMOVED lines=10> */
.L_x_3255:


//--------------------- .text._ZN2at6native16triu_tril_kernelIN3c107complexIdEElLb0ELi1ELb0EEEvNS_4cuda6detail10TensorInfoIT_T0_EENS7_IKS8_S9_EEllS9_ --------------------------
	.section	.text._ZN2at6native16triu_tril_kernelIN3c107complexIdEElLb0ELi1ELb0EEEvNS_4cuda6detail10TensorInfoIT_T0_EENS7_IKS8_S9_EEllS9_,"ax",@progbits
	.align	128
        .global         _ZN2at6native16triu_tril_kernelIN3c107complexIdEElLb0ELi1ELb0EEEvNS_4cuda6detail10TensorInfoIT_T0_EENS7_IKS8_S9_EEllS9_
        .type           _ZN2at6native16triu_tril_kernelIN3c107complexIdEElLb0ELi1ELb0EEEvNS_4cuda6detail10TensorInfoIT_T0_EENS7_IKS8_S9_EEllS9_,@function
        .size           _ZN2at6native16triu_tril_kernelIN3c107complexIdEElLb0ELi1ELb0EEEvNS_4cuda6detail10TensorInfoIT_T0_EENS7_IKS8_S9_EEllS9_,(.L_x_3256 - _ZN2at6native16triu_tril_kernelIN3c107complexIdEElLb0ELi1ELb0EEEvNS_4cuda6detail10TensorInfoIT_T0_EENS7_IKS8_S9_EEllS9_)
        .other          _ZN2at6native16triu_tril_kernelIN3c107complexIdEElLb0ELi1ELb0EEEvNS_4cuda6detail10TensorInfoIT_T0_EENS7_IKS8_S9_EEllS9_,@"STO_CUDA_ENTRY STV_DEFAULT"
_ZN2at6native16triu_tril_kernelIN3c107complexIdEElLb0ELi1ELb0EEEvNS_4cuda6detail10TensorInfoIT_T0_EENS7_IKS8_S9_EEllS9_:
.text._ZN2at6native16triu_tril_kernelIN3c107complexIdEElLb0ELi1ELb0EEEvNS_4cuda6detail10TensorInfoIT_T0_EENS7_IKS8_S9_EEllS9_:
        /* <DEDUP_REMOVED lines=21> */
[----:B------:R-:W-:Y:S05]  /*0150*/  CALL.REL.NOINC `($__internal_108_$__cuda_sm20_div_s64) ;  /* 0x0000001c00c47944 */ /* 0x000fea0003c00000 */
        /* <DEDUP_REMOVED lines=10> */
.L_x_2162:
        /* <DEDUP_REMOVED lines=23> */
.L_x_2163:
[----:B------:R-:W-:Y:S05]  /*0370*/  BSYNC B0 ;  /* 0x0000000000007941 */ /* 0x000fea0003800000 */
.L_x_2161:
        /* <DEDUP_REMOVED lines=18> */
[----:B------:R-:W-:Y:S05]  /*04a0*/  CALL.REL.NOINC `($__internal_108_$__cuda_sm20_div_s64) ;  /* 0x0000001800f07944 */ /* 0x000fea0003c00000 */
        /* <DEDUP_REMOVED lines=9> */
.L_x_2165:
        /* <DEDUP_REMOVED lines=22> */
.L_x_2166:
[----:B------:R-:W-:Y:S05]  /*06a0*/  BSYNC B0 ;  /* 0x0000000000007941 */ /* 0x000fea0003800000 */
.L_x_2164:
        /* <DEDUP_REMOVED lines=56> */
.L_x_2172:
        /* <DEDUP_REMOVED lines=26> */
.L_x_2170:
        /* <DEDUP_REMOVED lines=23> */
.L_x_2171:
[----:B------:R-:W-:Y:S05]  /*0d40*/  BSYNC B0 ;  /* 0x0000000000007941 */ /* 0x000fea0003800000 */
.L_x_2169:
        /* <DEDUP_REMOVED lines=19> */
.L_x_2168:
        /* <DEDUP_REMOVED lines=13> */
.L_x_2185:
        /* <DEDUP_REMOVED lines=14> */
[----:B------:R-:W-:Y:S05]  /*1030*/  CALL.REL.NOINC `($__internal_108_$__cuda_sm20_div_s64) ;  /* 0x00000010000c7944 */ /* 0x000fea0003c00000 */
        /* <DEDUP_REMOVED lines=10> */
.L_x_2174:
        /* <DEDUP_REMOVED lines=23> */
.L_x_2175:
[----:B------:R-:W-:Y:S05]  /*1250*/  BSYNC B0 ;  /* 0x0000000000007941 */ /* 0x000fea0003800000 */
.L_x_2173:
        /* <DEDUP_REMOVED lines=35> */
.L_x_2177:
        /* <DEDUP_REMOVED lines=23> */
.L_x_2178:
[----:B------:R-:W-:Y:S05]  /*1600*/  BSYNC B0 ;  /* 0x0000000000007941 */ /* 0x000fea0003800000 */
.L_x_2176:
        /* <DEDUP_REMOVED lines=37> */
.L_x_2180:
        /* <DEDUP_REMOVED lines=23> */
.L_x_2181:
[----:B------:R-:W-:Y:S05]  /*19d0*/  BSYNC B0 ;  /* 0x0000000000007941 */ /* 0x000fea0003800000 */
.L_x_2179:
        /* <DEDUP_REMOVED lines=38> */
.L_x_2183:
        /* <DEDUP_REMOVED lines=22> */
.L_x_2184:
[----:B------:R-:W-:Y:S05]  /*1da0*/  BSYNC B0 ;  /* 0x0000000000007941 */ /* 0x000fea0003800000 */
.L_x_2182:
        /* <DEDUP_REMOVED lines=19> */
.L_x_2167:
[----:B------:R-:W-:Y:S01]  /*1ee0*/  IADD3 R4, P1, R2, -R4, RZ ;  /* 0x8000000402047210 */ /* 0x000fe20007f3e0ff */
[----:B------:R-:W-:Y:S01]  /*1ef0*/  ULDC.64 UR6, c[0x0][0x550] ;  /* 0x0001540000067ab9 */ /* 0x000fe20000000a00 */
[----:B------:R-:W-:Y:S01]  /*1f00*/  ULDC.64 UR4, c[0x0][UR4+0x220] ;  /* 0x0000880004047abb */ /* 0x000fe20008000a00 */
[----:B------:R-:W-:Y:S01]  /*1f10*/  BSSY B0, `(.L_x_2186) ;  /* 0x000000f000007945 */ /* 0x000fe20003800000 */
[----:B------:R-:W-:Y:S02]  /*1f20*/  IADD3.X R5, R3, ~R5, RZ, P1, !PT ;  /* 0x8000000503057210 */ /* 0x000fe40000ffe4ff */
[----:B------:R-:W-:Y:S02]  /*1f30*/  CS2R R6, SRZ ;  /* 0x0000000000067805 */ /* 0x000fe4000001ff00 */
[----:B------:R-:W-:Y:S02]  /*1f40*/  ISETP.GT.U32.AND P0, PT, R4, UR6, PT ;  /* 0x0000000604007c0c */ /* 0x000fe4000bf04070 */
[----:B------:R-:W-:-:S02]  /*1f50*/  ISETP.GE.U32.AND P1, PT, R2, UR4, PT ;  /* 0x0000000402007c0c */ /* 0x000fc4000bf26070 */
[----:B------:R-:W-:Y:S02]  /*1f60*/  ISETP.GT.AND.EX P0, PT, R5, UR7, PT, P0 ;  /* 0x0000000705007c0c */ /* 0x000fe4000bf04300 */
[----:B------:R-:W-:Y:S02]  /*1f70*/  CS2R R4, SRZ ;  /* 0x0000000000047805 */ /* 0x000fe4000001ff00 */
[----:B------:R-:W-:Y:S01]  /*1f80*/  ISETP.GE.AND.EX P1, PT, R3, UR5, PT, P1 ;  /* 0x0000000503007c0c */ /* 0x000fe2000bf26310 */
[----:B------:R-:W-:-:S03]  /*1f90*/  ULDC.64 UR4, c[0x0][0x208] ;  /* 0x0000820000047ab9 */ /* 0x000fc60000000a00 */
[----:B------:R-:W-:-:S13]  /*1fa0*/  PLOP3.LUT P0, PT, P0, P1, PT, 0xa8, 0x0 ;  /* 0x000000000000781c */ /* 0x000fda0000703570 */
[----:B------:R-:W-:Y:S05]  /*1fb0*/  @P0 BRA `(.L_x_2187) ;  /* 0x0000000000100947 */ /* 0x000fea0003800000 */
[----:B------:R-:W-:Y:S02]  /*1fc0*/  ULDC.64 UR6, c[0x0][0x3b0] ;  /* 0x0000ec0000067ab9 */ /* 0x000fe40000000a00 */
[----:B------:R-:W-:-:S04]  /*1fd0*/  LEA R4, P0, R8, UR6, 0x4 ;  /* 0x0000000608047c11 */ /* 0x000fc8000f8020ff */
[----:B------:R-:W-:-:S06]  /*1fe0*/  LEA.HI.X R5, R8, UR7, R9, 0x4, P0 ;  /* 0x0000000708057c11 */ /* 0x000fcc00080f2409 */
[----:B------:R-:W5:Y:S03]  /*1ff0*/  LDG.E.128 R4, desc[UR4][R4.64] ;  /* 0x0000000404047981 */ /* 0x000f66000c1e1d00 */
.L_x_2187:
[----:B------:R-:W-:Y:S05]  /*2000*/  BSYNC B0 ;  /* 0x0000000000007941 */ /* 0x000fea0003800000 */
.L_x_2186:
[----:B------:R-:W-:Y:S05]  /*2010*/  @P1 EXIT ;  /* 0x000000000000194d */ /* 0x000fea0003800000 */
[----:B------:R-:W-:Y:S02]  /*2020*/  ULDC.64 UR6, c[0x0][0x210] ;  /* 0x0000840000067ab9 */ /* 0x000fe40000000a00 */
[----:B------:R-:W-:-:S04]  /*2030*/  LEA R2, P0, R14, UR6, 0x4 ;  /* 0x000000060e027c11 */ /* 0x000fc8000f8020ff */
[----:B------:R-:W-:-:S05]  /*2040*/  LEA.HI.X R3, R14, UR7, R15, 0x4, P0 ;  /* 0x000000070e037c11 */ /* 0x000fca00080f240f */
[----:B-----5:R-:W-:Y:S01]  /*2050*/  STG.E.128 desc[UR4][R2.64], R4 ;  /* 0x0000000402007986 */ /* 0x020fe2000c101d04 */
[----:B------:R-:W-:Y:S05]  /*2060*/  EXIT ;  /* 0x000000000000794d */ /* 0x000fea0003800000 */
        .weak           $__internal_108_$__cuda_sm20_div_s64
        .type           $__internal_108_$__cuda_sm20_div_s64,@function
        .size           $__internal_108_$__cuda_sm20_div_s64,(.L_x_3256 - $__internal_108_$__cuda_sm20_div_s64)
$__internal_108_$__cuda_sm20_div_s64:
        /* <DEDUP_REMOVED lines=83> */
[----:B------:R-:W-:Y:S06]  /*25a0*/  RET.REL.NODEC R20 `(_ZN2at6native16triu_tril_kernelIN3c107complexIdEElLb0ELi1ELb0EEEvNS_4cuda6detail10TensorInfoIT_T0_EENS7_IKS8_S9_EEllS9_) ;  /* 0xffffffd814947950 */ /* 0x000fec0003c3ffff */
.L_x_2188:
        /* <DEDUP_REMOVED lines=13> */
.L_x_3256:


//--------------------- .text._ZN2at6native16triu_tril_kernelIN3c107complexIdEElLb0ELi1ELb1EEEvNS_4cuda6detail10TensorInfoIT_T0_EENS7_IKS8_S9_EEllS9_ --------------------------
	.section	.text._ZN2at6native16triu_tril_kernelIN3c107complexIdEElLb0ELi1ELb1EEEvNS_4cuda6detail10TensorInfoIT_T0_EENS7_IKS8_S9_EEllS9_,"ax",@progbits
	.align	128
        .global         _ZN2at6native16triu_tril_kernelIN3c107complexIdEElLb0ELi1ELb1EEEvNS_4cuda6detail10TensorInfoIT_T0_EENS7_IKS8_S9_EEllS9_
        .type           _ZN2at6native16triu_tril_kernelIN3c107complexIdEElLb0ELi1ELb1EEEvNS_4cuda6detail10TensorInfoIT_T0_EENS7_IKS8_S9_EEllS9_,@function
        .size           _ZN2at6native16triu_tril_kernelIN3c107complexIdEElLb0ELi1ELb1EEEvNS_4cuda6detail10TensorInfoIT_T0_EENS7_IKS8_S9_EEllS9_,(.L_x_3258 - _ZN2at6native16triu_tril_kernelIN3c107complexIdEElLb0ELi1ELb1EEEvNS_4cuda6detail10TensorInfoIT_T0_EENS7_IKS8_S9_EEllS9_)
        .other          _ZN2at6native16triu_tril_kernelIN3c107complexIdEElLb0ELi1ELb1EEEvNS_4cuda6detail10TensorInfoIT_T0_EENS7_IKS8_S9_EEllS9_,@"STO_CUDA_ENTRY STV_DEFAULT"
_ZN2at6native16triu_tril_kernelIN3c107complexIdEElLb0ELi1ELb1EEEvNS_4cuda6detail10TensorInfoIT_T0_EENS7_IKS8_S9_EEllS9_:
.text._ZN2at6native16triu_tril_kernelIN3c107complexIdEElLb0ELi1ELb1EEEvNS_4cuda6detail10TensorInfoIT_T0_EENS7_IKS8_S9_EEllS9_:
        /* <DEDUP_REMOVED lines=21> */
[----:B------:R-:W-:Y:S05]  /*0150*/  CALL.REL.NOINC `($__internal_109_$__cuda_sm20_div_s64) ;  /* 0x0000001c00507944 */ /* 0x000fea0003c00000 */
        /* <DEDUP_REMOVED lines=8> */
.L_x_2190:
        /* <DEDUP_REMOVED lines=23> */
.L_x_2191:
[----:B------:R-:W-:Y:S05]  /*0350*/  BSYNC B0 ;  /* 0x0000000000007941 */ /* 0x000fea0003800000 */
.L_x_2189:
        /* <DEDUP_REMOVED lines=12> */
[----:B------:R-:W-:Y:S05]  /*0420*/  CALL.REL.NOINC `($__internal_110_$__cuda_sm20_rem_s64) ;  /* 0x0000001c00ec7944 */ /* 0x000fea0003c00000 */
[----:B------:R-:W-:Y:S05]  /*0430*/  BRA `(.L_x_2194) ;  /* 0x0000000000487947 */ /* 0x000fea0003800000 */
.L_x_2193:
        /* <DEDUP_REMOVED lines=18> */
.L_x_2194:
[----:B------:R-:W-:Y:S05]  /*0560*/  BSYNC B0 ;  /* 0x0000000000007941 */ /* 0x000fea0003800000 */
.L_x_2192:
        /* <DEDUP_REMOVED lines=21> */
[----:B------:R-:W-:Y:S05]  /*06c0*/  CALL.REL.NOINC `($__internal_109_$__cuda_sm20_div_s64) ;  /* 0x0000001400f47944 */ /* 0x000fea0003c00000 */
[----:B------:R-:W-:Y:S01]  /*06d0*/  IMAD.MOV.U32 R18, RZ, RZ, R4 ;  /* 0x000000ffff127224 */ /* 0x000fe200078e0004 */
[----:B------:R-:W-:Y:S01]  /*06e0*/  MOV R19, R5 ;  /* 0x0000000500137202 */ /* 0x000fe20000000f00 */
[----:B------:R-:W-:Y:S06]  /*06f0*/  BRA `(.L_x_2197) ;  /* 0x00000000004c7947 */ /* 0x000fec0003800000 */
.L_x_2196:
        /* <DEDUP_REMOVED lines=19> */
.L_x_2197:
[----:B------:R-:W-:Y:S05]  /*0830*/  BSYNC B0 ;  /* 0x0000000000007941 */ /* 0x000fea0003800000 */
.L_x_2195:
        /* <DEDUP_REMOVED lines=42> */
.L_x_2203:
        /* <DEDUP_REMOVED lines=13> */
[----:B------:R-:W-:Y:S05]  /*0bb0*/  CALL.REL.NOINC `($__internal_109_$__cuda_sm20_div_s64) ;  /* 0x0000001000b87944 */ /* 0x000fea0003c00000 */
        /* <DEDUP_REMOVED lines=11> */
.L_x_2201:
        /* <DEDUP_REMOVED lines=23> */
.L_x_2202:
[----:B------:R-:W-:Y:S05]  /*0de0*/  BSYNC B0 ;  /* 0x0000000000007941 */ /* 0x000fea0003800000 */
.L_x_2200:
        /* <DEDUP_REMOVED lines=14> */
.L_x_2199:
        /* <DEDUP_REMOVED lines=11> */
.L_x_2216:
        /* <DEDUP_REMOVED lines=13> */
[----:B------:R-:W-:Y:S05]  /*1050*/  CALL.REL.NOINC `($__internal_109_$__cuda_sm20_div_s64) ;  /* 0x0000000c00907944 */ /* 0x000fea0003c00000 */
        /* <DEDUP_REMOVED lines=11> */
.L_x_2205:
        /* <DEDUP_REMOVED lines=23> */
.L_x_2206:
[----:B------:R-:W-:Y:S05]  /*1280*/  BSYNC B0 ;  /* 0x0000000000007941 */ /* 0x000fea0003800000 */
.L_x_2204:
        /* <DEDUP_REMOVED lines=30> */
.L_x_2208:
        /* <DEDUP_REMOVED lines=23> */
.L_x_2209:
[----:B------:R-:W-:Y:S05]  /*15e0*/  BSYNC B0 ;  /* 0x0000000000007941 */ /* 0x000fea0003800000 */
.L_x_2207:
        /* <DEDUP_REMOVED lines=31> */
.L_x_2211:
        /* <DEDUP_REMOVED lines=23> */
.L_x_2212:
[----:B------:R-:W-:Y:S05]  /*1950*/  BSYNC B0 ;  /* 0x0000000000007941 */ /* 0x000fea0003800000 */
.L_x_2210:
        /* <DEDUP_REMOVED lines=31> */
.L_x_2214:
        /* <DEDUP_REMOVED lines=23> */
.L_x_2215:
[----:B------:R-:W-:Y:S05]  /*1cc0*/  BSYNC B0 ;  /* 0x0000000000007941 */ /* 0x000fea0003800000 */
.L_x_2213:
        /* <DEDUP_REMOVED lines=14> */
.L_x_2198:
        /* <DEDUP_REMOVED lines=13> */
[----:B------:R-:W-:Y:S01]  /*1e80*/  STG.E.128 desc[UR4][R2.64], RZ ;  /* 0x000000ff02007986 */ /* 0x000fe2000c101d04 */
[----:B------:R-:W-:Y:S05]  /*1e90*/  EXIT ;  /* 0x000000000000794d */ /* 0x000fea0003800000 */
        .weak           $__internal_109_$__cuda_sm20_div_s64
        .type           $__internal_109_$__cuda_sm20_div_s64,@function
        .size           $__internal_109_$__cuda_sm20_div_s64,($__internal_110_$__cuda_sm20_rem_s64 - $__internal_109_$__cuda_sm20_div_s64)
$__internal_109_$__cuda_sm20_div_s64:
        /* <DEDUP_REMOVED lines=83> */
[----:B------:R-:W-:Y:S06]  /*23d0*/  RET.REL.NODEC R6 `(_ZN2at6native16triu_tril_kernelIN3c107complexIdEElLb0ELi1ELb1EEEvNS_4cuda6detail10TensorInfoIT_T0_EENS7_IKS8_S9_EEllS9_) ;  /* 0xffffffdc06087950 */ /* 0x000fec0003c3ffff */
        .weak           $__internal_110_$__cuda_sm20_rem_s64
        .type           $__internal_110_$__cuda_sm20_rem_s64,@function
        .size           $__internal_110_$__cuda_sm20_rem_s64,(.L_x_3258 - $__internal_110_$__cuda_sm20_rem_s64)
$__internal_110_$__cuda_sm20_rem_s64:
        /* <DEDUP_REMOVED lines=77> */
[----:B------:R-:W-:Y:S06]  /*28b0*/  RET.REL.NODEC R6 `(_ZN2at6native16triu_tril_kernelIN3c107complexIdEElLb0ELi1ELb1EEEvNS_4cuda6detail10TensorInfoIT_T0_EENS7_IKS8_S9_EEllS9_) ;  /* 0xffffffd406d07950 */ /* 0x000fec0003c3ffff */
.L_x_2217:
        /* <DEDUP_REMOVED lines=12> */
.L_x_3258:


//--------------------- .text._ZN2at6native16triu_tril_kernelIN3c107complexIdEEiLb0ELi1ELb0EEEvNS_4cuda6detail10TensorInfoIT_T0_EENS7_IKS8_S9_EEllS9_ --------------------------
	.section	.text._ZN2at6native16triu_tril_kernelIN3c107complexIdEEiLb0ELi1ELb0EEEvNS_4cuda6detail10TensorInfoIT_T0_EENS7_IKS8_S9_EEllS9_,"ax",@progbits
	.align	128
        .global         _ZN2at6native16triu_tril_kernelIN3c107complexIdEEiLb0ELi1ELb0EEEvNS_4cuda6detail10TensorInfoIT_T0_EENS7_IKS8_S9_EEllS9_
        .type           _ZN2at6native16triu_tril_kernelIN3c107complexIdEEiLb0ELi1ELb0EEEvNS_4cuda6detail10TensorInfoIT_T0_EENS7_IKS8_S9_EEllS9_,@function
        .size           _ZN2at6native16triu_tril_kernelIN3c107complexIdEEiLb0ELi1ELb0EEEvNS_4cuda6detail10TensorInfoIT_T0_EENS7_IKS8_S9_EEllS9_,(.L_x_3259 - _ZN2at6native16triu_tril_kernelIN3c107complexIdEEiLb0ELi1ELb0EEEvNS_4cuda6detail10TensorInfoIT_T0_EENS7_IKS8_S9_EEllS9_)
        .other          _ZN2at6native16triu_tril_kernelIN3c107complexIdEEiLb0ELi1ELb0EEEvNS_4cuda6detail10TensorInfoIT_T0_EENS7_IKS8_S9_EEllS9_,@"STO_CUDA_ENTRY STV_DEFAULT"
_ZN2at6native16triu_tril_kernelIN3c107complexIdEEiLb0ELi1ELb0EEEvNS_4cuda6detail10TensorInfoIT_T0_EENS7_IKS8_S9_EEllS9_:
.text._ZN2at6native16triu_tril_kernelIN3c107complexIdEEiLb0ELi1ELb0EEEvNS_4cuda6detail10TensorInfoIT_T0_EENS7_IKS8_S9_EEllS9_:
        /* <DEDUP_REMOVED lines=22> */
[----:B------:R-:W-:Y:S05]  /*0160*/  CALL.REL.NOINC `($__internal_111_$__cuda_sm20_div_s64) ;  /* 0x0000001400707944 */ /* 0x000fea0003c00000 */
[----:B------:R-:W-:Y:S01]  /*0170*/  IADD3 R5, -R9, RZ, RZ ;  /* 0x000000ff09057210 */ /* 0x000fe20007ffe1ff */
[----:B------:R-:W-:Y:S01]  /*0180*/  ULDC UR6, c[0x0][0x3d0] ;  /* 0x0000f40000067ab9 */ /* 0x000fe20000000800 */
[----:B------:R-:W-:Y:S02]  /*0190*/  IMAD.MOV.U32 R2, RZ, RZ, R9 ;  /* 0x000000ffff027224 */ /* 0x000fe400078e0009 */
[----:B------:R-:W-:Y:S02]  /*01a0*/  IMAD.MOV.U32 R3, RZ, RZ, R8 ;  /* 0x000000ffff037224 */ /* 0x000fe400078e0008 */
[----:B------:R-:W-:Y:S01]  /*01b0*/  IMAD R4, R5, UR6, R14 ;  /* 0x0000000605047c24 */ /* 0x000fe2000f8e020e */
[----:B------:R-:W-:Y:S06]  /*01c0*/  BRA `(.L_x_2220) ;  /* 0x0000000000547947 */ /* 0x000fec0003800000 */
.L_x_2219:
        /* <DEDUP_REMOVED lines=21> */
.L_x_2220:
[----:B------:R-:W-:Y:S05]  /*0320*/  BSYNC B0 ;  /* 0x0000000000007941 */ /* 0x000fea0003800000 */
.L_x_2218:
        /* <DEDUP_REMOVED lines=15> */
[----:B------:R-:W-:Y:S05]  /*0420*/  CALL.REL.NOINC `($__internal_111_$__cuda_sm20_div_s64) ;  /* 0x0000001000c07944 */ /* 0x000fea0003c00000 */
[--C-:B------:R-:W-:Y:S01]  /*0430*/  IMAD.MOV R3, RZ, RZ, -R9.reuse ;  /* 0x000000ffff037224 */ /* 0x100fe200078e0a09 */
[----:B------:R-:W-:Y:S01]  /*0440*/  MOV R15, R8 ;  /* 0x00000008000f7202 */ /* 0x000fe20000000f00 */
[----:B------:R-:W-:Y:S02]  /*0450*/  IMAD.MOV.U32 R14, RZ, RZ, R9 ;  /* 0x000000ffff0e7224 */ /* 0x000fe400078e0009 */
[----:B------:R-:W-:Y:S01]  /*0460*/  IMAD R3, R3, UR5, R2 ;  /* 0x0000000503037c24 */ /* 0x000fe2000f8e0202 */
[----:B------:R-:W-:Y:S06]  /*0470*/  BRA `(.L_x_2223) ;  /* 0x0000000000547947 */ /* 0x000fec0003800000 */
.L_x_2222:
        /* <DEDUP_REMOVED lines=21> */
.L_x_2223:
[----:B------:R-:W-:Y:S05]  /*05d0*/  BSYNC B0 ;  /* 0x0000000000007941 */ /* 0x000fea0003800000 */
.L_x_2221:
        /* <DEDUP_REMOVED lines=22> */
.L_x_2229:
        /* <DEDUP_REMOVED lines=10> */
[----:B------:R-:W-:Y:S05]  /*07e0*/  CALL.REL.NOINC `($__internal_111_$__cuda_sm20_div_s64) ;  /* 0x0000000c00d07944 */ /* 0x000fea0003c00000 */
[----:B------:R-:W-:Y:S01]  /*07f0*/  IADD3 R5, -R9, RZ, RZ ;  /* 0x000000ff09057210 */ /* 0x000fe20007ffe1ff */
[----:B------:R-:W-:-:S04]  /*0800*/  IMAD.MOV.U32 R15, RZ, RZ, R8 ;  /* 0x000000ffff0f7224 */ /* 0x000fc800078e0008 */
[----:B------:R-:W-:Y:S02]  /*0810*/  IMAD R10, R10, R5, R14 ;  /* 0x000000050a0a7224 */ /* 0x000fe400078e020e */
[----:B------:R-:W-:Y:S01]  /*0820*/  IMAD.MOV.U32 R14, RZ, RZ, R9 ;  /* 0x000000ffff0e7224 */ /* 0x000fe200078e0009 */
[----:B------:R-:W-:Y:S06]  /*0830*/  BRA `(.L_x_2228) ;  /* 0x0000000000587947 */ /* 0x000fec0003800000 */
.L_x_2227:
        /* <DEDUP_REMOVED lines=22> */
.L_x_2228:
[----:B------:R-:W-:Y:S05]  /*09a0*/  BSYNC B0 ;  /* 0x0000000000007941 */ /* 0x000fea0003800000 */
.L_x_2226:
        /* <DEDUP_REMOVED lines=10> */
.L_x_2225:
[----:B------:R-:W-:-:S13]  /*0a50*/  ISETP.GE.U32.AND P0, PT, R21, 0x3, PT ;  /* 0x000000031500780c */ /* 0x000fda0003f06070 */
[----:B------:R-:W-:Y:S05]  /*0a60*/  @!P0 BRA `(.L_x_2224) ;  /* 0x0000000800d88947 */ /* 0x000fea0003800000 */
[----:B------:R-:W-:Y:S01]  /*0a70*/  HFMA2.MMA R5, -RZ, RZ, 0, 6.4373016357421875e-06 ;  /* 0x0000006cff057435 */ /* 0x000fe200000001ff */
[C---:B------:R-:W-:Y:S01]  /*0a80*/  IMAD.SHL.U32 R22, R20.reuse, 0x4, RZ ;  /* 0x0000000414167824 */ /* 0x040fe200078e00ff */
[----:B------:R-:W-:-:S03]  /*0a90*/  IADD3 R21, R20, 0x4, RZ ;  /* 0x0000000414157810 */ /* 0x000fc60007ffe0ff */
[----:B------:R-:W-:-:S05]  /*0aa0*/  VIADD R22, R22, 0xe0 ;  /* 0x000000e016167836 */ /* 0x000fca0000000000 */
[----:B------:R-:W-:-:S07]  /*0ab0*/  IMAD R20, R20, 0x4, R5 ;  /* 0x0000000414147824 */ /* 0x000fce00078e0205 */
.L_x_2242:
        /* <DEDUP_REMOVED lines=10> */
[----:B------:R-:W-:Y:S05]  /*0b60*/  CALL.REL.NOINC `($__internal_111_$__cuda_sm20_div_s64) ;  /* 0x0000000800f07944 */ /* 0x000fea0003c00000 */
[----:B------:R-:W-:Y:S02]  /*0b70*/  IMAD.MOV R11, RZ, RZ, -R9 ;  /* 0x000000ffff0b7224 */ /* 0x000fe400078e0a09 */
[----:B------:R-:W-:Y:S02]  /*0b80*/  IMAD.MOV.U32 R15, RZ, RZ, R8 ;  /* 0x000000ffff0f7224 */ /* 0x000fe400078e0008 */
[----:B------:R-:W-:Y:S01]  /*0b90*/  IMAD R11, R10, R11, R14 ;  /* 0x0000000b0a0b7224 */ /* 0x000fe200078e020e */
[----:B------:R-:W-:Y:S01]  /*0ba0*/  MOV R14, R9 ;  /* 0x00000009000e7202 */ /* 0x000fe20000000f00 */
[----:B------:R-:W-:Y:S06]  /*0bb0*/  BRA `(.L_x_2232) ;  /* 0x0000000000587947 */ /* 0x000fec0003800000 */
.L_x_2231:
        /* <DEDUP_REMOVED lines=22> */
.L_x_2232:
[----:B------:R-:W-:Y:S05]  /*0d20*/  BSYNC B0 ;  /* 0x0000000000007941 */ /* 0x000fea0003800000 */
.L_x_2230:
        /* <DEDUP_REMOVED lines=20> */
.L_x_2234:
        /* <DEDUP_REMOVED lines=22> */
.L_x_2235:
[----:B------:R-:W-:Y:S05]  /*0fd0*/  BSYNC B0 ;  /* 0x0000000000007941 */ /* 0x000fea0003800000 */
.L_x_2233:
        /* <DEDUP_REMOVED lines=20> */
.L_x_2237:
        /* <DEDUP_REMOVED lines=22> */
.L_x_2238:
[----:B------:R-:W-:Y:S05]  /*1280*/  BSYNC B0 ;  /* 0x0000000000007941 */ /* 0x000fea0003800000 */
.L_x_2236:
        /* <DEDUP_REMOVED lines=20> */
.L_x_2240:
        /* <DEDUP_REMOVED lines=22> */
.L_x_2241:
[----:B------:R-:W-:Y:S05]  /*1530*/  BSYNC B0 ;  /* 0x0000000000007941 */ /* 0x000fea0003800000 */
.L_x_2239:
        /* <DEDUP_REMOVED lines=9> */
.L_x_2224:
[C---:B------:R-:W-:Y:S01]  /*15d0*/  IMAD.IADD R3, R4.reuse, 0x1, -R3 ;  /* 0x0000000104037824 */ /* 0x040fe200078e0a03 */
[----:B------:R-:W-:Y:S01]  /*15e0*/  ULDC.64 UR6, c[0x0][0x3c0] ;  /* 0x0000f00000067ab9 */ /* 0x000fe20000000a00 */
[----:B------:R-:W-:Y:S01]  /*15f0*/  ULDC UR4, c[0x0][UR4+0x21c] ;  /* 0x0000870004047abb */ /* 0x000fe20008000800 */
[----:B------:R-:W-:Y:S01]  /*1600*/  BSSY B0, `(.L_x_2243) ;  /* 0x000000d000007945 */ /* 0x000fe20003800000 */
[----:B------:R-:W-:Y:S02]  /*1610*/  ISETP.LT.AND P1, PT, R4, UR4, PT ;  /* 0x0000000404007c0c */ /* 0x000fe4000bf21270 */
[----:B------:R-:W-:Y:S02]  /*1620*/  CS2R R6, SRZ ;  /* 0x0000000000067805 */ /* 0x000fe4000001ff00 */
        /* <DEDUP_REMOVED lines=9> */
[----:B------:R0:W5:Y:S02]  /*16c0*/  LDG.E.128 R4, desc[UR6][R2.64] ;  /* 0x0000000602047981 */ /* 0x000164000c1e1d00 */
.L_x_2244:
[----:B------:R-:W-:Y:S05]  /*16d0*/  BSYNC B0 ;  /* 0x0000000000007941 */ /* 0x000fea0003800000 */
.L_x_2243:
[----:B------:R-:W-:Y:S05]  /*16e0*/  @!P1 EXIT ;  /* 0x000000000000994d */ /* 0x000fea0003800000 */
[----:B0-----:R-:W0:Y:S02]  /*16f0*/  LDC.64 R2, c[0x0][0x210] ;  /* 0x00008400ff027b82 */ /* 0x001e240000000a00 */
[----:B0-----:R-:W-:-:S05]  /*1700*/  IMAD.WIDE R2, R0, 0x10, R2 ;  /* 0x0000001000027825 */ /* 0x001fca00078e0202 */
[----:B-----5:R-:W-:Y:S01]  /*1710*/  STG.E.128 desc[UR6][R2.64], R4 ;  /* 0x0000000402007986 */ /* 0x020fe2000c101d06 */
[----:B------:R-:W-:Y:S05]  /*1720*/  EXIT ;  /* 0x000000000000794d */ /* 0x000fea0003800000 */
        .weak           $__internal_111_$__cuda_sm20_div_s64
        .type           $__internal_111_$__cuda_sm20_div_s64,@function
        .size           $__internal_111_$__cuda_sm20_div_s64,(.L_x_3259 - $__internal_111_$__cuda_sm20_div_s64)
$__internal_111_$__cuda_sm20_div_s64:
        /* <DEDUP_REMOVED lines=82> */
[----:B------:R-:W-:Y:S05]  /*1c50*/  RET.REL.NODEC R6 `(_ZN2at6native16triu_tril_kernelIN3c107complexIdEEiLb0ELi1ELb0EEEvNS_4cuda6detail10TensorInfoIT_T0_EENS7_IKS8_S9_EEllS9_) ;  /* 0xffffffe006e87950 */ /* 0x000fea0003c3ffff */
.L_x_2245:
        /* <DEDUP_REMOVED lines=10> */
.L_x_3259:


//--------------------- .text._ZN2at6native16triu_tril_kernelIN3c107complexIdEEiLb0ELi1ELb1EEEvNS_4cuda6detail10TensorInfoIT_T0_EENS7_IKS8_S9_EEllS9_ --------------------------
	.section	.text._ZN2at6native16triu_tril_kernelIN3c107complexIdEEiLb0ELi1ELb1EEEvNS_4cuda6detail10TensorInfoIT_T0_EENS7_IKS8_S9_EEllS9_,"ax",@progbits
	.align	128
        .global         _ZN2at6native16triu_tril_kernelIN3c107complexIdEEiLb0ELi1ELb1EEEvNS_4cuda6detail10TensorInfoIT_T0_EENS7_IKS8_S9_EEllS9_
        .type           _ZN2at6native16triu_tril_kernelIN3c107complexIdEEiLb0ELi1ELb1EEEvNS_4cuda6detail10TensorInfoIT_T0_EENS7_IKS8_S9_EEllS9_,@function
        .size           _ZN2at6native16triu_tril_kernelIN3c107complexIdEEiLb0ELi1ELb1EEEvNS_4cuda6detail10TensorInfoIT_T0_EENS7_IKS8_S9_EEllS9_,(.L_x_3261 - _ZN2at6native16triu_tril_kernelIN3c107complexIdEEiLb0ELi1ELb1EEEvNS_4cuda6detail10TensorInfoIT_T0_EENS7_IKS8_S9_EEllS9_)
        .other          _ZN2at6native16triu_tril_kernelIN3c107complexIdEEiLb0ELi1ELb1EEEvNS_4cuda6detail10TensorInfoIT_T0_EENS7_IKS8_S9_EEllS9_,@"STO_CUDA_ENTRY STV_DEFAULT"
_ZN2at6native16triu_tril_kernelIN3c107complexIdEEiLb0ELi1ELb1EEEvNS_4cuda6detail10TensorInfoIT_T0_EENS7_IKS8_S9_EEllS9_:
.text._ZN2at6native16triu_tril_kernelIN3c107complexIdEEiLb0ELi1ELb1EEEvNS_4cuda6detail10TensorInfoIT_T0_EENS7_IKS8_S9_EEllS9_:
        /* <DEDUP_REMOVED lines=22> */
[----:B------:R-:W-:Y:S05]  /*0160*/  CALL.REL.NOINC `($__internal_112_$__cuda_sm20_div_s64) ;  /* 0x00000014008c7944 */ /* 0x000fea0003c00000 */
[----:B------:R-:W-:Y:S01]  /*0170*/  IADD3 R3, -R8, RZ, RZ ;  /* 0x000000ff08037210 */ /* 0x000fe20007ffe1ff */
[----:B------:R-:W-:Y:S01]  /*0180*/  ULDC UR6, c[0x0][0x3d0] ;  /* 0x0000f40000067ab9 */ /* 0x000fe20000000800 */
[----:B------:R-:W-:-:S03]  /*0190*/  IMAD.MOV.U32 R4, RZ, RZ, R8 ;  /* 0x000000ffff047224 */ /* 0x000fc600078e0008 */
[----:B------:R-:W-:Y:S01]  /*01a0*/  IMAD R3, R3, UR6, R2 ;  /* 0x0000000603037c24 */ /* 0x000fe2000f8e0202 */
[----:B------:R-:W-:Y:S06]  /*01b0*/  BRA `(.L_x_2248) ;  /* 0x0000000000547947 */ /* 0x000fec0003800000 */
.L_x_2247:
        /* <DEDUP_REMOVED lines=21> */
.L_x_2248:
[----:B------:R-:W-:Y:S05]  /*0310*/  BSYNC B0 ;  /* 0x0000000000007941 */ /* 0x000fea0003800000 */
.L_x_2246:
        /* <DEDUP_REMOVED lines=13> */
[----:B------:R-:W-:Y:S05]  /*03f0*/  CALL.REL.NOINC `($__internal_113_$__cuda_sm20_rem_s64) ;  /* 0x0000001800347944 */ /* 0x000fea0003c00000 */
[----:B------:R-:W-:Y:S05]  /*0400*/  BRA `(.L_x_2251) ;  /* 0x0000000000447947 */ /* 0x000fea0003800000 */
.L_x_2250:
        /* <DEDUP_REMOVED lines=17> */
.L_x_2251:
[----:B------:R-:W-:Y:S05]  /*0520*/  BSYNC B0 ;  /* 0x0000000000007941 */ /* 0x000fea0003800000 */
.L_x_2249:
        /* <DEDUP_REMOVED lines=16> */
[----:B------:R-:W-:Y:S05]  /*0630*/  CALL.REL.NOINC `($__internal_112_$__cuda_sm20_div_s64) ;  /* 0x0000001000587944 */ /* 0x000fea0003c00000 */
[----:B------:R-:W-:Y:S02]  /*0640*/  IMAD.MOV.U32 R14, RZ, RZ, R8 ;  /* 0x000000ffff0e7224 */ /* 0x000fe400078e0008 */
[----:B------:R-:W-:Y:S01]  /*0650*/  IMAD.MOV.U32 R15, RZ, RZ, R5 ;  /* 0x000000ffff0f7224 */ /* 0x000fe200078e0005 */
[----:B------:R-:W-:Y:S06]  /*0660*/  BRA `(.L_x_2254) ;  /* 0x00000000004c7947 */ /* 0x000fec0003800000 */
.L_x_2253:
        /* <DEDUP_REMOVED lines=19> */
.L_x_2254:
[----:B------:R-:W-:Y:S05]  /*07a0*/  BSYNC B0 ;  /* 0x0000000000007941 */ /* 0x000fea0003800000 */
.L_x_2252:
        /* <DEDUP_REMOVED lines=18> */
.L_x_2260:
        /* <DEDUP_REMOVED lines=10> */
[----:B------:R-:W-:Y:S05]  /*0970*/  CALL.REL.NOINC `($__internal_112_$__cuda_sm20_div_s64) ;  /* 0x0000000c00887944 */ /* 0x000fea0003c00000 */
[----:B------:R-:W-:Y:S01]  /*0980*/  IADD3 R4, -R8, RZ, RZ ;  /* 0x000000ff08047210 */ /* 0x000fe20007ffe1ff */
[----:B------:R-:W-:-:S04]  /*0990*/  IMAD.MOV.U32 R15, RZ, RZ, R5 ;  /* 0x000000ffff0f7224 */ /* 0x000fc800078e0005 */
[----:B------:R-:W-:Y:S02]  /*09a0*/  IMAD R9, R9, R4, R14 ;  /* 0x0000000409097224 */ /* 0x000fe400078e020e */
[----:B------:R-:W-:Y:S01]  /*09b0*/  IMAD.MOV.U32 R14, RZ, RZ, R8 ;  /* 0x000000ffff0e7224 */ /* 0x000fe200078e0008 */
[----:B------:R-:W-:Y:S06]  /*09c0*/  BRA `(.L_x_2259) ;  /* 0x0000000000587947 */ /* 0x000fec0003800000 */
.L_x_2258:
        /* <DEDUP_REMOVED lines=22> */
.L_x_2259:
[----:B------:R-:W-:Y:S05]  /*0b30*/  BSYNC B0 ;  /* 0x0000000000007941 */ /* 0x000fea0003800000 */
.L_x_2257:
        /* <DEDUP_REMOVED lines=8> */
.L_x_2256:
[----:B------:R-:W-:-:S13]  /*0bc0*/  ISETP.GE.U32.AND P0, PT, R20, 0x3, PT ;  /* 0x000000031400780c */ /* 0x000fda0003f06070 */
[----:B------:R-:W-:Y:S05]  /*0bd0*/  @!P0 BRA `(.L_x_2255) ;  /* 0x0000000800b88947 */ /* 0x000fea0003800000 */
[C---:B------:R-:W-:Y:S01]  /*0be0*/  SHF.L.U32 R21, R18.reuse, 0x2, RZ ;  /* 0x0000000212157819 */ /* 0x040fe200000006ff */
[----:B------:R-:W-:Y:S02]  /*0bf0*/  IMAD.MOV.U32 R5, RZ, RZ, 0x6c ;  /* 0x0000006cff057424 */ /* 0x000fe400078e00ff */
[C---:B------:R-:W-:Y:S02]  /*0c00*/  VIADD R20, R18.reuse, 0x4 ;  /* 0x0000000412147836 */ /* 0x040fe40000000000 */
[----:B------:R-:W-:Y:S02]  /*0c10*/  IMAD R18, R18, 0x4, R5 ;  /* 0x0000000412127824 */ /* 0x000fe400078e0205 */
[----:B------:R-:W-:-:S07]  /*0c20*/  VIADD R21, R21, 0xe0 ;  /* 0x000000e015157836 */ /* 0x000fce0000000000 */
.L_x_2273:
        /* <DEDUP_REMOVED lines=16> */
.L_x_2262:
        /* <DEDUP_REMOVED lines=22> */
.L_x_2263:
[----:B------:R-:W-:Y:S05]  /*0e90*/  BSYNC B0 ;  /* 0x0000000000007941 */ /* 0x000fea0003800000 */
.L_x_2261:
        /* <DEDUP_REMOVED lines=12> */
[----:B------:R-:W-:Y:S05]  /*0f60*/  CALL.REL.NOINC `($__internal_112_$__cuda_sm20_div_s64) ;  /* 0x00000008000c7944 */ /* 0x000fea0003c00000 */
[----:B------:R-:W-:Y:S01]  /*0f70*/  IMAD.MOV R6, RZ, RZ, -R8 ;  /* 0x000000ffff067224 */ /* 0x000fe200078e0a08 */
[----:B------:R-:W-:-:S03]  /*0f80*/  MOV R15, R5 ;  /* 0x00000005000f7202 */ /* 0x000fc60000000f00 */
[----:B------:R-:W-:Y:S02]  /*0f90*/  IMAD R6, R9, R6, R14 ;  /* 0x0000000609067224 */ /* 0x000fe400078e020e */
[----:B------:R-:W-:Y:S01]  /*0fa0*/  IMAD.MOV.U32 R14, RZ, RZ, R8 ;  /* 0x000000ffff0e7224 */ /* 0x000fe200078e0008 */
[----:B------:R-:W-:Y:S06]  /*0fb0*/  BRA `(.L_x_2266) ;  /* 0x0000000000587947 */ /* 0x000fec0003800000 */
.L_x_2265:
        /* <DEDUP_REMOVED lines=22> */
.L_x_2266:
[----:B------:R-:W-:Y:S05]  /*1120*/  BSYNC B0 ;  /* 0x0000000000007941 */ /* 0x000fea0003800000 */
.L_x_2264:
        /* <DEDUP_REMOVED lines=13> */
[----:B------:R-:W-:Y:S02]  /*1200*/  IADD3 R6, -R8, RZ, RZ ;  /* 0x000000ff08067210 */ /* 0x000fe40007ffe1ff */
[----:B------:R-:W-:-:S03]  /*1210*/  MOV R15, R5 ;  /* 0x00000005000f7202 */ /* 0x000fc60000000f00 */
[----:B------:R-:W-:Y:S02]  /*1220*/  IMAD R6, R9, R6, R14 ;  /* 0x0000000609067224 */ /* 0x000fe400078e020e */
[----:B------:R-:W-:Y:S01]  /*1230*/  IMAD.MOV.U32 R14, RZ, RZ, R8 ;  /* 0x000000ffff0e7224 */ /* 0x000fe200078e0008 */
[----:B------:R-:W-:Y:S06]  /*1240*/  BRA `(.L_x_2269) ;  /* 0x0000000000587947 */ /* 0x000fec0003800000 */
.L_x_2268:
        /* <DEDUP_REMOVED lines=22> */
.L_x_2269:
[----:B------:R-:W-:Y:S05]  /*13b0*/  BSYNC B0 ;  /* 0x0000000000007941 */ /* 0x000fea0003800000 */
.L_x_2267:
        /* <DEDUP_REMOVED lines=18> */
.L_x_2271:
        /* <DEDUP_REMOVED lines=22> */
.L_x_2272:
[----:B------:R-:W-:Y:S05]  /*1640*/  BSYNC B0 ;  /* 0x0000000000007941 */ /* 0x000fea0003800000 */
.L_x_2270:
[----:B------:R0:W1:Y:S01]  /*1650*/  LDC R5, c[0x0][R18+0x204] ;  /* 0x0000810012057b82 */ /* 0x0000620000000800 */
[----:B------:R-:W-:Y:S02]  /*1660*/  VIADD R20, R20, 0xfffffffc ;  /* 0xfffffffc14147836 */ /* 0x000fe40000000000 */
[----:B------:R-:W-:-:S03]  /*1670*/  VIADD R21, R21, 0xfffffff0 ;  /* 0xfffffff015157836 */ /* 0x000fc60000000000 */
[----:B------:R-:W-:Y:S02]  /*1680*/  ISETP.GT.AND P0, PT, R20, 0x3, PT ;  /* 0x000000031400780c */ /* 0x000fe40003f04270 */
[----:B0-----:R-:W-:Y:S01]  /*1690*/  IADD3 R18, R18, -0x10, RZ ;  /* 0xfffffff012127810 */ /* 0x001fe20007ffe0ff */
[----:B-1----:R-:W-:-:S10]  /*16a0*/  IMAD R0, R5, R9, R0 ;  /* 0x0000000905007224 */ /* 0x002fd400078e0200 */
[----:B------:R-:W-:Y:S05]  /*16b0*/  @P0 BRA `(.L_x_2273) ;  /* 0xfffffff4005c0947 */ /* 0x000fea000383ffff */
.L_x_2255:
        /* <DEDUP_REMOVED lines=12> */
[----:B------:R-:W-:Y:S01]  /*1780*/  STG.E.128 desc[UR4][R2.64], RZ ;  /* 0x000000ff02007986 */ /* 0x000fe2000c101d04 */
[----:B------:R-:W-:Y:S05]  /*1790*/  EXIT ;  /* 0x000000000000794d */ /* 0x000fea0003800000 */
        .weak           $__internal_112_$__cuda_sm20_div_s64
        .type           $__internal_112_$__cuda_sm20_div_s64,@function
        .size           $__internal_112_$__cuda_sm20_div_s64,($__internal_113_$__cuda_sm20_rem_s64 - $__internal_112_$__cuda_sm20_div_s64)
$__internal_112_$__cuda_sm20_div_s64:
        /* <DEDUP_REMOVED lines=82> */
[----:B------:R-:W-:Y:S06]  /*1cc0*/  RET.REL.NODEC R6 `(_ZN2at6native16triu_tril_kernelIN3c107complexIdEEiLb0ELi1ELb1EEEvNS_4cuda6detail10TensorInfoIT_T0_EENS7_IKS8_S9_EEllS9_) ;  /* 0xffffffe006cc7950 */ /* 0x000fec0003c3ffff */
        .weak           $__internal_113_$__cuda_sm20_rem_s64
        .type           $__internal_113_$__cuda_sm20_rem_s64,@function
        .size           $__internal_113_$__cuda_sm20_rem_s64,(.L_x_3261 - $__internal_113_$__cuda_sm20_rem_s64)
$__internal_113_$__cuda_sm20_rem_s64:
        /* <DEDUP_REMOVED lines=72> */
[----:B------:R-:W-:Y:S05]  /*2150*/  RET.REL.NODEC R6 `(_ZN2at6native16triu_tril_kernelIN3c107complexIdEEiLb0ELi1ELb1EEEvNS_4cuda6detail10TensorInfoIT_T0_EENS7_IKS8_S9_EEllS9_) ;  /* 0xffffffdc06a87950 */ /* 0x000fea0003c3ffff */
.L_x_2274:
        /* <DEDUP_REMOVED lines=10> */
.L_x_3261:


//--------------------- .text._ZN2at6native16triu_tril_kernelIflLb0ELi2ELb0EEEvNS_4cuda6detail10TensorInfoIT_T0_EENS4_IKS5_S6_EEllS6_ --------------------------
	.section	.text._ZN2at6native16triu_tril_kernelIflLb0ELi2ELb0EEEvNS_4cuda6detail10TensorInfoIT_T0_EENS4_IKS5_S6_EEllS6_,"ax",@progbits
	.align	128
        .global         _ZN2at6native16triu_tril_kernelIflLb0ELi2ELb0EEEvNS_4cuda6detail10TensorInfoIT_T0_EENS4_IKS5_S6_EEllS6_
        .type           _ZN2at6native16triu_tril_kernelIflLb0ELi2ELb0EEEvNS_4cuda6detail10TensorInfoIT_T0_EENS4_IKS5_S6_EEllS6_,@function
        .size           _ZN2at6native16triu_tril_kernelIflLb0ELi2ELb0EEEvNS_4cuda6detail10TensorInfoIT_T0_EENS4_IKS5_S6_EEllS6_,(.L_x_3262 - _ZN2at6native16triu_tril_kernelIflLb0ELi2ELb0EEEvNS_4cuda6detail10TensorInfoIT_T0_EENS4_IKS5_S6_EEllS6_)
        .other          _ZN2at6native16triu_tril_kernelIflLb0ELi2ELb0EEEvNS_4cuda6detail10TensorInfoIT_T0_EENS4_IKS5_S6_EEllS6_,@"STO_CUDA_ENTRY STV_DEFAULT"
_ZN2at6native16triu_tril_kernelIflLb0ELi2ELb0EEEvNS_4cuda6detail10TensorInfoIT_T0_EENS4_IKS5_S6_EEllS6_:
.text._ZN2at6native16triu_tril_kernelIflLb0ELi2ELb0EEEvNS_4cuda6detail10TensorInfoIT_T0_EENS4_IKS5_S6_EEllS6_:
        /* <DEDUP_REMOVED lines=23> */
[----:B------:R-:W-:Y:S05]  /*0170*/  CALL.REL.NOINC `($__internal_114_$__cuda_sm20_div_s64) ;  /* 0x0000002000687944 */ /* 0x000fea0003c00000 */
        /* <DEDUP_REMOVED lines=10> */
.L_x_2276:
        /* <DEDUP_REMOVED lines=23> */
.L_x_2277:
[----:B------:R-:W-:Y:S05]  /*0390*/  BSYNC B0 ;  /* 0x0000000000007941 */ /* 0x000fea0003800000 */
.L_x_2275:
        /* <DEDUP_REMOVED lines=18> */
[----:B------:R-:W-:Y:S05]  /*04c0*/  CALL.REL.NOINC `($__internal_114_$__cuda_sm20_div_s64) ;  /* 0x0000001c00947944 */ /* 0x000fea0003c00000 */
[----:B------:R-:W-:Y:S01]  /*04d0*/  IADD3 R7, P0, RZ, -R19, RZ ;  /* 0x80000013ff077210 */ /* 0x000fe20007f1e0ff */
[----:B------:R-:W-:Y:S01]  /*04e0*/  IMAD.MOV.U32 R12, RZ, RZ, R19 ;  /* 0x000000ffff0c7224 */ /* 0x000fe200078e0013 */
[-C--:B------:R-:W-:Y:S02]  /*04f0*/  MOV R13, R11.reuse ;  /* 0x0000000b000d7202 */ /* 0x080fe40000000f00 */
[----:B------:R-:W-:Y:S01]  /*0500*/  IADD3.X R0, RZ, ~R11, RZ, P0, !PT ;  /* 0x8000000bff007210 */ /* 0x000fe200007fe4ff */
[----:B------:R-:W-:-:S04]  /*0510*/  IMAD.WIDE.U32 R4, R7, UR6, R4 ;  /* 0x0000000607047c25 */ /* 0x000fc8000f8e0004 */
[----:B------:R-:W-:-:S04]  /*0520*/  IMAD R0, R0, UR6, RZ ;  /* 0x0000000600007c24 */ /* 0x000fc8000f8e02ff */
[----:B------:R-:W-:-:S04]  /*0530*/  IMAD R7, R7, UR7, R0 ;  /* 0x0000000707077c24 */ /* 0x000fc8000f8e0200 */
[----:B------:R-:W-:Y:S01]  /*0540*/  IMAD.IADD R5, R5, 0x1, R7 ;  /* 0x0000000105057824 */ /* 0x000fe200078e0207 */
[----:B------:R-:W-:Y:S06]  /*0550*/  BRA `(.L_x_2280) ;  /* 0x0000000000587947 */ /* 0x000fec0003800000 */
.L_x_2279:
        /* <DEDUP_REMOVED lines=22> */
.L_x_2280:
[----:B------:R-:W-:Y:S05]  /*06c0*/  BSYNC B0 ;  /* 0x0000000000007941 */ /* 0x000fea0003800000 */
.L_x_2278:
        /* <DEDUP_REMOVED lines=57> */
.L_x_2286:
        /* <DEDUP_REMOVED lines=14> */
[----:B------:R-:W-:Y:S05]  /*0b40*/  CALL.REL.NOINC `($__internal_114_$__cuda_sm20_div_s64) ;  /* 0x0000001400f47944 */ /* 0x000fea0003c00000 */
        /* <DEDUP_REMOVED lines=11> */
.L_x_2284:
        /* <DEDUP_REMOVED lines=23> */
.L_x_2285:
[----:B------:R-:W-:Y:S05]  /*0d70*/  BSYNC B0 ;  /* 0x0000000000007941 */ /* 0x000fea0003800000 */
.L_x_2283:
        /* <DEDUP_REMOVED lines=19> */
.L_x_2282:
        /* <DEDUP_REMOVED lines=13> */
.L_x_2299:
        /* <DEDUP_REMOVED lines=14> */
[----:B------:R-:W-:Y:S05]  /*1060*/  CALL.REL.NOINC `($__internal_114_$__cuda_sm20_div_s64) ;  /* 0x0000001000ac7944 */ /* 0x000fea0003c00000 */
        /* <DEDUP_REMOVED lines=10> */
.L_x_2288:
        /* <DEDUP_REMOVED lines=23> */
.L_x_2289:
[----:B------:R-:W-:Y:S05]  /*1280*/  BSYNC B0 ;  /* 0x0000000000007941 */ /* 0x000fea0003800000 */
.L_x_2287:
        /* <DEDUP_REMOVED lines=35> */
.L_x_2291:
        /* <DEDUP_REMOVED lines=23> */
.L_x_2292:
[----:B------:R-:W-:Y:S05]  /*1630*/  BSYNC B0 ;  /* 0x0000000000007941 */ /* 0x000fea0003800000 */
.L_x_2290:
        /* <DEDUP_REMOVED lines=37> */
.L_x_2294:
        /* <DEDUP_REMOVED lines=23> */
.L_x_2295:
[----:B------:R-:W-:Y:S05]  /*1a00*/  BSYNC B0 ;  /* 0x0000000000007941 */ /* 0x000fea0003800000 */
.L_x_2293:
        /* <DEDUP_REMOVED lines=38> */
.L_x_2297:
        /* <DEDUP_REMOVED lines=22> */
.L_x_2298:
[----:B------:R-:W-:Y:S05]  /*1dd0*/  BSYNC B0 ;  /* 0x0000000000007941 */ /* 0x000fea0003800000 */
.L_x_2296:
        /* <DEDUP_REMOVED lines=19> */
.L_x_2281:
[----:B------:R-:W-:Y:S01]  /*1f10*/  IADD3 R0, P0, R2, -R4, RZ ;  /* 0x8000000402007210 */ /* 0x000fe20007f1e0ff */
[----:B------:R-:W-:Y:S01]  /*1f20*/  ULDC.64 UR6, c[0x0][0x550] ;  /* 0x0001540000067ab9 */ /* 0x000fe20000000a00 */
[----:B------:R-:W-:Y:S01]  /*1f30*/  ULDC.64 UR4, c[0x0][0x208] ;  /* 0x0000820000047ab9 */ /* 0x000fe20000000a00 */
[----:B------:R-:W-:Y:S01]  /*1f40*/  BSSY B0, `(.L_x_2300) ;  /* 0x0000024000007945 */ /* 0x000fe20003800000 */
[----:B------:R-:W-:Y:S01]  /*1f50*/  IADD3.X R6, R3, ~R5, RZ, P0, !PT ;  /* 0x8000000503067210 */ /* 0x000fe200007fe4ff */
[----:B------:R-:W-:Y:S01]  /*1f60*/  HFMA2.MMA R11, -RZ, RZ, 0, 0 ;  /* 0x00000000ff0b7435 */ /* 0x000fe200000001ff */
[----:B------:R-:W-:Y:S01]  /*1f70*/  ISETP.GT.U32.AND P0, PT, R0, UR6, PT ;  /* 0x0000000600007c0c */ /* 0x000fe2000bf04070 */
[----:B------:R-:W-:-:S03]  /*1f80*/  IMAD.MOV.U32 R7, RZ, RZ, RZ ;  /* 0x000000ffff077224 */ /* 0x000fc600078e00ff */
[----:B------:R-:W-:-:S13]  /*1f90*/  ISETP.GT.AND.EX P0, PT, R6, UR7, PT, P0 ;  /* 0x0000000706007c0c */ /* 0x000fda000bf04300 */
[----:B------:R-:W-:Y:S05]  /*1fa0*/  @P0 BRA `(.L_x_2301) ;  /* 0x0000000000740947 */ /* 0x000fea0003800000 */
[----:B------:R-:W0:Y:S01]  /*1fb0*/  LDC R4, c[0x0][0x548] ;  /* 0x00015200ff047b82 */ /* 0x000e220000000800 */
[----:B------:R-:W-:Y:S01]  /*1fc0*/  UMOV UR8, 0x1a0 ;  /* 0x000001a000087882 */ /* 0x000fe20000000000 */
[----:B------:R-:W-:Y:S01]  /*1fd0*/  IADD3 R0, P2, R0, 0x1, RZ ;  /* 0x0000000100007810 */ /* 0x000fe20007f5e0ff */
[----:B------:R-:W-:Y:S01]  /*1fe0*/  BSSY B1, `(.L_x_2302) ;  /* 0x0000018000017945 */ /* 0x000fe20003800000 */
[----:B------:R-:W-:Y:S02]  /*1ff0*/  MOV R11, RZ ;  /* 0x000000ff000b7202 */ /* 0x000fe40000000f00 */
[----:B------:R-:W-:Y:S02]  /*2000*/  ISETP.GT.U32.AND P0, PT, R0, UR6, PT ;  /* 0x0000000600007c0c */ /* 0x000fe4000bf04070 */
[----:B------:R-:W-:-:S04]  /*2010*/  IADD3.X R0, RZ, R6, RZ, P2, !PT ;  /* 0x00000006ff007210 */ /* 0x000fc800017fe4ff */
[----:B------:R-:W-:Y:S01]  /*2020*/  ISETP.GT.AND.EX P0, PT, R0, UR7, PT, P0 ;  /* 0x0000000700007c0c */ /* 0x000fe2000bf04300 */
[----:B------:R-:W-:Y:S02]  /*2030*/  IMAD.MOV.U32 R0, RZ, RZ, RZ ;  /* 0x000000ffff007224 */ /* 0x000fe400078e00ff */
[----:B0-----:R-:W-:-:S05]  /*2040*/  VIADD R4, R4, 0xfffffffe ;  /* 0xfffffffe04047836 */ /* 0x001fca0000000000 */
[----:B------:R-:W-:-:S04]  /*2050*/  LEA R10, R4, UR8, 0x3 ;  /* 0x00000008040a7c11 */ /* 0x000fc8000f8e18ff */
[----:B------:R-:W0:Y:S02]  /*2060*/  LDC.64 R4, c[0x0][R10+0x220] ;  /* 0x000088000a047b82 */ /* 0x000e240000000a00 */
[----:B0-----:R-:W-:-:S04]  /*2070*/  ISETP.GE.U32.AND P1, PT, R2, R4, PT ;  /* 0x000000040200720c */ /* 0x001fc80003f26070 */
[----:B------:R-:W-:-:S13]  /*2080*/  ISETP.GE.AND.EX P1, PT, R3, R5, PT, P1 ;  /* 0x000000050300720c */ /* 0x000fda0003f26310 */
[----:B------:R-:W-:Y:S05]  /*2090*/  @P1 BRA `(.L_x_2303) ;  /* 0x0000000000301947 */ /* 0x000fea0003800000 */
[----:B------:R-:W-:Y:S01]  /*20a0*/  IADD3 R7, P2, R2, 0x1, RZ ;  /* 0x0000000102077810 */ /* 0x000fe20007f5e0ff */
[----:B------:R-:W-:-:S03]  /*20b0*/  ULDC.64 UR8, c[0x0][0x3b0] ;  /* 0x0000ec0000087ab9 */ /* 0x000fc60000000a00 */
[----:B------:R-:W-:Y:S01]  /*20c0*/  ISETP.GE.U32.AND P1, PT, R7, R4, PT ;  /* 0x000000040700720c */ /* 0x000fe20003f26070 */
[----:B------:R-:W-:-:S05]  /*20d0*/  IMAD.X R4, RZ, RZ, R3, P2 ;  /* 0x000000ffff047224 */ /* 0x000fca00010e0603 */
[----:B------:R-:W-:Y:S02]  /*20e0*/  ISETP.GE.AND.EX P1, PT, R4, R5, PT, P1 ;  /* 0x000000050400720c */ /* 0x000fe40003f26310 */
[----:B------:R-:W-:-:S04]  /*20f0*/  LEA R4, P2, R8, UR8, 0x2 ;  /* 0x0000000808047c11 */ /* 0x000fc8000f8410ff */
[----:B------:R-:W-:-:S07]  /*2100*/  LEA.HI.X R5, R8, UR9, R9, 0x2, P2 ;  /* 0x0000000908057c11 */ /* 0x000fce00090f1409 */
[----:B------:R-:W0:Y:S02]  /*2110*/  @!P1 LDC.64 R10, c[0x0][R10+0x2e8] ;  /* 0x0000ba000a0a9b82 */ /* 0x000e240000000a00 */
[----:B0-----:R-:W-:-:S04]  /*2120*/  @!P1 LEA R6, P2, R10, R4, 0x2 ;  /* 0x000000040a069211 */ /* 0x001fc800078410ff */
[----:B------:R-:W-:Y:S02]  /*2130*/  @!P1 LEA.HI.X R7, R10, R5, R11, 0x2, P2 ;  /* 0x000000050a079211 */ /* 0x000fe400010f140b */
[----:B------:R0:W5:Y:S04]  /*2140*/  LDG.E R11, desc[UR4][R4.64] ;  /* 0x00000004040b7981 */ /* 0x000168000c1e1900 */
[----:B------:R0:W5:Y:S03]  /*2150*/  @!P1 LDG.E R0, desc[UR4][R6.64] ;  /* 0x0000000406009981 */ /* 0x000166000c1e1900 */
.L_x_2303:
[----:B------:R-:W-:Y:S05]  /*2160*/  BSYNC B1 ;  /* 0x0000000000017941 */ /* 0x000fea0003800000 */
.L_x_2302:
[----:B0----5:R-:W-:-:S07]  /*2170*/  FSEL R7, R0, RZ, !P0 ;  /* 0x000000ff00077208 */ /* 0x021fce0004000000 */
.L_x_2301:
[----:B------:R-:W-:Y:S05]  /*2180*/  BSYNC B0 ;  /* 0x0000000000007941 */ /* 0x000fea0003800000 */
.L_x_2300:
        /* <DEDUP_REMOVED lines=25> */
        .weak           $__internal_114_$__cuda_sm20_div_s64
        .type           $__internal_114_$__cuda_sm20_div_s64,@function
        .size           $__internal_114_$__cuda_sm20_div_s64,(.L_x_3262 - $__internal_114_$__cuda_sm20_div_s64)
$__internal_114_$__cuda_sm20_div_s64:
        /* <DEDUP_REMOVED lines=83> */
[----:B------:R-:W-:Y:S06]  /*2850*/  RET.REL.NODEC R20 `(_ZN2at6native16triu_tril_kernelIflLb0ELi2ELb0EEEvNS_4cuda6detail10TensorInfoIT_T0_EENS4_IKS5_S6_EEllS6_) ;  /* 0xffffffd414e87950 */ /* 0x000fec0003c3ffff */
.L_x_2304:
        /* <DEDUP_REMOVED lines=10> */
.L_x_3262:


//--------------------- .text._ZN2at6native16triu_tril_kernelIflLb0ELi2ELb1EEEvNS_4cuda6detail10TensorInfoIT_T0_EENS4_IKS5_S6_EEllS6_ --------------------------
	.section	.text._ZN2at6native16triu_tril_kernelIflLb0ELi2ELb1EEEvNS_4cuda6detail10TensorInfoIT_T0_EENS4_IKS5_S6_EEllS6_,"ax",@progbits
	.align	128
        .global         _ZN2at6native16triu_tril_kernelIflLb0ELi2ELb1EEEvNS_4cuda6detail10TensorInfoIT_T0_EENS4_IKS5_S6_EEllS6_
        .type           _ZN2at6native16triu_tril_kernelIflLb0ELi2ELb1EEEvNS_4cuda6detail10TensorInfoIT_T0_EENS4_IKS5_S6_EEllS6_,@function
        .size           _ZN2at6native16triu_tril_kernelIflLb0ELi2ELb1EEEvNS_4cuda6detail10TensorInfoIT_T0_EENS4_IKS5_S6_EEllS6_,(.L_x_3264 - _ZN2at6native16triu_tril_kernelIflLb0ELi2ELb1EEEvNS_4cuda6detail10TensorInfoIT_T0_EENS4_IKS5_S6_EEllS6_)
        .other          _ZN2at6native16triu_tril_kernelIflLb0ELi2ELb1EEEvNS_4cuda6detail10TensorInfoIT_T0_EENS4_IKS5_S6_EEllS6_,@"STO_CUDA_ENTRY STV_DEFAULT"
_ZN2at6native16triu_tril_kernelIflLb0ELi2ELb1EEEvNS_4cuda6detail10TensorInfoIT_T0_EENS4_IKS5_S6_EEllS6_:
.text._ZN2at6native16triu_tril_kernelIflLb0ELi2ELb1EEEvNS_4cuda6detail10TensorInfoIT_T0_EENS4_IKS5_S6_EEllS6_:
        /* <DEDUP_REMOVED lines=23> */
[----:B------:R-:W-:Y:S05]  /*0170*/  CALL.REL.NOINC `($__internal_115_$__cuda_sm20_div_s64) ;  /* 0x0000001c00987944 */ /* 0x000fea0003c00000 */
        /* <DEDUP_REMOVED lines=8> */
.L_x_2306:
        /* <DEDUP_REMOVED lines=23> */
.L_x_2307:
[----:B------:R-:W-:Y:S05]  /*0370*/  BSYNC B0 ;  /* 0x0000000000007941 */ /* 0x000fea0003800000 */
.L_x_2305:
        /* <DEDUP_REMOVED lines=12> */
[----:B------:R-:W-:Y:S05]  /*0440*/  CALL.REL.NOINC `($__internal_116_$__cuda_sm20_rem_s64) ;  /* 0x0000002000347944 */ /* 0x000fea0003c00000 */
[----:B------:R-:W-:Y:S05]  /*0450*/  BRA `(.L_x_2310) ;  /* 0x0000000000487947 */ /* 0x000fea0003800000 */
.L_x_2309:
        /* <DEDUP_REMOVED lines=18> */
.L_x_2310:
[----:B------:R-:W-:Y:S05]  /*0580*/  BSYNC B0 ;  /* 0x0000000000007941 */ /* 0x000fea0003800000 */
.L_x_2308:
        /* <DEDUP_REMOVED lines=21> */
[----:B------:R-:W-:Y:S05]  /*06e0*/  CALL.REL.NOINC `($__internal_115_$__cuda_sm20_div_s64) ;  /* 0x00000018003c7944 */ /* 0x000fea0003c00000 */
[----:B------:R-:W-:Y:S01]  /*06f0*/  MOV R18, R4 ;  /* 0x0000000400127202 */ /* 0x000fe20000000f00 */
[----:B------:R-:W-:Y:S01]  /*0700*/  IMAD.MOV.U32 R19, RZ, RZ, R5 ;  /* 0x000000ffff137224 */ /* 0x000fe200078e0005 */
[----:B------:R-:W-:Y:S06]  /*0710*/  BRA `(.L_x_2313) ;  /* 0x00000000004c7947 */ /* 0x000fec0003800000 */
.L_x_2312:
        /* <DEDUP_REMOVED lines=19> */
.L_x_2313:
[----:B------:R-:W-:Y:S05]  /*0850*/  BSYNC B0 ;  /* 0x0000000000007941 */ /* 0x000fea0003800000 */
.L_x_2311:
        /* <DEDUP_REMOVED lines=42> */
.L_x_2319:
        /* <DEDUP_REMOVED lines=13> */
[----:B------:R-:W-:Y:S05]  /*0bd0*/  CALL.REL.NOINC `($__internal_115_$__cuda_sm20_div_s64) ;  /* 0x0000001400007944 */ /* 0x000fea0003c00000 */
        /* <DEDUP_REMOVED lines=11> */
.L_x_2317:
        /* <DEDUP_REMOVED lines=23> */
.L_x_2318:
[----:B------:R-:W-:Y:S05]  /*0e00*/  BSYNC B0 ;  /* 0x0000000000007941 */ /* 0x000fea0003800000 */
.L_x_2316:
        /* <DEDUP_REMOVED lines=14> */
.L_x_2315:
        /* <DEDUP_REMOVED lines=11> */
.L_x_2332:
        /* <DEDUP_REMOVED lines=13> */
[----:B------:R-:W-:Y:S05]  /*1070*/  CALL.REL.NOINC `($__internal_115_$__cuda_sm20_div_s64) ;  /* 0x0000000c00d87944 */ /* 0x000fea0003c00000 */
        /* <DEDUP_REMOVED lines=11> */
.L_x_2321:
        /* <DEDUP_REMOVED lines=23> */
.L_x_2322:
[----:B------:R-:W-:Y:S05]  /*12a0*/  BSYNC B0 ;  /* 0x0000000000007941 */ /* 0x000fea0003800000 */
.L_x_2320:
        /* <DEDUP_REMOVED lines=18> */
[----:B------:R-:W-:Y:S05]  /*13d0*/  CALL.REL.NOINC `($__internal_115_$__cuda_sm20_div_s64) ;  /* 0x0000000c00007944 */ /* 0x000fea0003c00000 */
        /* <DEDUP_REMOVED lines=11> */
.L_x_2324:
        /* <DEDUP_REMOVED lines=23> */
.L_x_2325:
[----:B------:R-:W-:Y:S05]  /*1600*/  BSYNC B0 ;  /* 0x0000000000007941 */ /* 0x000fea0003800000 */
.L_x_2323:
        /* <DEDUP_REMOVED lines=31> */
.L_x_2327:
        /* <DEDUP_REMOVED lines=23> */
.L_x_2328:
[----:B------:R-:W-:Y:S05]  /*1970*/  BSYNC B0 ;  /* 0x0000000000007941 */ /* 0x000fea0003800000 */
.L_x_2326:
        /* <DEDUP_REMOVED lines=31> */
.L_x_2330:
        /* <DEDUP_REMOVED lines=23> */
.L_x_2331:
[----:B------:R-:W-:Y:S05]  /*1ce0*/  BSYNC B0 ;  /* 0x0000000000007941 */ /* 0x000fea0003800000 */
.L_x_2329:
        /* <DEDUP_REMOVED lines=14> */
.L_x_2314:
        /* <DEDUP_REMOVED lines=33> */
        .weak           $__internal_115_$__cuda_sm20_div_s64
        .type           $__internal_115_$__cuda_sm20_div_s64,@function
        .size           $__internal_115_$__cuda_sm20_div_s64,($__internal_116_$__cuda_sm20_rem_s64 - $__internal_115_$__cuda_sm20_div_s64)
$__internal_115_$__cuda_sm20_div_s64:
        /* <DEDUP_REMOVED lines=83> */
[----:B------:R-:W-:Y:S06]  /*2510*/  RET.REL.NODEC R6 `(_ZN2at6native16triu_tril_kernelIflLb0ELi2ELb1EEEvNS_4cuda6detail10TensorInfoIT_T0_EENS4_IKS5_S6_EEllS6_) ;  /* 0xffffffd806b87950 */ /* 0x000fec0003c3ffff */
        .weak           $__internal_116_$__cuda_sm20_rem_s64
        .type           $__internal_116_$__cuda_sm20_rem_s64,@function
        .size           $__internal_116_$__cuda_sm20_rem_s64,(.L_x_3264 - $__internal_116_$__cuda_sm20_rem_s64)
$__internal_116_$__cuda_sm20_rem_s64:
        /* <DEDUP_REMOVED lines=77> */
[----:B------:R-:W-:Y:S06]  /*29f0*/  RET.REL.NODEC R6 `(_ZN2at6native16triu_tril_kernelIflLb0ELi2ELb1EEEvNS_4cuda6detail10TensorInfoIT_T0_EENS4_IKS5_S6_EEllS6_) ;  /* 0xffffffd406807950 */ /* 0x000fec0003c3ffff */
.L_x_2333:
        /* <DEDUP_REMOVED lines=16> */
.L_x_3264:


//--------------------- .text._ZN2at6native16triu_tril_kernelIfiLb0ELi2ELb0EEEvNS_4cuda6detail10TensorInfoIT_T0_EENS4_IKS5_S6_EEllS6_ --------------------------
	.section	.text._ZN2at6native16triu_tril_kernelIfiLb0ELi2ELb0EEEvNS_4cuda6detail10TensorInfoIT_T0_EENS4_IKS5_S6_EEllS6_,"ax",@progbits
	.align	128
        .global         _ZN2at6native16triu_tril_kernelIfiLb0ELi2ELb0EEEvNS_4cuda6detail10TensorInfoIT_T0_EENS4_IKS5_S6_EEllS6_
        .type           _ZN2at6native16triu_tril_kernelIfiLb0ELi2ELb0EEEvNS_4cuda6detail10TensorInfoIT_T0_EENS4_IKS5_S6_EEllS6_,@function
        .size           _ZN2at6native16triu_tril_kernelIfiLb0ELi2ELb0EEEvNS_4cuda6detail10TensorInfoIT_T0_EENS4_IKS5_S6_EEllS6_,(.L_x_3265 - _ZN2at6native16triu_tril_kernelIfiLb0ELi2ELb0EEEvNS_4cuda6detail10TensorInfoIT_T0_EENS4_IKS5_S6_EEllS6_)
        .other          _ZN2at6native16triu_tril_kernelIfiLb0ELi2ELb0EEEvNS_4cuda6detail10TensorInfoIT_T0_EENS4_IKS5_S6_EEllS6_,@"STO_CUDA_ENTRY STV_DEFAULT"
_ZN2at6native16triu_tril_kernelIfiLb0ELi2ELb0EEEvNS_4cuda6detail10TensorInfoIT_T0_EENS4_IKS5_S6_EEllS6_:
.text._ZN2at6native16triu_tril_kernelIfiLb0ELi2ELb0EEEvNS_4cuda6detail10TensorInfoIT_T0_EENS4_IKS5_S6_EEllS6_:
        /* <DEDUP_REMOVED lines=23> */
[----:B------:R-:W-:Y:S05]  /*0170*/  CALL.REL.NOINC `($__internal_117_$__cuda_sm20_div_s64) ;  /* 0x0000001800107944 */ /* 0x000fea0003c00000 */
[----:B------:R-:W-:Y:S01]  /*0180*/  IADD3 R0, -R8, RZ, RZ ;  /* 0x000000ff08007210 */ /* 0x000fe20007ffe1ff */
[----:B------:R-:W-:Y:S01]  /*0190*/  ULDC UR6, c[0x0][0x3d0] ;  /* 0x0000f40000067ab9 */ /* 0x000fe20000000800 */
[----:B------:R-:W-:Y:S02]  /*01a0*/  IMAD.MOV.U32 R16, RZ, RZ, R8 ;  /* 0x000000ffff107224 */ /* 0x000fe400078e0008 */
[----:B------:R-:W-:Y:S02]  /*01b0*/  IMAD.MOV.U32 R17, RZ, RZ, R9 ;  /* 0x000000ffff117224 */ /* 0x000fe400078e0009 */
[----:B------:R-:W-:Y:S01]  /*01c0*/  IMAD R3, R0, UR6, R3 ;  /* 0x0000000600037c24 */ /* 0x000fe2000f8e0203 */
[----:B------:R-:W-:Y:S06]  /*01d0*/  BRA `(.L_x_2336) ;  /* 0x0000000000547947 */ /* 0x000fec0003800000 */
.L_x_2335:
        /* <DEDUP_REMOVED lines=21> */
.L_x_2336:
[----:B------:R-:W-:Y:S05]  /*0330*/  BSYNC B0 ;  /* 0x0000000000007941 */ /* 0x000fea0003800000 */
.L_x_2334:
        /* <DEDUP_REMOVED lines=15> */
[----:B------:R-:W-:Y:S05]  /*0430*/  CALL.REL.NOINC `($__internal_117_$__cuda_sm20_div_s64) ;  /* 0x0000001400607944 */ /* 0x000fea0003c00000 */
[--C-:B------:R-:W-:Y:S01]  /*0440*/  IMAD.MOV R5, RZ, RZ, -R8.reuse ;  /* 0x000000ffff057224 */ /* 0x100fe200078e0a08 */
[----:B------:R-:W-:Y:S01]  /*0450*/  MOV R15, R9 ;  /* 0x00000009000f7202 */ /* 0x000fe20000000f00 */
[----:B------:R-:W-:Y:S02]  /*0460*/  IMAD.MOV.U32 R14, RZ, RZ, R8 ;  /* 0x000000ffff0e7224 */ /* 0x000fe400078e0008 */
[----:B------:R-:W-:Y:S01]  /*0470*/  IMAD R2, R5, UR5, R16 ;  /* 0x0000000505027c24 */ /* 0x000fe2000f8e0210 */
[----:B------:R-:W-:Y:S06]  /*0480*/  BRA `(.L_x_2339) ;  /* 0x0000000000547947 */ /* 0x000fec0003800000 */
.L_x_2338:
        /* <DEDUP_REMOVED lines=21> */
.L_x_2339:
[----:B------:R-:W-:Y:S05]  /*05e0*/  BSYNC B0 ;  /* 0x0000000000007941 */ /* 0x000fea0003800000 */
.L_x_2337:
        /* <DEDUP_REMOVED lines=24> */
.L_x_2345:
        /* <DEDUP_REMOVED lines=11> */
[----:B------:R-:W-:Y:S05]  /*0820*/  CALL.REL.NOINC `($__internal_117_$__cuda_sm20_div_s64) ;  /* 0x0000001000647944 */ /* 0x000fea0003c00000 */
[----:B------:R-:W-:Y:S02]  /*0830*/  IMAD.MOV R7, RZ, RZ, -R8 ;  /* 0x000000ffff077224 */ /* 0x000fe400078e0a08 */
[----:B------:R-:W-:Y:S02]  /*0840*/  IMAD.MOV.U32 R15, RZ, RZ, R9 ;  /* 0x000000ffff0f7224 */ /* 0x000fe400078e0009 */
[----:B------:R-:W-:Y:S01]  /*0850*/  IMAD R7, R7, UR10, R14 ;  /* 0x0000000a07077c24 */ /* 0x000fe2000f8e020e */
[----:B------:R-:W-:Y:S01]  /*0860*/  MOV R14, R8 ;  /* 0x00000008000e7202 */ /* 0x000fe20000000f00 */
[----:B------:R-:W-:Y:S06]  /*0870*/  BRA `(.L_x_2344) ;  /* 0x0000000000587947 */ /* 0x000fec0003800000 */
.L_x_2343:
        /* <DEDUP_REMOVED lines=22> */
.L_x_2344:
[----:B------:R-:W-:Y:S05]  /*09e0*/  BSYNC B0 ;  /* 0x0000000000007941 */ /* 0x000fea0003800000 */
.L_x_2342:
        /* <DEDUP_REMOVED lines=10> */
.L_x_2341:
        /* <DEDUP_REMOVED lines=9> */
.L_x_2358:
        /* <DEDUP_REMOVED lines=12> */
[----:B------:R-:W-:Y:S01]  /*0be0*/  IMAD.MOV R15, RZ, RZ, -R8 ;  /* 0x000000ffff0f7224 */ /* 0x000fe200078e0a08 */
[----:B------:R-:W-:Y:S01]  /*0bf0*/  MOV R16, R8 ;  /* 0x0000000800107202 */ /* 0x000fe20000000f00 */
[----:B------:R-:W-:Y:S02]  /*0c00*/  IMAD.MOV.U32 R17, RZ, RZ, R9 ;  /* 0x000000ffff117224 */ /* 0x000fe400078e0009 */
[----:B------:R-:W-:Y:S01]  /*0c10*/  IMAD R15, R15, UR5, R14 ;  /* 0x000000050f0f7c24 */ /* 0x000fe2000f8e020e */
[----:B------:R-:W-:Y:S06]  /*0c20*/  BRA `(.L_x_2348) ;  /* 0x0000000000547947 */ /* 0x000fec0003800000 */
.L_x_2347:
        /* <DEDUP_REMOVED lines=21> */
.L_x_2348:
[----:B------:R-:W-:Y:S05]  /*0d80*/  BSYNC B0 ;  /* 0x0000000000007941 */ /* 0x000fea0003800000 */
.L_x_2346:
        /* <DEDUP_REMOVED lines=15> */
[----:B------:R-:W-:Y:S05]  /*0e80*/  CALL.REL.NOINC `($__internal_117_$__cuda_sm20_div_s64) ;  /* 0x0000000800cc7944 */ /* 0x000fea0003c00000 */
[----:B------:R-:W-:Y:S01]  /*0e90*/  IMAD.MOV R17, RZ, RZ, -R8 ;  /* 0x000000ffff117224 */ /* 0x000fe200078e0a08 */
[----:B------:R-:W-:Y:S01]  /*0ea0*/  MOV R14, R8 ;  /* 0x00000008000e7202 */ /* 0x000fe20000000f00 */
[----:B------:R-:W-:Y:S02]  /*0eb0*/  IMAD.MOV.U32 R15, RZ, RZ, R9 ;  /* 0x000000ffff0f7224 */ /* 0x000fe400078e0009 */
[----:B------:R-:W-:Y:S01]  /*0ec0*/  IMAD R17, R17, UR10, R16 ;  /* 0x0000000a11117c24 */ /* 0x000fe2000f8e0210 */
[----:B------:R-:W-:Y:S06]  /*0ed0*/  BRA `(.L_x_2351) ;  /* 0x0000000000547947 */ /* 0x000fec0003800000 */
.L_x_2350:
        /* <DEDUP_REMOVED lines=21> */
.L_x_2351:
[----:B------:R-:W-:Y:S05]  /*1030*/  BSYNC B0 ;  /* 0x0000000000007941 */ /* 0x000fea0003800000 */
.L_x_2349:
        /* <DEDUP_REMOVED lines=21> */
.L_x_2353:
        /* <DEDUP_REMOVED lines=21> */
.L_x_2354:
[----:B------:R-:W-:Y:S05]  /*12e0*/  BSYNC B0 ;  /* 0x0000000000007941 */ /* 0x000fea0003800000 */
.L_x_2352:
        /* <DEDUP_REMOVED lines=21> */
.L_x_2356:
        /* <DEDUP_REMOVED lines=21> */
.L_x_2357:
[----:B------:R-:W-:Y:S05]  /*1590*/  BSYNC B0 ;  /* 0x0000000000007941 */ /* 0x000fea0003800000 */
.L_x_2355:
        /* <DEDUP_REMOVED lines=11> */
.L_x_2340:
        /* <DEDUP_REMOVED lines=10> */
[----:B------:R-:W-:Y:S01]  /*16f0*/  BSSY B1, `(.L_x_2361) ;  /* 0x0000016000017945 */ /* 0x000fe20003800000 */
[----:B------:R-:W-:Y:S02]  /*1700*/  IMAD.MOV.U32 R9, RZ, RZ, RZ ;  /* 0x000000ffff097224 */ /* 0x000fe400078e00ff */
[C---:B------:R-:W-:Y:S01]  /*1710*/  ISETP.GT.U32.AND P0, PT, R2.reuse, UR10, PT ;  /* 0x0000000a02007c0c */ /* 0x040fe2000bf04070 */
[----:B------:R-:W0:Y:S01]  /*1720*/  LDC R4, c[0x0][R4+0x21c] ;  /* 0x0000870004047b82 */ /* 0x000e220000000800 */
[----:B------:R-:W-:Y:S01]  /*1730*/  VIADD R0, R2, 0x1 ;  /* 0x0000000102007836 */ /* 0x000fe20000000000 */
[----:B------:R-:W-:-:S04]  /*1740*/  SHF.R.S32.HI R2, RZ, 0x1f, R2 ;  /* 0x0000001fff027819 */ /* 0x000fc80000011402 */
[----:B------:R-:W-:Y:S02]  /*1750*/  ISETP.GT.U32.AND P1, PT, R0, UR10, PT ;  /* 0x0000000a00007c0c */ /* 0x000fe4000bf24070 */
[----:B------:R-:W-:Y:S02]  /*1760*/  SHF.R.S32.HI R0, RZ, 0x1f, R0 ;  /* 0x0000001fff007819 */ /* 0x000fe40000011400 */
[----:B------:R-:W-:Y:S02]  /*1770*/  ISETP.GT.AND.EX P0, PT, R2, UR11, PT, P0 ;  /* 0x0000000b02007c0c */ /* 0x000fe4000bf04300 */
[----:B------:R-:W-:Y:S01]  /*1780*/  ISETP.GT.AND.EX P1, PT, R0, UR11, PT, P1 ;  /* 0x0000000b00007c0c */ /* 0x000fe2000bf24310 */
        /* <DEDUP_REMOVED lines=12> */
.L_x_2362:
[----:B------:R-:W-:Y:S05]  /*1850*/  BSYNC B1 ;  /* 0x0000000000017941 */ /* 0x000fea0003800000 */
.L_x_2361:
[----:B-----5:R-:W-:Y:S02]  /*1860*/  FSEL R9, R9, RZ, !P0 ;  /* 0x000000ff09097208 */ /* 0x020fe40004000000 */
[----:B------:R-:W-:Y:S01]  /*1870*/  FSEL R7, R0, RZ, !P1 ;  /* 0x000000ff00077208 */ /* 0x000fe20004800000 */
[----:B------:R-:W-:Y:S06]  /*1880*/  BRA `(.L_x_2363) ;  /* 0x0000000000087947 */ /* 0x000fec0003800000 */
.L_x_2360:
[----:B------:R-:W-:Y:S01]  /*1890*/  MOV R7, RZ ;  /* 0x000000ff00077202 */ /* 0x000fe20000000f00 */
[----:B------:R-:W-:-:S07]  /*18a0*/  IMAD.MOV.U32 R9, RZ, RZ, RZ ;  /* 0x000000ffff097224 */ /* 0x000fce00078e00ff */
.L_x_2363:
[----:B------:R-:W-:Y:S05]  /*18b0*/  BSYNC B0 ;  /* 0x0000000000007941 */ /* 0x000fea0003800000 */
.L_x_2359:
        /* <DEDUP_REMOVED lines=16> */
        .weak           $__internal_117_$__cuda_sm20_div_s64
        .type           $__internal_117_$__cuda_sm20_div_s64,@function
        .size           $__internal_117_$__cuda_sm20_div_s64,(.L_x_3265 - $__internal_117_$__cuda_sm20_div_s64)
$__internal_117_$__cuda_sm20_div_s64:
        /* <DEDUP_REMOVED lines=82> */
[----:B------:R-:W-:Y:S06]  /*1ee0*/  RET.REL.NODEC R6 `(_ZN2at6native16triu_tril_kernelIfiLb0ELi2ELb0EEEvNS_4cuda6detail10TensorInfoIT_T0_EENS4_IKS5_S6_EEllS6_) ;  /* 0xffffffe006447950 */ /* 0x000fec0003c3ffff */
.L_x_2364:
        /* <DEDUP_REMOVED lines=9> */
.L_x_3265:


//--------------------- .text._ZN2at6native16triu_tril_kernelIfiLb0ELi2ELb1EEEvNS_4cuda6detail10TensorInfoIT_T0_EENS4_IKS5_S6_EEllS6_ --------------------------
	.section	.text._ZN2at6native16triu_tril_kernelIfiLb0ELi2ELb1EEEvNS_4cuda6detail10TensorInfoIT_T0_EENS4_IKS5_S6_EEllS6_,"ax",@progbits
	.align	128
        .global         _ZN2at6native16triu_tril_kernelIfiLb0ELi2ELb1EEEvNS_4cuda6detail10TensorInfoIT_T0_EENS4_IKS5_S6_EEllS6_
        .type           _ZN2at6native16triu_tril_kernelIfiLb0ELi2ELb1EEEvNS_4cuda6detail10TensorInfoIT_T0_EENS4_IKS5_S6_EEllS6_,@function
        .size           _ZN2at6native16triu_tril_kernelIfiLb0ELi2ELb1EEEvNS_4cuda6detail10TensorInfoIT_T0_EENS4_IKS5_S6_EEllS6_,(.L_x_3267 - _ZN2at6native16triu_tril_kernelIfiLb0ELi2ELb1EEEvNS_4cuda6detail10TensorInfoIT_T0_EENS4_IKS5_S6_EEllS6_)
        .other          _ZN2at6native16triu_tril_kernelIfiLb0ELi2ELb1EEEvNS_4cuda6detail10TensorInfoIT_T0_EENS4_IKS5_S6_EEllS6_,@"STO_CUDA_ENTRY STV_DEFAULT"
_ZN2at6native16triu_tril_kernelIfiLb0ELi2ELb1EEEvNS_4cuda6detail10TensorInfoIT_T0_EENS4_IKS5_S6_EEllS6_:
.text._ZN2at6native16triu_tril_kernelIfiLb0ELi2ELb1EEEvNS_4cuda6detail10TensorInfoIT_T0_EENS4_IKS5_S6_EEllS6_:
        /* <DEDUP_REMOVED lines=23> */
[----:B------:R-:W-:Y:S05]  /*0170*/  CALL.REL.NOINC `($__internal_118_$__cuda_sm20_div_s64) ;  /* 0x0000001400c87944 */ /* 0x000fea0003c00000 */
[----:B------:R-:W-:Y:S01]  /*0180*/  IADD3 R0, -R8, RZ, RZ ;  /* 0x000000ff08007210 */ /* 0x000fe20007ffe1ff */
[----:B------:R-:W-:Y:S01]  /*0190*/  ULDC UR6, c[0x0][0x3d0] ;  /* 0x0000f40000067ab9 */ /* 0x000fe20000000800 */
[----:B------:R-:W-:-:S03]  /*01a0*/  IMAD.MOV.U32 R4, RZ, RZ, R8 ;  /* 0x000000ffff047224 */ /* 0x000fc600078e0008 */
[----:B------:R-:W-:Y:S01]  /*01b0*/  IMAD R3, R0, UR6, R3 ;  /* 0x0000000600037c24 */ /* 0x000fe2000f8e0203 */
[----:B------:R-:W-:Y:S06]  /*01c0*/  BRA `(.L_x_2367) ;  /* 0x0000000000587947 */ /* 0x000fec0003800000 */
.L_x_2366:
        /* <DEDUP_REMOVED lines=22> */
.L_x_2367:
[----:B------:R-:W-:Y:S05]  /*0330*/  BSYNC B0 ;  /* 0x0000000000007941 */ /* 0x000fea0003800000 */
.L_x_2365:
        /* <DEDUP_REMOVED lines=13> */
[----:B------:R-:W-:Y:S05]  /*0410*/  CALL.REL.NOINC `($__internal_119_$__cuda_sm20_rem_s64) ;  /* 0x00000018006c7944 */ /* 0x000fea0003c00000 */
[----:B------:R-:W-:Y:S05]  /*0420*/  BRA `(.L_x_2370) ;  /* 0x0000000000447947 */ /* 0x000fea0003800000 */
.L_x_2369:
        /* <DEDUP_REMOVED lines=17> */
.L_x_2370:
[----:B------:R-:W-:Y:S05]  /*0540*/  BSYNC B0 ;  /* 0x0000000000007941 */ /* 0x000fea0003800000 */
.L_x_2368:
        /* <DEDUP_REMOVED lines=16> */
[----:B------:R-:W-:Y:S05]  /*0650*/  CALL.REL.NOINC `($__internal_118_$__cuda_sm20_div_s64) ;  /* 0x0000001000907944 */ /* 0x000fea0003c00000 */
[----:B------:R-:W-:Y:S01]  /*0660*/  IMAD.MOV.U32 R14, RZ, RZ, R8 ;  /* 0x000000ffff0e7224 */ /* 0x000fe200078e0008 */
[----:B------:R-:W-:Y:S01]  /*0670*/  MOV R15, R5 ;  /* 0x00000005000f7202 */ /* 0x000fe20000000f00 */
[----:B------:R-:W-:Y:S06]  /*0680*/  BRA `(.L_x_2373) ;  /* 0x00000000004c7947 */ /* 0x000fec0003800000 */
.L_x_2372:
        /* <DEDUP_REMOVED lines=19> */
.L_x_2373:
[----:B------:R-:W-:Y:S05]  /*07c0*/  BSYNC B0 ;  /* 0x0000000000007941 */ /* 0x000fea0003800000 */
.L_x_2371:
        /* <DEDUP_REMOVED lines=18> */
.L_x_2379:
        /* <DEDUP_REMOVED lines=10> */
[----:B------:R-:W-:Y:S05]  /*0990*/  CALL.REL.NOINC `($__internal_118_$__cuda_sm20_div_s64) ;  /* 0x0000000c00c07944 */ /* 0x000fea0003c00000 */
[----:B------:R-:W-:Y:S01]  /*09a0*/  IMAD.MOV R4, RZ, RZ, -R8 ;  /* 0x000000ffff047224 */ /* 0x000fe200078e0a08 */
[----:B------:R-:W-:-:S03]  /*09b0*/  MOV R15, R5 ;  /* 0x00000005000f7202 */ /* 0x000fc60000000f00 */
[----:B------:R-:W-:Y:S02]  /*09c0*/  IMAD R9, R9, R4, R14 ;  /* 0x0000000409097224 */ /* 0x000fe400078e020e */
[----:B------:R-:W-:Y:S01]  /*09d0*/  IMAD.MOV.U32 R14, RZ, RZ, R8 ;  /* 0x000000ffff0e7224 */ /* 0x000fe200078e0008 */
[----:B------:R-:W-:Y:S06]  /*09e0*/  BRA `(.L_x_2378) ;  /* 0x0000000000587947 */ /* 0x000fec0003800000 */
.L_x_2377:
        /* <DEDUP_REMOVED lines=22> */
.L_x_2378:
[----:B------:R-:W-:Y:S05]  /*0b50*/  BSYNC B0 ;  /* 0x0000000000007941 */ /* 0x000fea0003800000 */
.L_x_2376:
        /* <DEDUP_REMOVED lines=8> */
.L_x_2375:
[----:B------:R-:W-:-:S13]  /*0be0*/  ISETP.GE.U32.AND P0, PT, R20, 0x3, PT ;  /* 0x000000031400780c */ /* 0x000fda0003f06070 */
[----:B------:R-:W-:Y:S05]  /*0bf0*/  @!P0 BRA `(.L_x_2374) ;  /* 0x0000000800b88947 */ /* 0x000fea0003800000 */
[----:B------:R-:W-:Y:S01]  /*0c00*/  HFMA2.MMA R5, -RZ, RZ, 0, 6.4373016357421875e-06 ;  /* 0x0000006cff057435 */ /* 0x000fe200000001ff */
[C---:B------:R-:W-:Y:S02]  /*0c10*/  IMAD.SHL.U32 R21, R18.reuse, 0x4, RZ ;  /* 0x0000000412157824 */ /* 0x040fe400078e00ff */
[----:B------:R-:W-:-:S03]  /*0c20*/  VIADD R20, R18, 0x4 ;  /* 0x0000000412147836 */ /* 0x000fc60000000000 */
[----:B------:R-:W-:-:S04]  /*0c30*/  IADD3 R21, R21, 0xe0, RZ ;  /* 0x000000e015157810 */ /* 0x000fc80007ffe0ff */
[----:B------:R-:W-:-:S07]  /*0c40*/  IMAD R18, R18, 0x4, R5 ;  /* 0x0000000412127824 */ /* 0x000fce00078e0205 */
.L_x_2392:
        /* <DEDUP_REMOVED lines=16> */
.L_x_2381:
        /* <DEDUP_REMOVED lines=22> */
.L_x_2382:
[----:B------:R-:W-:Y:S05]  /*0eb0*/  BSYNC B0 ;  /* 0x0000000000007941 */ /* 0x000fea0003800000 */
.L_x_2380:
        /* <DEDUP_REMOVED lines=12> */
[----:B------:R-:W-:Y:S05]  /*0f80*/  CALL.REL.NOINC `($__internal_118_$__cuda_sm20_div_s64) ;  /* 0x0000000800447944 */ /* 0x000fea0003c00000 */
[----:B------:R-:W-:Y:S02]  /*0f90*/  IMAD.MOV R6, RZ, RZ, -R8 ;  /* 0x000000ffff067224 */ /* 0x000fe400078e0a08 */
[----:B------:R-:W-:Y:S02]  /*0fa0*/  IMAD.MOV.U32 R15, RZ, RZ, R5 ;  /* 0x000000ffff0f7224 */ /* 0x000fe400078e0005 */
[----:B------:R-:W-:Y:S01]  /*0fb0*/  IMAD R6, R9, R6, R14 ;  /* 0x0000000609067224 */ /* 0x000fe200078e020e */
[----:B------:R-:W-:Y:S01]  /*0fc0*/  MOV R14, R8 ;  /* 0x00000008000e7202 */ /* 0x000fe20000000f00 */
[----:B------:R-:W-:Y:S06]  /*0fd0*/  BRA `(.L_x_2385) ;  /* 0x0000000000587947 */ /* 0x000fec0003800000 */
.L_x_2384:
        /* <DEDUP_REMOVED lines=22> */
.L_x_2385:
[----:B------:R-:W-:Y:S05]  /*1140*/  BSYNC B0 ;  /* 0x0000000000007941 */ /* 0x000fea0003800000 */
.L_x_2383:
        /* <DEDUP_REMOVED lines=12> */
[----:B------:R-:W-:Y:S05]  /*1210*/  CALL.REL.NOINC `($__internal_118_$__cuda_sm20_div_s64) ;  /* 0x0000000400a07944 */ /* 0x000fea0003c00000 */
[----:B------:R-:W-:Y:S01]  /*1220*/  IADD3 R6, -R8, RZ, RZ ;  /* 0x000000ff08067210 */ /* 0x000fe20007ffe1ff */
[----:B------:R-:W-:-:S04]  /*1230*/  IMAD.MOV.U32 R15, RZ, RZ, R5 ;  /* 0x000000ffff0f7224 */ /* 0x000fc800078e0005 */
[----:B------:R-:W-:Y:S02]  /*1240*/  IMAD R6, R9, R6, R14 ;  /* 0x0000000609067224 */ /* 0x000fe400078e020e */
[----:B------:R-:W-:Y:S01]  /*1250*/  IMAD.MOV.U32 R14, RZ, RZ, R8 ;  /* 0x000000ffff0e7224 */ /* 0x000fe200078e0008 */
[----:B------:R-:W-:Y:S06]  /*1260*/  BRA `(.L_x_2388) ;  /* 0x0000000000587947 */ /* 0x000fec0003800000 */
.L_x_2387:
        /* <DEDUP_REMOVED lines=22> */
.L_x_2388:
[----:B------:R-:W-:Y:S05]  /*13d0*/  BSYNC B0 ;  /* 0x0000000000007941 */ /* 0x000fea0003800000 */
.L_x_2386:
        /* <DEDUP_REMOVED lines=12> */
[----:B------:R-:W-:Y:S05]  /*14a0*/  CALL.REL.NOINC `($__internal_118_$__cuda_sm20_div_s64) ;  /* 0x0000000000fc7944 */ /* 0x000fea0003c00000 */
[----:B------:R-:W-:Y:S02]  /*14b0*/  IMAD.MOV R4, RZ, RZ, -R8 ;  /* 0x000000ffff047224 */ /* 0x000fe400078e0a08 */
[----:B------:R-:W-:Y:S02]  /*14c0*/  IMAD.MOV.U32 R15, RZ, RZ, R5 ;  /* 0x000000ffff0f7224 */ /* 0x000fe400078e0005 */
[----:B------:R-:W-:Y:S01]  /*14d0*/  IMAD R9, R9, R4, R14 ;  /* 0x0000000409097224 */ /* 0x000fe200078e020e */
[----:B------:R-:W-:Y:S01]  /*14e0*/  MOV R14, R8 ;  /* 0x00000008000e7202 */ /* 0x000fe20000000f00 */
[----:B------:R-:W-:Y:S06]  /*14f0*/  BRA `(.L_x_2391) ;  /* 0x0000000000587947 */ /* 0x000fec0003800000 */
.L_x_2390:
        /* <DEDUP_REMOVED lines=22> */
.L_x_2391:
[----:B------:R-:W-:Y:S05]  /*1660*/  BSYNC B0 ;  /* 0x0000000000007941 */ /* 0x000fea0003800000 */
.L_x_2389:
[----:B------:R0:W1:Y:S01]  /*1670*/  LDC R5, c[0x0][R18+0x204] ;  /* 0x0000810012057b82 */ /* 0x0000620000000800 */
[----:B------:R-:W-:Y:S02]  /*1680*/  IADD3 R20, R20, -0x4, RZ ;  /* 0xfffffffc14147810 */ /* 0x000fe40007ffe0ff */
[----:B------:R-:W-:Y:S02]  /*1690*/  IADD3 R21, R21, -0x10, RZ ;  /* 0xfffffff015157810 */ /* 0x000fe40007ffe0ff */
[----:B------:R-:W-:Y:S01]  /*16a0*/  ISETP.GT.AND P0, PT, R20, 0x3, PT ;  /* 0x000000031400780c */ /* 0x000fe20003f04270 */
[----:B0-----:R-:W-:Y:S02]  /*16b0*/  VIADD R18, R18, 0xfffffff0 ;  /* 0xfffffff012127836 */ /* 0x001fe40000000000 */
[----:B-1----:R-:W-:-:S10]  /*16c0*/  IMAD R0, R5, R9, R0 ;  /* 0x0000000905007224 */ /* 0x002fd400078e0200 */
[----:B------:R-:W-:Y:S05]  /*16d0*/  @P0 BRA `(.L_x_2392) ;  /* 0xfffffff4005c0947 */ /* 0x000fea000383ffff */
.L_x_2374:
        /* <DEDUP_REMOVED lines=28> */
        .weak           $__internal_118_$__cuda_sm20_div_s64
        .type           $__internal_118_$__cuda_sm20_div_s64,@function
        .size           $__internal_118_$__cuda_sm20_div_s64,($__internal_119_$__cuda_sm20_rem_s64 - $__internal_118_$__cuda_sm20_div_s64)
$__internal_118_$__cuda_sm20_div_s64:
        /* <DEDUP_REMOVED lines=82> */
[----:B------:R-:W-:Y:S06]  /*1dc0*/  RET.REL.NODEC R6 `(_ZN2at6native16triu_tril_kernelIfiLb0ELi2ELb1EEEvNS_4cuda6detail10TensorInfoIT_T0_EENS4_IKS5_S6_EEllS6_) ;  /* 0xffffffe0068c7950 */ /* 0x000fec0003c3ffff */
        .weak           $__internal_119_$__cuda_sm20_rem_s64
        .type           $__internal_119_$__cuda_sm20_rem_s64,@function
        .size           $__internal_119_$__cuda_sm20_rem_s64,(.L_x_3267 - $__internal_119_$__cuda_sm20_rem_s64)
$__internal_119_$__cuda_sm20_rem_s64:
        /* <DEDUP_REMOVED lines=72> */
[----:B------:R-:W-:Y:S05]  /*2250*/  RET.REL.NODEC R6 `(_ZN2at6native16triu_tril_kernelIfiLb0ELi2ELb1EEEvNS_4cuda6detail10TensorInfoIT_T0_EENS4_IKS5_S6_EEllS6_) ;  /* 0xffffffdc06687950 */ /* 0x000fea0003c3ffff */
.L_x_2393:
        /* <DEDUP_REMOVED lines=10> */
.L_x_3267:


//--------------------- .text._ZN2at6native16triu_tril_kernelIdlLb0ELi1ELb0EEEvNS_4cuda6detail10TensorInfoIT_T0_EENS4_IKS5_S6_EEllS6_ --------------------------
	.section	.text._ZN2at6native16triu_tril_kernelIdlLb0ELi1ELb0EEEvNS_4cuda6detail10TensorInfoIT_T0_EENS4_IKS5_S6_EEllS6_,"ax",@progbits
	.align	128
        .global         _ZN2at6native16triu_tril_kernelIdlLb0ELi1ELb0EEEvNS_4cuda6detail10TensorInfoIT_T0_EENS4_IKS5_S6_EEllS6_
        .type           _ZN2at6native16triu_tril_kernelIdlLb0ELi1ELb0EEEvNS_4cuda6detail10TensorInfoIT_T0_EENS4_IKS5_S6_EEllS6_,@function
        .size           _ZN2at6native16triu_tril_kernelIdlLb0ELi1ELb0EEEvNS_4cuda6detail10TensorInfoIT_T0_EENS4_IKS5_S6_EEllS6_,(.L_x_3268 - _ZN2at6native16triu_tril_kernelIdlLb0ELi1ELb0EEEvNS_4cuda6detail10TensorInfoIT_T0_EENS4_IKS5_S6_EEllS6_)
        .other          _ZN2at6native16triu_tril_kernelIdlLb0ELi1ELb0EEEvNS_4cuda6detail10TensorInfoIT_T0_EENS4_IKS5_S6_EEllS6_,@"STO_CUDA_ENTRY STV_DEFAULT"
_ZN2at6native16triu_tril_kernelIdlLb0ELi1ELb0EEEvNS_4cuda6detail10TensorInfoIT_T0_EENS4_IKS5_S6_EEllS6_:
.text._ZN2at6native16triu_tril_kernelIdlLb0ELi1ELb0EEEvNS_4cuda6detail10TensorInfoIT_T0_EENS4_IKS5_S6_EEllS6_:
        /* <DEDUP_REMOVED lines=21> */
[----:B------:R-:W-:Y:S05]  /*0150*/  CALL.REL.NOINC `($__internal_120_$__cuda_sm20_div_s64) ;  /* 0x0000001c00c07944 */ /* 0x000fea0003c00000 */
        /* <DEDUP_REMOVED lines=10> */
.L_x_2395:
        /* <DEDUP_REMOVED lines=23> */
.L_x_2396:
[----:B------:R-:W-:Y:S05]  /*0370*/  BSYNC B0 ;  /* 0x0000000000007941 */ /* 0x000fea0003800000 */
.L_x_2394:
        /* <DEDUP_REMOVED lines=18> */
[----:B------:R-:W-:Y:S05]  /*04a0*/  CALL.REL.NOINC `($__internal_120_$__cuda_sm20_div_s64) ;  /* 0x0000001800ec7944 */ /* 0x000fea0003c00000 */
        /* <DEDUP_REMOVED lines=9> */
.L_x_2398:
        /* <DEDUP_REMOVED lines=22> */
.L_x_2399:
[----:B------:R-:W-:Y:S05]  /*06a0*/  BSYNC B0 ;  /* 0x0000000000007941 */ /* 0x000fea0003800000 */
.L_x_2397:
        /* <DEDUP_REMOVED lines=56> */
.L_x_2405:
        /* <DEDUP_REMOVED lines=26> */
.L_x_2403:
        /* <DEDUP_REMOVED lines=23> */
.L_x_2404:
[----:B------:R-:W-:Y:S05]  /*0d40*/  BSYNC B0 ;  /* 0x0000000000007941 */ /* 0x000fea0003800000 */
.L_x_2402:
        /* <DEDUP_REMOVED lines=19> */
.L_x_2401:
        /* <DEDUP_REMOVED lines=13> */
.L_x_2418:
        /* <DEDUP_REMOVED lines=14> */
[----:B------:R-:W-:Y:S05]  /*1030*/  CALL.REL.NOINC `($__internal_120_$__cuda_sm20_div_s64) ;  /* 0x0000001000087944 */ /* 0x000fea0003c00000 */
        /* <DEDUP_REMOVED lines=10> */
.L_x_2407:
        /* <DEDUP_REMOVED lines=23> */
.L_x_2408:
[----:B------:R-:W-:Y:S05]  /*1250*/  BSYNC B0 ;  /* 0x0000000000007941 */ /* 0x000fea0003800000 */
.L_x_2406:
        /* <DEDUP_REMOVED lines=35> */
.L_x_2410:
        /* <DEDUP_REMOVED lines=23> */
.L_x_2411:
[----:B------:R-:W-:Y:S05]  /*1600*/  BSYNC B0 ;  /* 0x0000000000007941 */ /* 0x000fea0003800000 */
.L_x_2409:
        /* <DEDUP_REMOVED lines=37> */
.L_x_2413:
        /* <DEDUP_REMOVED lines=23> */
.L_x_2414:
[----:B------:R-:W-:Y:S05]  /*19d0*/  BSYNC B0 ;  /* 0x0000000000007941 */ /* 0x000fea0003800000 */
.L_x_2412:
        /* <DEDUP_REMOVED lines=38> */
.L_x_2416:
        /* <DEDUP_REMOVED lines=22> */
.L_x_2417:
[----:B------:R-:W-:Y:S05]  /*1da0*/  BSYNC B0 ;  /* 0x0000000000007941 */ /* 0x000fea0003800000 */
.L_x_2415:
        /* <DEDUP_REMOVED lines=19> */
.L_x_2400:
        /* <DEDUP_REMOVED lines=8> */
[----:B------:R-:W-:Y:S01]  /*1f60*/  ISETP.GE.AND.EX P1, PT, R3, UR5, PT, P1 ;  /* 0x0000000503007c0c */ /* 0x000fe2000bf26310 */
[----:B------:R-:W-:Y:S01]  /*1f70*/  ULDC.64 UR4, c[0x0][0x208] ;  /* 0x0000820000047ab9 */ /* 0x000fe20000000a00 */
[----:B------:R-:W-:Y:S02]  /*1f80*/  CS2R R2, SRZ ;  /* 0x0000000000027805 */ /* 0x000fe4000001ff00 */
[----:B------:R-:W-:-:S13]  /*1f90*/  PLOP3.LUT P0, PT, P0, P1, PT, 0xa8, 0x0 ;  /* 0x000000000000781c */ /* 0x000fda0000703570 */
[----:B------:R-:W-:Y:S05]  /*1fa0*/  @P0 BRA `(.L_x_2420) ;  /* 0x0000000000100947 */ /* 0x000fea0003800000 */
[----:B------:R-:W-:Y:S02]  /*1fb0*/  ULDC.64 UR6, c[0x0][0x3b0] ;  /* 0x0000ec0000067ab9 */ /* 0x000fe40000000a00 */
[----:B------:R-:W-:-:S04]  /*1fc0*/  LEA R2, P0, R8, UR6, 0x3 ;  /* 0x0000000608027c11 */ /* 0x000fc8000f8018ff */
[----:B------:R-:W-:-:S06]  /*1fd0*/  LEA.HI.X R3, R8, UR7, R9, 0x3, P0 ;  /* 0x0000000708037c11 */ /* 0x000fcc00080f1c09 */
[----:B------:R-:W5:Y:S03]  /*1fe0*/  LDG.E.64 R2, desc[UR4][R2.64] ;  /* 0x0000000402027981 */ /* 0x000f66000c1e1b00 */
.L_x_2420:
[----:B------:R-:W-:Y:S05]  /*1ff0*/  BSYNC B0 ;  /* 0x0000000000007941 */ /* 0x000fea0003800000 */
.L_x_2419:
[----:B------:R-:W-:Y:S05]  /*2000*/  @P1 EXIT ;  /* 0x000000000000194d */ /* 0x000fea0003800000 */
[----:B------:R-:W-:Y:S02]  /*2010*/  ULDC.64 UR6, c[0x0][0x210] ;  /* 0x0000840000067ab9 */ /* 0x000fe40000000a00 */
[----:B------:R-:W-:-:S04]  /*2020*/  LEA R4, P0, R14, UR6, 0x3 ;  /* 0x000000060e047c11 */ /* 0x000fc8000f8018ff */
[----:B------:R-:W-:-:S05]  /*2030*/  LEA.HI.X R5, R14, UR7, R15, 0x3, P0 ;  /* 0x000000070e057c11 */ /* 0x000fca00080f1c0f */
[----:B-----5:R-:W-:Y:S01]  /*2040*/  STG.E.64 desc[UR4][R4.64], R2 ;  /* 0x0000000204007986 */ /* 0x020fe2000c101b04 */
[----:B------:R-:W-:Y:S05]  /*2050*/  EXIT ;  /* 0x000000000000794d */ /* 0x000fea0003800000 */
        .weak           $__internal_120_$__cuda_sm20_div_s64
        .type           $__internal_120_$__cuda_sm20_div_s64,@function
        .size           $__internal_120_$__cuda_sm20_div_s64,(.L_x_3268 - $__internal_120_$__cuda_sm20_div_s64)
$__internal_120_$__cuda_sm20_div_s64:
        /* <DEDUP_REMOVED lines=83> */
[----:B------:R-:W-:Y:S06]  /*2590*/  RET.REL.NODEC R20 `(_ZN2at6native16triu_tril_kernelIdlLb0ELi1ELb0EEEvNS_4cuda6detail10TensorInfoIT_T0_EENS4_IKS5_S6_EEllS6_) ;  /* 0xffffffd814987950 */ /* 0x000fec0003c3ffff */
.L_x_2421:
        /* <DEDUP_REMOVED lines=14> */
.L_x_3268:


//--------------------- .text._ZN2at6native16triu_tril_kernelIdlLb0ELi1ELb1EEEvNS_4cuda6detail10TensorInfoIT_T0_EENS4_IKS5_S6_EEllS6_ --------------------------
	.section	.text._ZN2at6native16triu_tril_kernelIdlLb0ELi1ELb1EEEvNS_4cuda6detail10TensorInfoIT_T0_EENS4_IKS5_S6_EEllS6_,"ax",@progbits
	.align	128
        .global         _ZN2at6native16triu_tril_kernelIdlLb0ELi1ELb1EEEvNS_4cuda6detail10TensorInfoIT_T0_EENS4_IKS5_S6_EEllS6_
        .type           _ZN2at6native16triu_tril_kernelIdlLb0ELi1ELb1EEEvNS_4cuda6detail10TensorInfoIT_T0_EENS4_IKS5_S6_EEllS6_,@function
        .size           _ZN2at6native16triu_tril_kernelIdlLb0ELi1ELb1EEEvNS_4cuda6detail10TensorInfoIT_T0_EENS4_IKS5_S6_EEllS6_,(.L_x_3270 - _ZN2at6native16triu_tril_kernelIdlLb0ELi1ELb1EEEvNS_4cuda6detail10TensorInfoIT_T0_EENS4_IKS5_S6_EEllS6_)
        .other          _ZN2at6native16triu_tril_kernelIdlLb0ELi1ELb1EEEvNS_4cuda6detail10TensorInfoIT_T0_EENS4_IKS5_S6_EEllS6_,@"STO_CUDA_ENTRY STV_DEFAULT"
_ZN2at6native16triu_tril_kernelIdlLb0ELi1ELb1EEEvNS_4cuda6detail10TensorInfoIT_T0_EENS4_IKS5_S6_EEllS6_:
.text._ZN2at6native16triu_tril_kernelIdlLb0ELi1ELb1EEEvNS_4cuda6detail10TensorInfoIT_T0_EENS4_IKS5_S6_EEllS6_:
        /* <DEDUP_REMOVED lines=21> */
[----:B------:R-:W-:Y:S05]  /*0150*/  CALL.REL.NOINC `($__internal_121_$__cuda_sm20_div_s64) ;  /* 0x0000001c00507944 */ /* 0x000fea0003c00000 */
        /* <DEDUP_REMOVED lines=8> */
.L_x_2423:
        /* <DEDUP_REMOVED lines=23> */
.L_x_2424:
[----:B------:R-:W-:Y:S05]  /*0350*/  BSYNC B0 ;  /* 0x0000000000007941 */ /* 0x000fea0003800000 */
.L_x_2422:
        /* <DEDUP_REMOVED lines=12> */
[----:B------:R-:W-:Y:S05]  /*0420*/  CALL.REL.NOINC `($__internal_122_$__cuda_sm20_rem_s64) ;  /* 0x0000001c00ec7944 */ /* 0x000fea0003c00000 */
[----:B------:R-:W-:Y:S05]  /*0430*/  BRA `(.L_x_2427) ;  /* 0x0000000000487947 */ /* 0x000fea0003800000 */
.L_x_2426:
        /* <DEDUP_REMOVED lines=18> */
.L_x_2427:
[----:B------:R-:W-:Y:S05]  /*0560*/  BSYNC B0 ;  /* 0x0000000000007941 */ /* 0x000fea0003800000 */
.L_x_2425:
        /* <DEDUP_REMOVED lines=21> */
[----:B------:R-:W-:Y:S05]  /*06c0*/  CALL.REL.NOINC `($__internal_121_$__cuda_sm20_div_s64) ;  /* 0x0000001400f47944 */ /* 0x000fea0003c00000 */
[----:B------:R-:W-:Y:S01]  /*06d0*/  IMAD.MOV.U32 R18, RZ, RZ, R4 ;  /* 0x000000ffff127224 */ /* 0x000fe200078e0004 */
[----:B------:R-:W-:Y:S01]  /*06e0*/  MOV R19, R5 ;  /* 0x0000000500137202 */ /* 0x000fe20000000f00 */
[----:B------:R-:W-:Y:S06]  /*06f0*/  BRA `(.L_x_2430) ;  /* 0x00000000004c7947 */ /* 0x000fec0003800000 */
.L_x_2429:
        /* <DEDUP_REMOVED lines=19> */
.L_x_2430:
[----:B------:R-:W-:Y:S05]  /*0830*/  BSYNC B0 ;  /* 0x0000000000007941 */ /* 0x000fea0003800000 */
.L_x_2428:
        /* <DEDUP_REMOVED lines=42> */
.L_x_2436:
        /* <DEDUP_REMOVED lines=13> */
[----:B------:R-:W-:Y:S05]  /*0bb0*/  CALL.REL.NOINC `($__internal_121_$__cuda_sm20_div_s64) ;  /* 0x0000001000b87944 */ /* 0x000fea0003c00000 */
        /* <DEDUP_REMOVED lines=11> */
.L_x_2434:
        /* <DEDUP_REMOVED lines=23> */
.L_x_2435:
[----:B------:R-:W-:Y:S05]  /*0de0*/  BSYNC B0 ;  /* 0x0000000000007941 */ /* 0x000fea0003800000 */
.L_x_2433:
        /* <DEDUP_REMOVED lines=14> */
.L_x_2432:
        /* <DEDUP_REMOVED lines=11> */
.L_x_2449:
        /* <DEDUP_REMOVED lines=13> */
[----:B------:R-:W-:Y:S05]  /*1050*/  CALL.REL.NOINC `($__internal_121_$__cuda_sm20_div_s64) ;  /* 0x0000000c00907944 */ /* 0x000fea0003c00000 */
        /* <DEDUP_REMOVED lines=11> */
.L_x_2438:
        /* <DEDUP_REMOVED lines=23> */
.L_x_2439:
[----:B------:R-:W-:Y:S05]  /*1280*/  BSYNC B0 ;  /* 0x0000000000007941 */ /* 0x000fea0003800000 */
.L_x_2437:
        /* <DEDUP_REMOVED lines=30> */
.L_x_2441:
        /* <DEDUP_REMOVED lines=23> */
.L_x_2442:
[----:B------:R-:W-:Y:S05]  /*15e0*/  BSYNC B0 ;  /* 0x0000000000007941 */ /* 0x000fea0003800000 */
.L_x_2440:
        /* <DEDUP_REMOVED lines=31> */
.L_x_2444:
        /* <DEDUP_REMOVED lines=23> */
.L_x_2445:
[----:B------:R-:W-:Y:S05]  /*1950*/  BSYNC B0 ;  /* 0x0000000000007941 */ /* 0x000fea0003800000 */
.L_x_2443:
        /* <DEDUP_REMOVED lines=31> */
.L_x_2447:
        /* <DEDUP_REMOVED lines=23> */
.L_x_2448:
[----:B------:R-:W-:Y:S05]  /*1cc0*/  BSYNC B0 ;  /* 0x0000000000007941 */ /* 0x000fea0003800000 */
.L_x_2446:
        /* <DEDUP_REMOVED lines=14> */
.L_x_2431:
        /* <DEDUP_REMOVED lines=15> */
        .weak           $__internal_121_$__cuda_sm20_div_s64
        .type           $__internal_121_$__cuda_sm20_div_s64,@function
        .size           $__internal_121_$__cuda_sm20_div_s64,($__internal_122_$__cuda_sm20_rem_s64 - $__internal_121_$__cuda_sm20_div_s64)
$__internal_121_$__cuda_sm20_div_s64:
        /* <DEDUP_REMOVED lines=83> */
[----:B------:R-:W-:Y:S06]  /*23d0*/  RET.REL.NODEC R6 `(_ZN2at6native16triu_tril_kernelIdlLb0ELi1ELb1EEEvNS_4cuda6detail10TensorInfoIT_T0_EENS4_IKS5_S6_EEllS6_) ;  /* 0xffffffdc06087950 */ /* 0x000fec0003c3ffff */
        .weak           $__internal_122_$__cuda_sm20_rem_s64
        .type           $__internal_122_$__cuda_sm20_rem_s64,@function
        .size           $__internal_122_$__cuda_sm20_rem_s64,(.L_x_3270 - $__internal_122_$__cuda_sm20_rem_s64)
$__internal_122_$__cuda_sm20_rem_s64:
        /* <DEDUP_REMOVED lines=77> */
[----:B------:R-:W-:Y:S06]  /*28b0*/  RET.REL.NODEC R6 `(_ZN2at6native16triu_tril_kernelIdlLb0ELi1ELb1EEEvNS_4cuda6detail10TensorInfoIT_T0_EENS4_IKS5_S6_EEllS6_) ;  /* 0xffffffd406d07950 */ /* 0x000fec0003c3ffff */
.L_x_2450:
        /* <DEDUP_REMOVED lines=12> */
.L_x_3270:


//--------------------- .text._ZN2at6native16triu_tril_kernelIdiLb0ELi1ELb0EEEvNS_4cuda6detail10TensorInfoIT_T0_EENS4_IKS5_S6_EEllS6_ --------------------------
	.section	.text._ZN2at6native16triu_tril_kernelIdiLb0ELi1ELb0EEEvNS_4cuda6detail10TensorInfoIT_T0_EENS4_IKS5_S6_EEllS6_,"ax",@progbits
	.align	128
        .global         _ZN2at6native16triu_tril_kernelIdiLb0ELi1ELb0EEEvNS_4cuda6detail10TensorInfoIT_T0_EENS4_IKS5_S6_EEllS6_
        .type           _ZN2at6native16triu_tril_kernelIdiLb0ELi1ELb0EEEvNS_4cuda6detail10TensorInfoIT_T0_EENS4_IKS5_S6_EEllS6_,@function
        .size           _ZN2at6native16triu_tril_kernelIdiLb0ELi1ELb0EEEvNS_4cuda6detail10TensorInfoIT_T0_EENS4_IKS5_S6_EEllS6_,(.L_x_3271 - _ZN2at6native16triu_tril_kernelIdiLb0ELi1ELb0EEEvNS_4cuda6detail10TensorInfoIT_T0_EENS4_IKS5_S6_EEllS6_)
        .other          _ZN2at6native16triu_tril_kernelIdiLb0ELi1ELb0EEEvNS_4cuda6detail10TensorInfoIT_T0_EENS4_IKS5_S6_EEllS6_,@"STO_CUDA_ENTRY STV_DEFAULT"
_ZN2at6native16triu_tril_kernelIdiLb0ELi1ELb0EEEvNS_4cuda6detail10TensorInfoIT_T0_EENS4_IKS5_S6_EEllS6_:
.text._ZN2at6native16triu_tril_kernelIdiLb0ELi1ELb0EEEvNS_4cuda6detail10TensorInfoIT_T0_EENS4_IKS5_S6_EEllS6_:
        /* <DEDUP_REMOVED lines=22> */
[----:B------:R-:W-:Y:S05]  /*0160*/  CALL.REL.NOINC `($__internal_123_$__cuda_sm20_div_s64) ;  /* 0x00000014006c7944 */ /* 0x000fea0003c00000 */
[----:B------:R-:W-:Y:S01]  /*0170*/  IADD3 R5, -R9, RZ, RZ ;  /* 0x000000ff09057210 */ /* 0x000fe20007ffe1ff */
[----:B------:R-:W-:Y:S01]  /*0180*/  ULDC UR6, c[0x0][0x3d0] ;  /* 0x0000f40000067ab9 */ /* 0x000fe20000000800 */
[----:B------:R-:W-:Y:S02]  /*0190*/  IMAD.MOV.U32 R2, RZ, RZ, R9 ;  /* 0x000000ffff027224 */ /* 0x000fe400078e0009 */
[----:B------:R-:W-:Y:S02]  /*01a0*/  IMAD.MOV.U32 R3, RZ, RZ, R8 ;  /* 0x000000ffff037224 */ /* 0x000fe400078e0008 */
[----:B------:R-:W-:Y:S01]  /*01b0*/  IMAD R4, R5, UR6, R14 ;  /* 0x0000000605047c24 */ /* 0x000fe2000f8e020e */
[----:B------:R-:W-:Y:S06]  /*01c0*/  BRA `(.L_x_2453) ;  /* 0x0000000000547947 */ /* 0x000fec0003800000 */
.L_x_2452:
        /* <DEDUP_REMOVED lines=21> */
.L_x_2453:
[----:B------:R-:W-:Y:S05]  /*0320*/  BSYNC B0 ;  /* 0x0000000000007941 */ /* 0x000fea0003800000 */
.L_x_2451:
        /* <DEDUP_REMOVED lines=15> */
[----:B------:R-:W-:Y:S05]  /*0420*/  CALL.REL.NOINC `($__internal_123_$__cuda_sm20_div_s64) ;  /* 0x0000001000bc7944 */ /* 0x000fea0003c00000 */
[--C-:B------:R-:W-:Y:S01]  /*0430*/  IMAD.MOV R3, RZ, RZ, -R9.reuse ;  /* 0x000000ffff037224 */ /* 0x100fe200078e0a09 */
[----:B------:R-:W-:Y:S01]  /*0440*/  MOV R15, R8 ;  /* 0x00000008000f7202 */ /* 0x000fe20000000f00 */
[----:B------:R-:W-:Y:S02]  /*0450*/  IMAD.MOV.U32 R14, RZ, RZ, R9 ;  /* 0x000000ffff0e7224 */ /* 0x000fe400078e0009 */
[----:B------:R-:W-:Y:S01]  /*0460*/  IMAD R3, R3, UR5, R2 ;  /* 0x0000000503037c24 */ /* 0x000fe2000f8e0202 */
[----:B------:R-:W-:Y:S06]  /*0470*/  BRA `(.L_x_2456) ;  /* 0x0000000000547947 */ /* 0x000fec0003800000 */
.L_x_2455:
        /* <DEDUP_REMOVED lines=21> */
.L_x_2456:
[----:B------:R-:W-:Y:S05]  /*05d0*/  BSYNC B0 ;  /* 0x0000000000007941 */ /* 0x000fea0003800000 */
.L_x_2454:
        /* <DEDUP_REMOVED lines=22> */
.L_x_2462:
        /* <DEDUP_REMOVED lines=10> */
[----:B------:R-:W-:Y:S05]  /*07e0*/  CALL.REL.NOINC `($__internal_123_$__cuda_sm20_div_s64) ;  /* 0x0000000c00cc7944 */ /* 0x000fea0003c00000 */
[----:B------:R-:W-:Y:S01]  /*07f0*/  IADD3 R5, -R9, RZ, RZ ;  /* 0x000000ff09057210 */ /* 0x000fe20007ffe1ff */
[----:B------:R-:W-:-:S04]  /*0800*/  IMAD.MOV.U32 R15, RZ, RZ, R8 ;  /* 0x000000ffff0f7224 */ /* 0x000fc800078e0008 */
[----:B------:R-:W-:Y:S02]  /*0810*/  IMAD R10, R10, R5, R14 ;  /* 0x000000050a0a7224 */ /* 0x000fe400078e020e */
[----:B------:R-:W-:Y:S01]  /*0820*/  IMAD.MOV.U32 R14, RZ, RZ, R9 ;  /* 0x000000ffff0e7224 */ /* 0x000fe200078e0009 */
[----:B------:R-:W-:Y:S06]  /*0830*/  BRA `(.L_x_2461) ;  /* 0x0000000000587947 */ /* 0x000fec0003800000 */
.L_x_2460:
        /* <DEDUP_REMOVED lines=22> */
.L_x_2461:
[----:B------:R-:W-:Y:S05]  /*09a0*/  BSYNC B0 ;  /* 0x0000000000007941 */ /* 0x000fea0003800000 */
.L_x_2459:
        /* <DEDUP_REMOVED lines=10> */
.L_x_2458:
[----:B------:R-:W-:-:S13]  /*0a50*/  ISETP.GE.U32.AND P0, PT, R21, 0x3, PT ;  /* 0x000000031500780c */ /* 0x000fda0003f06070 */
[----:B------:R-:W-:Y:S05]  /*0a60*/  @!P0 BRA `(.L_x_2457) ;  /* 0x0000000800d88947 */ /* 0x000fea0003800000 */
[----:B------:R-:W-:Y:S01]  /*0a70*/  HFMA2.MMA R5, -RZ, RZ, 0, 6.4373016357421875e-06 ;  /* 0x0000006cff057435 */ /* 0x000fe200000001ff */
[C---:B------:R-:W-:Y:S01]  /*0a80*/  IMAD.SHL.U32 R22, R20.reuse, 0x4, RZ ;  /* 0x0000000414167824 */ /* 0x040fe200078e00ff */
[----:B------:R-:W-:-:S03]  /*0a90*/  IADD3 R21, R20, 0x4, RZ ;  /* 0x0000000414157810 */ /* 0x000fc60007ffe0ff */
[----:B------:R-:W-:-:S05]  /*0aa0*/  VIADD R22, R22, 0xe0 ;  /* 0x000000e016167836 */ /* 0x000fca0000000000 */
[----:B------:R-:W-:-:S07]  /*0ab0*/  IMAD R20, R20, 0x4, R5 ;  /* 0x0000000414147824 */ /* 0x000fce00078e0205 */
.L_x_2475:
        /* <DEDUP_REMOVED lines=10> */
[----:B------:R-:W-:Y:S05]  /*0b60*/  CALL.REL.NOINC `($__internal_123_$__cuda_sm20_div_s64) ;  /* 0x0000000800ec7944 */ /* 0x000fea0003c00000 */
[----:B------:R-:W-:Y:S02]  /*0b70*/  IMAD.MOV R11, RZ, RZ, -R9 ;  /* 0x000000ffff0b7224 */ /* 0x000fe400078e0a09 */
[----:B------:R-:W-:Y:S02]  /*0b80*/  IMAD.MOV.U32 R15, RZ, RZ, R8 ;  /* 0x000000ffff0f7224 */ /* 0x000fe400078e0008 */
[----:B------:R-:W-:Y:S01]  /*0b90*/  IMAD R11, R10, R11, R14 ;  /* 0x0000000b0a0b7224 */ /* 0x000fe200078e020e */
[----:B------:R-:W-:Y:S01]  /*0ba0*/  MOV R14, R9 ;  /* 0x00000009000e7202 */ /* 0x000fe20000000f00 */
[----:B------:R-:W-:Y:S06]  /*0bb0*/  BRA `(.L_x_2465) ;  /* 0x0000000000587947 */ /* 0x000fec0003800000 */
.L_x_2464:
        /* <DEDUP_REMOVED lines=22> */
.L_x_2465:
[----:B------:R-:W-:Y:S05]  /*0d20*/  BSYNC B0 ;  /* 0x0000000000007941 */ /* 0x000fea0003800000 */
.L_x_2463:
        /* <DEDUP_REMOVED lines=20> */
.L_x_2467:
        /* <DEDUP_REMOVED lines=22> */
.L_x_2468:
[----:B------:R-:W-:Y:S05]  /*0fd0*/  BSYNC B0 ;  /* 0x0000000000007941 */ /* 0x000fea0003800000 */
.L_x_2466:
        /* <DEDUP_REMOVED lines=20> */
.L_x_2470:
        /* <DEDUP_REMOVED lines=22> */
.L_x_2471:
[----:B------:R-:W-:Y:S05]  /*1280*/  BSYNC B0 ;  /* 0x0000000000007941 */ /* 0x000fea0003800000 */
.L_x_2469:
        /* <DEDUP_REMOVED lines=20> */
.L_x_2473:
        /* <DEDUP_REMOVED lines=22> */
.L_x_2474:
[----:B------:R-:W-:Y:S05]  /*1530*/  BSYNC B0 ;  /* 0x0000000000007941 */ /* 0x000fea0003800000 */
.L_x_2472:
        /* <DEDUP_REMOVED lines=9> */
.L_x_2457:
        /* <DEDUP_REMOVED lines=15> */
.L_x_2477:
[----:B------:R-:W-:Y:S05]  /*16c0*/  BSYNC B0 ;  /* 0x0000000000007941 */ /* 0x000fea0003800000 */
.L_x_2476:
[----:B------:R-:W-:Y:S05]  /*16d0*/  @!P1 EXIT ;  /* 0x000000000000994d */ /* 0x000fea0003800000 */
[----:B0-----:R-:W0:Y:S02]  /*16e0*/  LDC.64 R2, c[0x0][0x210] ;  /* 0x00008400ff027b82 */ /* 0x001e240000000a00 */
[----:B0-----:R-:W-:-:S05]  /*16f0*/  IMAD.WIDE R2, R0, 0x8, R2 ;  /* 0x0000000800027825 */ /* 0x001fca00078e0202 */
[----:B-----5:R-:W-:Y:S01]  /*1700*/  STG.E.64 desc[UR6][R2.64], R4 ;  /* 0x0000000402007986 */ /* 0x020fe2000c101b06 */
[----:B------:R-:W-:Y:S05]  /*1710*/  EXIT ;  /* 0x000000000000794d */ /* 0x000fea0003800000 */
        .weak           $__internal_123_$__cuda_sm20_div_s64
        .type           $__internal_123_$__cuda_sm20_div_s64,@function
        .size           $__internal_123_$__cuda_sm20_div_s64,(.L_x_3271 - $__internal_123_$__cuda_sm20_div_s64)
$__internal_123_$__cuda_sm20_div_s64:
        /* <DEDUP_REMOVED lines=82> */
[----:B------:R-:W-:Y:S05]  /*1c40*/  RET.REL.NODEC R6 `(_ZN2at6native16triu_tril_kernelIdiLb0ELi1ELb0EEEvNS_4cuda6detail10TensorInfoIT_T0_EENS4_IKS5_S6_EEllS6_) ;  /* 0xffffffe006ec7950 */ /* 0x000fea0003c3ffff */
.L_x_2478:
        /* <DEDUP_REMOVED lines=11> */
.L_x_3271:


//--------------------- .text._ZN2at6native16triu_tril_kernelIdiLb0ELi1ELb1EEEvNS_4cuda6detail10TensorInfoIT_T0_EENS4_IKS5_S6_EEllS6_ --------------------------
	.section	.text._ZN2at6native16triu_tril_kernelIdiLb0ELi1ELb1EEEvNS_4cuda6detail10TensorInfoIT_T0_EENS4_IKS5_S6_EEllS6_,"ax",@progbits
	.align	128
        .global         _ZN2at6native16triu_tril_kernelIdiLb0ELi1ELb1EEEvNS_4cuda6detail10TensorInfoIT_T0_EENS4_IKS5_S6_EEllS6_
        .type           _ZN2at6native16triu_tril_kernelIdiLb0ELi1ELb1EEEvNS_4cuda6detail10TensorInfoIT_T0_EENS4_IKS5_S6_EEllS6_,@function
        .size           _ZN2at6native16triu_tril_kernelIdiLb0ELi1ELb1EEEvNS_4cuda6detail10TensorInfoIT_T0_EENS4_IKS5_S6_EEllS6_,(.L_x_3273 - _ZN2at6native16triu_tril_kernelIdiLb0ELi1ELb1EEEvNS_4cuda6detail10TensorInfoIT_T0_EENS4_IKS5_S6_EEllS6_)
        .other          _ZN2at6native16triu_tril_kernelIdiLb0ELi1ELb1EEEvNS_4cuda6detail10TensorInfoIT_T0_EENS4_IKS5_S6_EEllS6_,@"STO_CUDA_ENTRY STV_DEFAULT"
_ZN2at6native16triu_tril_kernelIdiLb0ELi1ELb1EEEvNS_4cuda6detail10TensorInfoIT_T0_EENS4_IKS5_S6_EEllS6_:
.text._ZN2at6native16triu_tril_kernelIdiLb0ELi1ELb1EEEvNS_4cuda6detail10TensorInfoIT_T0_EENS4_IKS5_S6_EEllS6_:
        /* <DEDUP_REMOVED lines=22> */
[----:B------:R-:W-:Y:S05]  /*0160*/  CALL.REL.NOINC `($__internal_124_$__cuda_sm20_div_s64) ;  /* 0x00000014008c7944 */ /* 0x000fea0003c00000 */
[----:B------:R-:W-:Y:S01]  /*0170*/  IADD3 R3, -R8, RZ, RZ ;  /* 0x000000ff08037210 */ /* 0x000fe20007ffe1ff */
[----:B------:R-:W-:Y:S01]  /*0180*/  ULDC UR6, c[0x0][0x3d0] ;  /* 0x0000f40000067ab9 */ /* 0x000fe20000000800 */
[----:B------:R-:W-:-:S03]  /*0190*/  IMAD.MOV.U32 R4, RZ, RZ, R8 ;  /* 0x000000ffff047224 */ /* 0x000fc600078e0008 */
[----:B------:R-:W-:Y:S01]  /*01a0*/  IMAD R3, R3, UR6, R2 ;  /* 0x0000000603037c24 */ /* 0x000fe2000f8e0202 */
[----:B------:R-:W-:Y:S06]  /*01b0*/  BRA `(.L_x_2481) ;  /* 0x0000000000547947 */ /* 0x000fec0003800000 */
.L_x_2480:
        /* <DEDUP_REMOVED lines=21> */
.L_x_2481:
[----:B------:R-:W-:Y:S05]  /*0310*/  BSYNC B0 ;  /* 0x0000000000007941 */ /* 0x000fea0003800000 */
.L_x_2479:
        /* <DEDUP_REMOVED lines=13> */
[----:B------:R-:W-:Y:S05]  /*03f0*/  CALL.REL.NOINC `($__internal_125_$__cuda_sm20_rem_s64) ;  /* 0x0000001800347944 */ /* 0x000fea0003c00000 */
[----:B------:R-:W-:Y:S05]  /*0400*/  BRA `(.L_x_2484) ;  /* 0x0000000000447947 */ /* 0x000fea0003800000 */
.L_x_2483:
        /* <DEDUP_REMOVED lines=17> */
.L_x_2484:
[----:B------:R-:W-:Y:S05]  /*0520*/  BSYNC B0 ;  /* 0x0000000000007941 */ /* 0x000fea0003800000 */
.L_x_2482:
        /* <DEDUP_REMOVED lines=16> */
[----:B------:R-:W-:Y:S05]  /*0630*/  CALL.REL.NOINC `($__internal_124_$__cuda_sm20_div_s64) ;  /* 0x0000001000587944 */ /* 0x000fea0003c00000 */
[----:B------:R-:W-:Y:S02]  /*0640*/  IMAD.MOV.U32 R14, RZ, RZ, R8 ;  /* 0x000000ffff0e7224 */ /* 0x000fe400078e0008 */
[----:B------:R-:W-:Y:S01]  /*0650*/  IMAD.MOV.U32 R15, RZ, RZ, R5 ;  /* 0x000000ffff0f7224 */ /* 0x000fe200078e0005 */
[----:B------:R-:W-:Y:S06]  /*0660*/  BRA `(.L_x_2487) ;  /* 0x00000000004c7947 */ /* 0x000fec0003800000 */
.L_x_2486:
        /* <DEDUP_REMOVED lines=19> */
.L_x_2487:
[----:B------:R-:W-:Y:S05]  /*07a0*/  BSYNC B0 ;  /* 0x0000000000007941 */ /* 0x000fea0003800000 */
.L_x_2485:
        /* <DEDUP_REMOVED lines=18> */
.L_x_2493:
        /* <DEDUP_REMOVED lines=10> */
[----:B------:R-:W-:Y:S05]  /*0970*/  CALL.REL.NOINC `($__internal_124_$__cuda_sm20_div_s64) ;  /* 0x0000000c00887944 */ /* 0x000fea0003c00000 */
[----:B------:R-:W-:Y:S01]  /*0980*/  IADD3 R4, -R8, RZ, RZ ;  /* 0x000000ff08047210 */ /* 0x000fe20007ffe1ff */
[----:B------:R-:W-:-:S04]  /*0990*/  IMAD.MOV.U32 R15, RZ, RZ, R5 ;  /* 0x000000ffff0f7224 */ /* 0x000fc800078e0005 */
[----:B------:R-:W-:Y:S02]  /*09a0*/  IMAD R9, R9, R4, R14 ;  /* 0x0000000409097224 */ /* 0x000fe400078e020e */
[----:B------:R-:W-:Y:S01]  /*09b0*/  IMAD.MOV.U32 R14, RZ, RZ, R8 ;  /* 0x000000ffff0e7224 */ /* 0x000fe200078e0008 */
[----:B------:R-:W-:Y:S06]  /*09c0*/  BRA `(.L_x_2492) ;  /* 0x0000000000587947 */ /* 0x000fec0003800000 */
.L_x_2491:
        /* <DEDUP_REMOVED lines=22> */
.L_x_2492:
[----:B------:R-:W-:Y:S05]  /*0b30*/  BSYNC B0 ;  /* 0x0000000000007941 */ /* 0x000fea0003800000 */
.L_x_2490:
        /* <DEDUP_REMOVED lines=8> */
.L_x_2489:
[----:B------:R-:W-:-:S13]  /*0bc0*/  ISETP.GE.U32.AND P0, PT, R20, 0x3, PT ;  /* 0x000000031400780c */ /* 0x000fda0003f06070 */
[----:B------:R-:W-:Y:S05]  /*0bd0*/  @!P0 BRA `(.L_x_2488) ;  /* 0x0000000800b88947 */ /* 0x000fea0003800000 */
[C---:B------:R-:W-:Y:S01]  /*0be0*/  SHF.L.U32 R21, R18.reuse, 0x2, RZ ;  /* 0x0000000212157819 */ /* 0x040fe200000006ff */
[----:B------:R-:W-:Y:S02]  /*0bf0*/  IMAD.MOV.U32 R5, RZ, RZ, 0x6c ;  /* 0x0000006cff057424 */ /* 0x000fe400078e00ff */
[C---:B------:R-:W-:Y:S02]  /*0c00*/  VIADD R20, R18.reuse, 0x4 ;  /* 0x0000000412147836 */ /* 0x040fe40000000000 */
[----:B------:R-:W-:Y:S02]  /*0c10*/  IMAD R18, R18, 0x4, R5 ;  /* 0x0000000412127824 */ /* 0x000fe400078e0205 */
[----:B------:R-:W-:-:S07]  /*0c20*/  VIADD R21, R21, 0xe0 ;  /* 0x000000e015157836 */ /* 0x000fce0000000000 */
.L_x_2506:
        /* <DEDUP_REMOVED lines=16> */
.L_x_2495:
        /* <DEDUP_REMOVED lines=22> */
.L_x_2496:
[----:B------:R-:W-:Y:S05]  /*0e90*/  BSYNC B0 ;  /* 0x0000000000007941 */ /* 0x000fea0003800000 */
.L_x_2494:
        /* <DEDUP_REMOVED lines=12> */
[----:B------:R-:W-:Y:S05]  /*0f60*/  CALL.REL.NOINC `($__internal_124_$__cuda_sm20_div_s64) ;  /* 0x00000008000c7944 */ /* 0x000fea0003c00000 */
[----:B------:R-:W-:Y:S01]  /*0f70*/  IMAD.MOV R6, RZ, RZ, -R8 ;  /* 0x000000ffff067224 */ /* 0x000fe200078e0a08 */
[----:B------:R-:W-:-:S03]  /*0f80*/  MOV R15, R5 ;  /* 0x00000005000f7202 */ /* 0x000fc60000000f00 */
[----:B------:R-:W-:Y:S02]  /*0f90*/  IMAD R6, R9, R6, R14 ;  /* 0x0000000609067224 */ /* 0x000fe400078e020e */
[----:B------:R-:W-:Y:S01]  /*0fa0*/  IMAD.MOV.U32 R14, RZ, RZ, R8 ;  /* 0x000000ffff0e7224 */ /* 0x000fe200078e0008 */
[----:B------:R-:W-:Y:S06]  /*0fb0*/  BRA `(.L_x_2499) ;  /* 0x0000000000587947 */ /* 0x000fec0003800000 */
.L_x_2498:
        /* <DEDUP_REMOVED lines=22> */
.L_x_2499:
[----:B------:R-:W-:Y:S05]  /*1120*/  BSYNC B0 ;  /* 0x0000000000007941 */ /* 0x000fea0003800000 */
.L_x_2497:
        /* <DEDUP_REMOVED lines=13> */
[----:B------:R-:W-:Y:S02]  /*1200*/  IADD3 R6, -R8, RZ, RZ ;  /* 0x000000ff08067210 */ /* 0x000fe40007ffe1ff */
[----:B------:R-:W-:-:S03]  /*1210*/  MOV R15, R5 ;  /* 0x00000005000f7202 */ /* 0x000fc60000000f00 */
[----:B------:R-:W-:Y:S02]  /*1220*/  IMAD R6, R9, R6, R14 ;  /* 0x0000000609067224 */ /* 0x000fe400078e020e */
[----:B------:R-:W-:Y:S01]  /*1230*/  IMAD.MOV.U32 R14, RZ, RZ, R8 ;  /* 0x000000ffff0e7224 */ /* 0x000fe200078e0008 */
[----:B------:R-:W-:Y:S06]  /*1240*/  BRA `(.L_x_2502) ;  /* 0x0000000000587947 */ /* 0x000fec0003800000 */
.L_x_2501:
        /* <DEDUP_REMOVED lines=22> */
.L_x_2502:
[----:B------:R-:W-:Y:S05]  /*13b0*/  BSYNC B0 ;  /* 0x0000000000007941 */ /* 0x000fea0003800000 */
.L_x_2500:
        /* <DEDUP_REMOVED lines=18> */
.L_x_2504:
        /* <DEDUP_REMOVED lines=22> */
.L_x_2505:
[----:B------:R-:W-:Y:S05]  /*1640*/  BSYNC B0 ;  /* 0x0000000000007941 */ /* 0x000fea0003800000 */
.L_x_2503:
[----:B------:R0:W1:Y:S01]  /*1650*/  LDC R5, c[0x0][R18+0x204] ;  /* 0x0000810012057b82 */ /* 0x0000620000000800 */
[----:B------:R-:W-:Y:S02]  /*1660*/  VIADD R20, R20, 0xfffffffc ;  /* 0xfffffffc14147836 */ /* 0x000fe40000000000 */
[----:B------:R-:W-:-:S03]  /*1670*/  VIADD R21, R21, 0xfffffff0 ;  /* 0xfffffff015157836 */ /* 0x000fc60000000000 */
[----:B------:R-:W-:Y:S02]  /*1680*/  ISETP.GT.AND P0, PT, R20, 0x3, PT ;  /* 0x000000031400780c */ /* 0x000fe40003f04270 */
[----:B0-----:R-:W-:Y:S01]  /*1690*/  IADD3 R18, R18, -0x10, RZ ;  /* 0xfffffff012127810 */ /* 0x001fe20007ffe0ff */
[----:B-1----:R-:W-:-:S10]  /*16a0*/  IMAD R0, R5, R9, R0 ;  /* 0x0000000905007224 */ /* 0x002fd400078e0200 */
[----:B------:R-:W-:Y:S05]  /*16b0*/  @P0 BRA `(.L_x_2506) ;  /* 0xfffffff4005c0947 */ /* 0x000fea000383ffff */
.L_x_2488:
        /* <DEDUP_REMOVED lines=14> */
        .weak           $__internal_124_$__cuda_sm20_div_s64
        .type           $__internal_124_$__cuda_sm20_div_s64,@function
        .size           $__internal_124_$__cuda_sm20_div_s64,($__internal_125_$__cuda_sm20_rem_s64 - $__internal_124_$__cuda_sm20_div_s64)
$__internal_124_$__cuda_sm20_div_s64:
        /* <DEDUP_REMOVED lines=82> */
[----:B------:R-:W-:Y:S06]  /*1cc0*/  RET.REL.NODEC R6 `(_ZN2at6native16triu_tril_kernelIdiLb0ELi1ELb1EEEvNS_4cuda6detail10TensorInfoIT_T0_EENS4_IKS5_S6_EEllS6_) ;  /* 0xffffffe006cc7950 */ /* 0x000fec0003c3ffff */
        .weak           $__internal_125_$__cuda_sm20_rem_s64
        .type           $__internal_125_$__cuda_sm20_rem_s64,@function
        .size           $__internal_125_$__cuda_sm20_rem_s64,(.L_x_3273 - $__internal_125_$__cuda_sm20_rem_s64)
$__internal_125_$__cuda_sm20_rem_s64:
        /* <DEDUP_REMOVED lines=72> */
[----:B------:R-:W-:Y:S05]  /*2150*/  RET.REL.NODEC R6 `(_ZN2at6native16triu_tril_kernelIdiLb0ELi1ELb1EEEvNS_4cuda6detail10TensorInfoIT_T0_EENS4_IKS5_S6_EEllS6_) ;  /* 0xffffffdc06a87950 */ /* 0x000fea0003c3ffff */
.L_x_2507:
        /* <DEDUP_REMOVED lines=10> */
.L_x_3273:


//--------------------- .text._ZN2at6native16triu_tril_kernelIslLb0ELi4ELb0EEEvNS_4cuda6detail10TensorInfoIT_T0_EENS4_IKS5_S6_EEllS6_ --------------------------
	.section	.text._ZN2at6native16triu_tril_kernelIslLb0ELi4ELb0EEEvNS_4cuda6detail10TensorInfoIT_T0_EENS4_IKS5_S6_EEllS6_,"ax",@progbits
	.align	128
        .global         _ZN2at6native16triu_tril_kernelIslLb0ELi4ELb0EEEvNS_4cuda6detail10TensorInfoIT_T0_EENS4_IKS5_S6_EEllS6_
        .type           _ZN2at6native16triu_tril_kernelIslLb0ELi4ELb0EEEvNS_4cuda6detail10TensorInfoIT_T0_EENS4_IKS5_S6_EEllS6_,@function
        .size           _ZN2at6native16triu_tril_kernelIslLb0ELi4ELb0EEEvNS_4cuda6detail10TensorInfoIT_T0_EENS4_IKS5_S6_EEllS6_,(.L_x_3274 - _ZN2at6native16triu_tril_kernelIslLb0ELi4ELb0EEEvNS_4cuda6detail10TensorInfoIT_T0_EENS4_IKS5_S6_EEllS6_)
        .other          _ZN2at6native16triu_tril_kernelIslLb0ELi4ELb0EEEvNS_4cuda6detail10TensorInfoIT_T0_EENS4_IKS5_S6_EEllS6_,@"STO_CUDA_ENTRY STV_DEFAULT"
_ZN2at6native16triu_tril_kernelIslLb0ELi4ELb0EEEvNS_4cuda6detail10TensorInfoIT_T0_EENS4_IKS5_S6_EEllS6_:
.text._ZN2at6native16triu_tril_kernelIslLb0ELi4ELb0EEEvNS_4cuda6detail10TensorInfoIT_T0_EENS4_IKS5_S6_EEllS6_:
        /* <DEDUP_REMOVED lines=23> */
[----:B------:R-:W-:Y:S05]  /*0170*/  CALL.REL.NOINC `($__internal_126_$__cuda_sm20_div_s64) ;  /* 0x0000002400347944 */ /* 0x000fea0003c00000 */
        /* <DEDUP_REMOVED lines=10> */
.L_x_2509:
        /* <DEDUP_REMOVED lines=23> */
.L_x_2510:
[----:B------:R-:W-:Y:S05]  /*0390*/  BSYNC B0 ;  /* 0x0000000000007941 */ /* 0x000fea0003800000 */
.L_x_2508:
        /* <DEDUP_REMOVED lines=18> */
[----:B------:R-:W-:Y:S05]  /*04c0*/  CALL.REL.NOINC `($__internal_126_$__cuda_sm20_div_s64) ;  /* 0x0000002000607944 */ /* 0x000fea0003c00000 */
        /* <DEDUP_REMOVED lines=9> */
.L_x_2512:
        /* <DEDUP_REMOVED lines=22> */
.L_x_2513:
[----:B------:R-:W-:Y:S05]  /*06c0*/  BSYNC B0 ;  /* 0x0000000000007941 */ /* 0x000fea0003800000 */
.L_x_2511:
        /* <DEDUP_REMOVED lines=57> */
.L_x_2519:
        /* <DEDUP_REMOVED lines=14> */
[----:B------:R-:W-:Y:S05]  /*0b40*/  CALL.REL.NOINC `($__internal_126_$__cuda_sm20_div_s64) ;  /* 0x0000001800c07944 */ /* 0x000fea0003c00000 */
        /* <DEDUP_REMOVED lines=11> */
.L_x_2517:
        /* <DEDUP_REMOVED lines=23> */
.L_x_2518:
[----:B------:R-:W-:Y:S05]  /*0d70*/  BSYNC B0 ;  /* 0x0000000000007941 */ /* 0x000fea0003800000 */
.L_x_2516:
        /* <DEDUP_REMOVED lines=19> */
.L_x_2515:
        /* <DEDUP_REMOVED lines=13> */
.L_x_2532:
        /* <DEDUP_REMOVED lines=25> */
.L_x_2521:
        /* <DEDUP_REMOVED lines=23> */
.L_x_2522:
[----:B------:R-:W-:Y:S05]  /*1280*/  BSYNC B0 ;  /* 0x0000000000007941 */ /* 0x000fea0003800000 */
.L_x_2520:
        /* <DEDUP_REMOVED lines=24> */
[----:B------:R-:W-:Y:S05]  /*1410*/  CALL.REL.NOINC `($__internal_126_$__cuda_sm20_div_s64) ;  /* 0x00000010008c7944 */ /* 0x000fea0003c00000 */
        /* <DEDUP_REMOVED lines=10> */
.L_x_2524:
        /* <DEDUP_REMOVED lines=23> */
.L_x_2525:
[----:B------:R-:W-:Y:S05]  /*1630*/  BSYNC B0 ;  /* 0x0000000000007941 */ /* 0x000fea0003800000 */
.L_x_2523:
        /* <DEDUP_REMOVED lines=26> */
[----:B------:R-:W-:Y:S05]  /*17e0*/  CALL.REL.NOINC `($__internal_126_$__cuda_sm20_div_s64) ;  /* 0x0000000c00987944 */ /* 0x000fea0003c00000 */
        /* <DEDUP_REMOVED lines=10> */
.L_x_2527:
        /* <DEDUP_REMOVED lines=23> */
.L_x_2528:
[----:B------:R-:W-:Y:S05]  /*1a00*/  BSYNC B0 ;  /* 0x0000000000007941 */ /* 0x000fea0003800000 */
.L_x_2526:
        /* <DEDUP_REMOVED lines=27> */
[----:B------:R-:W-:Y:S05]  /*1bc0*/  CALL.REL.NOINC `($__internal_126_$__cuda_sm20_div_s64) ;  /* 0x0000000800a07944 */ /* 0x000fea0003c00000 */
        /* <DEDUP_REMOVED lines=10> */
.L_x_2530:
        /* <DEDUP_REMOVED lines=22> */
.L_x_2531:
[----:B------:R-:W-:Y:S05]  /*1dd0*/  BSYNC B0 ;  /* 0x0000000000007941 */ /* 0x000fea0003800000 */
.L_x_2529:
        /* <DEDUP_REMOVED lines=19> */
.L_x_2514:
[----:B------:R-:W-:Y:S01]  /*1f10*/  IADD3 R10, P0, R2, -R4, RZ ;  /* 0x80000004020a7210 */ /* 0x000fe20007f1e0ff */
[----:B------:R-:W-:Y:S01]  /*1f20*/  ULDC.64 UR6, c[0x0][0x550] ;  /* 0x0001540000067ab9 */ /* 0x000fe20000000a00 */
[----:B------:R-:W-:Y:S01]  /*1f30*/  ULDC.64 UR4, c[0x0][0x208] ;  /* 0x0000820000047ab9 */ /* 0x000fe20000000a00 */
[----:B------:R-:W-:Y:S01]  /*1f40*/  BSSY B0, `(.L_x_2533) ;  /* 0x0000047000007945 */ /* 0x000fe20003800000 */
[----:B------:R-:W-:Y:S02]  /*1f50*/  IADD3.X R11, R3, ~R5, RZ, P0, !PT ;  /* 0x80000005030b7210 */ /* 0x000fe400007fe4ff */
[----:B------:R-:W-:Y:S02]  /*1f60*/  ISETP.GT.U32.AND P0, PT, R10, UR6, PT ;  /* 0x000000060a007c0c */ /* 0x000fe4000bf04070 */
[----:B------:R-:W-:Y:S02]  /*1f70*/  PRMT R0, RZ, 0x7610, R0 ;  /* 0x00007610ff007816 */ /* 0x000fe40000000000 */
[----:B------:R-:W-:-:S02]  /*1f80*/  ISETP.GT.AND.EX P0, PT, R11, UR7, PT, P0 ;  /* 0x000000070b007c0c */ /* 0x000fc4000bf04300 */
[----:B------:R-:W-:Y:S02]  /*1f90*/  PRMT R4, RZ, 0x7610, R4 ;  /* 0x00007610ff047816 */ /* 0x000fe40000000004 */
[----:B------:R-:W-:Y:S02]  /*1fa0*/  PRMT R5, RZ, 0x7610, R5 ;  /* 0x00007610ff057816 */ /* 0x000fe40000000005 */
[----:B------:R-:W-:-:S07]  /*1fb0*/  PRMT R12, RZ, 0x7610, R12 ;  /* 0x00007610ff0c7816 */ /* 0x000fce000000000c */
[----:B------:R-:W-:Y:S05]  /*1fc0*/  @P0 BRA `(.L_x_2534) ;  /* 0x0000000000f80947 */ /* 0x000fea0003800000 */
[----:B------:R-:W0:Y:S01]  /*1fd0*/  LDC R0, c[0x0][0x548] ;  /* 0x00015200ff007b82 */ /* 0x000e220000000800 */
[----:B------:R-:W-:Y:S01]  /*1fe0*/  UMOV UR8, 0x1a0 ;  /* 0x000001a000087882 */ /* 0x000fe20000000000 */
[----:B------:R-:W-:Y:S01]  /*1ff0*/  BSSY B1, `(.L_x_2535) ;  /* 0x000002a000017945 */ /* 0x000fe20003800000 */
[----:B------:R-:W-:Y:S02]  /*2000*/  PRMT R12, RZ, 0x7610, R12 ;  /* 0x00007610ff0c7816 */ /* 0x000fe4000000000c */
        /* <DEDUP_REMOVED lines=18> */
[----:B------:R-:W0:Y:S02]  /*2130*/  LDC.64 R8, c[0x0][R17+0x2e8] ;  /* 0x0000ba0011087b82 */ /* 0x000e240000000a00 */
[C---:B0-----:R-:W-:Y:S01]  /*2140*/  IMAD.SHL.U32 R19, R8.reuse, 0x2, RZ ;  /* 0x0000000208137824 */ /* 0x041fe200078e00ff */
        /* <DEDUP_REMOVED lines=12> */
[----:B------:R-:W-:Y:S02]  /*2210*/  IADD3.X R4, RZ, R3, RZ, P1, !PT ;  /* 0x00000003ff047210 */ /* 0x000fe40000ffe4ff */
[----:B------:R-:W-:Y:S02]  /*2220*/  IADD3 R16, P1, R6, R19, RZ ;  /* 0x0000001306107210 */ /* 0x000fe40007f3e0ff */
[----:B------:R-:W-:-:S03]  /*2230*/  ISETP.GE.AND.EX P0, PT, R4, R5, PT, P0 ;  /* 0x000000050400720c */ /* 0x000fc60003f06300 */
[----:B------:R-:W-:-:S10]  /*2240*/  IMAD.X R17, R7, 0x1, R21, P1 ;  /* 0x0000000107117824 */ /* 0x000fd400008e0615 */
[----:B------:R-:W-:Y:S02]  /*2250*/  @!P0 IADD3 R4, P1, R16, R19, RZ ;  /* 0x0000001310048210 */ /* 0x000fe40007f3e0ff */
[----:B------:R0:W5:Y:S02]  /*2260*/  LDG.E.U16 R16, desc[UR4][R16.64] ;  /* 0x0000000410107981 */ /* 0x000164000c1e1500 */
[----:B------:R-:W-:-:S05]  /*2270*/  @!P0 IADD3.X R5, R17, R21, RZ, P1, !PT ;  /* 0x0000001511058210 */ /* 0x000fca0000ffe4ff */
[----:B------:R0:W5:Y:S04]  /*2280*/  @!P0 LDG.E.U16 R12, desc[UR4][R4.64] ;  /* 0x00000004040c8981 */ /* 0x000168000c1e1500 */
.L_x_2536:
[----:B------:R-:W-:Y:S05]  /*2290*/  BSYNC B1 ;  /* 0x0000000000017941 */ /* 0x000fea0003800000 */
.L_x_2535:
[C---:B0-----:R-:W-:Y:S02]  /*22a0*/  IADD3 R5, P3, R10.reuse, 0x1, RZ ;  /* 0x000000010a057810 */ /* 0x041fe40007f7e0ff */
[C---:B------:R-:W-:Y:S02]  /*22b0*/  IADD3 R4, P4, R10.reuse, 0x2, RZ ;  /* 0x000000020a047810 */ /* 0x040fe40007f9e0ff */
[----:B------:R-:W-:Y:S02]  /*22c0*/  IADD3 R10, P5, R10, 0x3, RZ ;  /* 0x000000030a0a7810 */ /* 0x000fe40007fbe0ff */
[----:B------:R-:W-:Y:S01]  /*22d0*/  ISETP.GT.U32.AND P2, PT, R5, UR6, PT ;  /* 0x0000000605007c0c */ /* 0x000fe2000bf44070 */
[--C-:B------:R-:W-:Y:S01]  /*22e0*/  IMAD.X R5, RZ, RZ, R11.reuse, P3 ;  /* 0x000000ffff057224 */ /* 0x100fe200018e060b */
[----:B------:R-:W-:Y:S02]  /*22f0*/  ISETP.GT.U32.AND P1, PT, R4, UR6, PT ;  /* 0x0000000604007c0c */ /* 0x000fe4000bf24070 */
[----:B------:R-:W-:Y:S01]  /*2300*/  IADD3.X R4, RZ, R11, RZ, P4, !PT ;  /* 0x0000000bff047210 */ /* 0x000fe200027fe4ff */
[----:B------:R-:W-:Y:S01]  /*2310*/  IMAD.X R11, RZ, RZ, R11, P5 ;  /* 0x000000ffff0b7224 */ /* 0x000fe200028e060b */
[----:B------:R-:W-:-:S02]  /*2320*/  ISETP.GT.U32.AND P0, PT, R10, UR6, PT ;  /* 0x000000060a007c0c */ /* 0x000fc4000bf04070 */
[----:B------:R-:W-:Y:S02]  /*2330*/  ISETP.GT.AND.EX P2, PT, R5, UR7, PT, P2 ;  /* 0x0000000705007c0c */ /* 0x000fe4000bf44320 */
[----:B------:R-:W-:Y:S02]  /*2340*/  ISETP.GT.AND.EX P1, PT, R4, UR7, PT, P1 ;  /* 0x0000000704007c0c */ /* 0x000fe4000bf24310 */
[----:B------:R-:W-:Y:S02]  /*2350*/  ISETP.GT.AND.EX P0, PT, R11, UR7, PT, P0 ;  /* 0x000000070b007c0c */ /* 0x000fe4000bf04300 */
[----:B-----5:R-:W-:Y:S02]  /*2360*/  SEL R13, R13, RZ, !P2 ;  /* 0x000000ff0d0d7207 */ /* 0x020fe40005000000 */
[----:B------:R-:W-:Y:S02]  /*2370*/  SEL R16, R16, RZ, !P1 ;  /* 0x000000ff10107207 */ /* 0x000fe40004800000 */
[----:B------:R-:W-:-:S02]  /*2380*/  SEL R4, R12, RZ, !P0 ;  /* 0x000000ff0c047207 */ /* 0x000fc40004000000 */
[----:B------:R-:W-:Y:S02]  /*2390*/  PRMT R12, R13, 0x7610, R12 ;  /* 0x000076100d0c7816 */ /* 0x000fe4000000000c */
[----:B------:R-:W-:-:S07]  /*23a0*/  PRMT R5, R16, 0x7610, R5 ;  /* 0x0000761010057816 */ /* 0x000fce0000000005 */
.L_x_2534:
[----:B------:R-:W-:Y:S05]  /*23b0*/  BSYNC B0 ;  /* 0x0000000000007941 */ /* 0x000fea0003800000 */
.L_x_2533:
        /* <DEDUP_REMOVED lines=22> */
[----:B------:R-:W1:Y:S01]  /*2520*/  LDC.64 R10, c[0x0][R10+0x2e0] ;  /* 0x0000b8000a0a7b82 */ /* 0x000e620000000a00 */
[----:B------:R-:W-:Y:S02]  /*2530*/  ISETP.GE.AND.EX P0, PT, R13, R9, PT, P0 ;  /* 0x000000090d00720c */ /* 0x000fe40003f06300 */
[----:B-1----:R-:W-:-:S04]  /*2540*/  LEA R14, P1, R10, R6, 0x1 ;  /* 0x000000060a0e7211 */ /* 0x002fc800078208ff */
[----:B------:R-:W-:-:S05]  /*2550*/  LEA.HI.X R15, R10, R7, R11, 0x1, P1 ;  /* 0x000000070a0f7211 */ /* 0x000fca00008f0c0b */
[----:B------:R1:W-:Y:S02]  /*2560*/  STG.E.U16 desc[UR4][R14.64], R12 ;  /* 0x0000000c0e007986 */ /* 0x0003e4000c101504 */
[----:B------:R-:W-:Y:S05]  /*2570*/  @P0 EXIT ;  /* 0x000000000000094d */ /* 0x000fea0003800000 */
[----:B------:R-:W-:-:S04]  /*2580*/  IADD3 R13, P1, R2, 0x3, RZ ;  /* 0x00000003020d7810 */ /* 0x000fc80007f3e0ff */
[----:B------:R-:W-:Y:S01]  /*2590*/  ISETP.GE.U32.AND P0, PT, R13, R8, PT ;  /* 0x000000080d00720c */ /* 0x000fe20003f06070 */
[----:B------:R-:W-:Y:S01]  /*25a0*/  IMAD.X R3, RZ, RZ, R3, P1 ;  /* 0x000000ffff037224 */ /* 0x000fe200008e0603 */
[----:B------:R-:W-:-:S04]  /*25b0*/  LEA R2, P1, R10, R6, 0x2 ;  /* 0x000000060a027211 */ /* 0x000fc800078210ff */
[----:B------:R-:W-:Y:S02]  /*25c0*/  ISETP.GE.AND.EX P0, PT, R3, R9, PT, P0 ;  /* 0x000000090300720c */ /* 0x000fe40003f06300 */
[----:B------:R-:W-:-:S05]  /*25d0*/  LEA.HI.X R3, R10, R7, R11, 0x2, P1 ;  /* 0x000000070a037211 */ /* 0x000fca00008f140b */
[----:B------:R2:W-:Y:S06]  /*25e0*/  STG.E.U16 desc[UR4][R2.64], R5 ;  /* 0x0000000502007986 */ /* 0x0005ec000c101504 */
[----:B------:R-:W-:Y:S05]  /*25f0*/  @P0 EXIT ;  /* 0x000000000000094d */ /* 0x000fea0003800000 */
[----:B0-----:R-:W-:-:S04]  /*2600*/  IMAD.WIDE.U32 R6, R10, 0x6, R6 ;  /* 0x000000060a067825 */ /* 0x001fc800078e0006 */
[----:B------:R-:W-:-:S05]  /*2610*/  IMAD R11, R11, 0x6, RZ ;  /* 0x000000060b0b7824 */ /* 0x000fca00078e02ff */
[----:B------:R-:W-:-:S05]  /*2620*/  IADD3 R7, R7, R11, RZ ;  /* 0x0000000b07077210 */ /* 0x000fca0007ffe0ff */
[----:B------:R-:W-:Y:S01]  /*2630*/  STG.E.U16 desc[UR4][R6.64], R4 ;  /* 0x0000000406007986 */ /* 0x000fe2000c101504 */
[----:B------:R-:W-:Y:S05]  /*2640*/  EXIT ;  /* 0x000000000000794d */ /* 0x000fea0003800000 */
        .weak           $__internal_126_$__cuda_sm20_div_s64
        .type           $__internal_126_$__cuda_sm20_div_s64,@function
        .size           $__internal_126_$__cuda_sm20_div_s64,(.L_x_3274 - $__internal_126_$__cuda_sm20_div_s64)
$__internal_126_$__cuda_sm20_div_s64:
        /* <DEDUP_REMOVED lines=83> */
[----:B------:R-:W-:Y:S06]  /*2b80*/  RET.REL.NODEC R20 `(_ZN2at6native16triu_tril_kernelIslLb0ELi4ELb0EEEvNS_4cuda6detail10TensorInfoIT_T0_EENS4_IKS5_S6_EEllS6_) ;  /* 0xffffffd4141c7950 */ /* 0x000fec0003c3ffff */
.L_x_2537:
        /* <DEDUP_REMOVED lines=15> */
.L_x_3274:


//--------------------- .text._ZN2at6native16triu_tril_kernelIslLb0ELi4ELb1EEEvNS_4cuda6detail10TensorInfoIT_T0_EENS4_IKS5_S6_EEllS6_ --------------------------
	.section	.text._ZN2at6native16triu_tril_kernelIslLb0ELi4ELb1EEEvNS_4cuda6detail10TensorInfoIT_T0_EENS4_IKS5_S6_EEllS6_,"ax",@progbits
	.align	128
        .global         _ZN2at6native16triu_tril_kernelIslLb0ELi4ELb1EEEvNS_4cuda6detail10TensorInfoIT_T0_EENS4_IKS5_S6_EEllS6_
        .type           _ZN2at6native16triu_tril_kernelIslLb0ELi4ELb1EEEvNS_4cuda6detail10TensorInfoIT_T0_EENS4_IKS5_S6_EEllS6_,@function
        .size           _ZN2at6native16triu_tril_kernelIslLb0ELi4ELb1EEEvNS_4cuda6detail10TensorInfoIT_T0_EENS4_IKS5_S6_EEllS6_,(.L_x_3276 - _ZN2at6native16triu_tril_kernelIslLb0ELi4ELb1EEEvNS_4cuda6detail10TensorInfoIT_T0_EENS4_IKS5_S6_EEllS6_)
        .other          _ZN2at6native16triu_tril_kernelIslLb0ELi4ELb1EEEvNS_4cuda6detail10TensorInfoIT_T0_EENS4_IKS5_S6_EEllS6_,@"STO_CUDA_ENTRY STV_DEFAULT"
_ZN2at6native16triu_tril_kernelIslLb0ELi4ELb1EEEvNS_4cuda6detail10TensorInfoIT_T0_EENS4_IKS5_S6_EEllS6_:
.text._ZN2at6native16triu_tril_kernelIslLb0ELi4ELb1EEEvNS_4cuda6detail10TensorInfoIT_T0_EENS4_IKS5_S6_EEllS6_:
        /* <DEDUP_REMOVED lines=23> */
[----:B------:R-:W-:Y:S05]  /*0170*/  CALL.REL.NOINC `($__internal_127_$__cuda_sm20_div_s64) ;  /* 0x0000002000707944 */ /* 0x000fea0003c00000 */
        /* <DEDUP_REMOVED lines=8> */
.L_x_2539:
        /* <DEDUP_REMOVED lines=23> */
.L_x_2540:
[----:B------:R-:W-:Y:S05]  /*0370*/  BSYNC B0 ;  /* 0x0000000000007941 */ /* 0x000fea0003800000 */
.L_x_2538:
        /* <DEDUP_REMOVED lines=12> */
[----:B------:R-:W-:Y:S05]  /*0440*/  CALL.REL.NOINC `($__internal_128_$__cuda_sm20_rem_s64) ;  /* 0x0000002400087944 */ /* 0x000fea0003c00000 */
[----:B------:R-:W-:Y:S05]  /*0450*/  BRA `(.L_x_2543) ;  /* 0x0000000000487947 */ /* 0x000fea0003800000 */
.L_x_2542:
        /* <DEDUP_REMOVED lines=18> */
.L_x_2543:
[----:B------:R-:W-:Y:S05]  /*0580*/  BSYNC B0 ;  /* 0x0000000000007941 */ /* 0x000fea0003800000 */
.L_x_2541:
        /* <DEDUP_REMOVED lines=21> */
[----:B------:R-:W-:Y:S05]  /*06e0*/  CALL.REL.NOINC `($__internal_127_$__cuda_sm20_div_s64) ;  /* 0x0000001c00147944 */ /* 0x000fea0003c00000 */
[----:B------:R-:W-:Y:S01]  /*06f0*/  MOV R18, R10 ;  /* 0x0000000a00127202 */ /* 0x000fe20000000f00 */
[----:B------:R-:W-:Y:S01]  /*0700*/  IMAD.MOV.U32 R19, RZ, RZ, R11 ;  /* 0x000000ffff137224 */ /* 0x000fe200078e000b */
[----:B------:R-:W-:Y:S06]  /*0710*/  BRA `(.L_x_2546) ;  /* 0x00000000004c7947 */ /* 0x000fec0003800000 */
.L_x_2545:
        /* <DEDUP_REMOVED lines=19> */
.L_x_2546:
[----:B------:R-:W-:Y:S05]  /*0850*/  BSYNC B0 ;  /* 0x0000000000007941 */ /* 0x000fea0003800000 */
.L_x_2544:
        /* <DEDUP_REMOVED lines=42> */
.L_x_2552:
        /* <DEDUP_REMOVED lines=14> */
[----:B------:R-:W-:Y:S05]  /*0be0*/  CALL.REL.NOINC `($__internal_127_$__cuda_sm20_div_s64) ;  /* 0x0000001400d47944 */ /* 0x000fea0003c00000 */
        /* <DEDUP_REMOVED lines=11> */
.L_x_2550:
        /* <DEDUP_REMOVED lines=23> */
.L_x_2551:
[----:B------:R-:W-:Y:S05]  /*0e10*/  BSYNC B0 ;  /* 0x0000000000007941 */ /* 0x000fea0003800000 */
.L_x_2549:
        /* <DEDUP_REMOVED lines=14> */
.L_x_2548:
        /* <DEDUP_REMOVED lines=13> */
.L_x_2565:
        /* <DEDUP_REMOVED lines=14> */
[----:B------:R-:W-:Y:S05]  /*10b0*/  CALL.REL.NOINC `($__internal_127_$__cuda_sm20_div_s64) ;  /* 0x0000001000a07944 */ /* 0x000fea0003c00000 */
        /* <DEDUP_REMOVED lines=11> */
.L_x_2554:
        /* <DEDUP_REMOVED lines=23> */
.L_x_2555:
[----:B------:R-:W-:Y:S05]  /*12e0*/  BSYNC B0 ;  /* 0x0000000000007941 */ /* 0x000fea0003800000 */
.L_x_2553:
        /* <DEDUP_REMOVED lines=31> */
.L_x_2557:
        /* <DEDUP_REMOVED lines=23> */
.L_x_2558:
[----:B------:R-:W-:Y:S05]  /*1650*/  BSYNC B0 ;  /* 0x0000000000007941 */ /* 0x000fea0003800000 */
.L_x_2556:
        /* <DEDUP_REMOVED lines=33> */
.L_x_2560:
        /* <DEDUP_REMOVED lines=23> */
.L_x_2561:
[----:B------:R-:W-:Y:S05]  /*19e0*/  BSYNC B0 ;  /* 0x0000000000007941 */ /* 0x000fea0003800000 */
.L_x_2559:
        /* <DEDUP_REMOVED lines=32> */
.L_x_2563:
        /* <DEDUP_REMOVED lines=23> */
.L_x_2564:
[----:B------:R-:W-:Y:S05]  /*1d60*/  BSYNC B0 ;  /* 0x0000000000007941 */ /* 0x000fea0003800000 */
.L_x_2562:
        /* <DEDUP_REMOVED lines=13> */
.L_x_2547:
        /* <DEDUP_REMOVED lines=38> */
.L_x_2567:
[----:B------:R-:W-:Y:S05]  /*20a0*/  BSYNC B0 ;  /* 0x0000000000007941 */ /* 0x000fea0003800000 */
.L_x_2566:
        /* <DEDUP_REMOVED lines=26> */
.L_x_2569:
[----:B------:R-:W-:Y:S05]  /*2250*/  BSYNC B0 ;  /* 0x0000000000007941 */ /* 0x000fea0003800000 */
.L_x_2568:
        /* <DEDUP_REMOVED lines=14> */
        .weak           $__internal_127_$__cuda_sm20_div_s64
        .type           $__internal_127_$__cuda_sm20_div_s64,@function
        .size           $__internal_127_$__cuda_sm20_div_s64,($__internal_128_$__cuda_sm20_rem_s64 - $__internal_127_$__cuda_sm20_div_s64)
$__internal_127_$__cuda_sm20_div_s64:
        /* <DEDUP_REMOVED lines=82> */
[----:B------:R-:W-:Y:S06]  /*2860*/  RET.REL.NODEC R8 `(_ZN2at6native16triu_tril_kernelIslLb0ELi4ELb1EEEvNS_4cuda6detail10TensorInfoIT_T0_EENS4_IKS5_S6_EEllS6_) ;  /* 0xffffffd408e47950 */ /* 0x000fec0003c3ffff */
        .weak           $__internal_128_$__cuda_sm20_rem_s64
        .type           $__internal_128_$__cuda_sm20_rem_s64,@function
        .size           $__internal_128_$__cuda_sm20_rem_s64,(.L_x_3276 - $__internal_128_$__cuda_sm20_rem_s64)
$__internal_128_$__cuda_sm20_rem_s64:
        /* <DEDUP_REMOVED lines=77> */
[----:B------:R-:W-:Y:S06]  /*2d40*/  RET.REL.NODEC R6 `(_ZN2at6native16triu_tril_kernelIslLb0ELi4ELb1EEEvNS_4cuda6detail10TensorInfoIT_T0_EENS4_IKS5_S6_EEllS6_) ;  /* 0xffffffd006ac7950 */ /* 0x000fec0003c3ffff */
.L_x_2570:
        /* <DEDUP_REMOVED lines=11> */
.L_x_3276:


//--------------------- .text._ZN2at6native16triu_tril_kernelIsiLb0ELi4ELb0EEEvNS_4cuda6detail10TensorInfoIT_T0_EENS4_IKS5_S6_EEllS6_ --------------------------
	.section	.text._ZN2at6native16triu_tril_kernelIsiLb0ELi4ELb0EEEvNS_4cuda6detail10TensorInfoIT_T0_EENS4_IKS5_S6_EEllS6_,"ax",@progbits
	.align	128
        .global         _ZN2at6native16triu_tril_kernelIsiLb0ELi4ELb0EEEvNS_4cuda6detail10TensorInfoIT_T0_EENS4_IKS5_S6_EEllS6_
        .type           _ZN2at6native16triu_tril_kernelIsiLb0ELi4ELb0EEEvNS_4cuda6detail10TensorInfoIT_T0_EENS4_IKS5_S6_EEllS6_,@function
        .size           _ZN2at6native16triu_tril_kernelIsiLb0ELi4ELb0EEEvNS_4cuda6detail10TensorInfoIT_T0_EENS4_IKS5_S6_EEllS6_,(.L_x_3277 - _ZN2at6native16triu_tril_kernelIsiLb0ELi4ELb0EEEvNS_4cuda6detail10TensorInfoIT_T0_EENS4_IKS5_S6_EEllS6_)
        .other          _ZN2at6native16triu_tril_kernelIsiLb0ELi4ELb0EEEvNS_4cuda6detail10TensorInfoIT_T0_EENS4_IKS5_S6_EEllS6_,@"STO_CUDA_ENTRY STV_DEFAULT"
_ZN2at6native16triu_tril_kernelIsiLb0ELi4ELb0EEEvNS_4cuda6detail10TensorInfoIT_T0_EENS4_IKS5_S6_EEllS6_:
.text._ZN2at6native16triu_tril_kernelIsiLb0ELi4ELb0EEEvNS_4cuda6detail10TensorInfoIT_T0_EENS4_IKS5_S6_EEllS6_:
        /* <DEDUP_REMOVED lines=23> */
[----:B------:R-:W-:Y:S05]  /*0170*/  CALL.REL.NOINC `($__internal_129_$__cuda_sm20_div_s64) ;  /* 0x0000001800b87944 */ /* 0x000fea0003c00000 */
[----:B------:R-:W-:Y:S01]  /*0180*/  IADD3 R0, -R8, RZ, RZ ;  /* 0x000000ff08007210 */ /* 0x000fe20007ffe1ff */
[----:B------:R-:W-:Y:S01]  /*0190*/  ULDC UR6, c[0x0][0x3d0] ;  /* 0x0000f40000067ab9 */ /* 0x000fe20000000800 */
[----:B------:R-:W-:Y:S02]  /*01a0*/  IMAD.MOV.U32 R16, RZ, RZ, R8 ;  /* 0x000000ffff107224 */ /* 0x000fe400078e0008 */
[----:B------:R-:W-:Y:S02]  /*01b0*/  IMAD.MOV.U32 R17, RZ, RZ, R9 ;  /* 0x000000ffff117224 */ /* 0x000fe400078e0009 */
[----:B------:R-:W-:Y:S01]  /*01c0*/  IMAD R3, R0, UR6, R3 ;  /* 0x0000000600037c24 */ /* 0x000fe2000f8e0203 */
[----:B------:R-:W-:Y:S06]  /*01d0*/  BRA `(.L_x_2573) ;  /* 0x0000000000547947 */ /* 0x000fec0003800000 */
.L_x_2572:
        /* <DEDUP_REMOVED lines=21> */
.L_x_2573:
[----:B------:R-:W-:Y:S05]  /*0330*/  BSYNC B0 ;  /* 0x0000000000007941 */ /* 0x000fea0003800000 */
.L_x_2571:
        /* <DEDUP_REMOVED lines=15> */
[----:B------:R-:W-:Y:S05]  /*0430*/  CALL.REL.NOINC `($__internal_129_$__cuda_sm20_div_s64) ;  /* 0x0000001800087944 */ /* 0x000fea0003c00000 */
[--C-:B------:R-:W-:Y:S01]  /*0440*/  IMAD.MOV R5, RZ, RZ, -R8.reuse ;  /* 0x000000ffff057224 */ /* 0x100fe200078e0a08 */
[----:B------:R-:W-:Y:S01]  /*0450*/  MOV R15, R9 ;  /* 0x00000009000f7202 */ /* 0x000fe20000000f00 */
[----:B------:R-:W-:Y:S02]  /*0460*/  IMAD.MOV.U32 R14, RZ, RZ, R8 ;  /* 0x000000ffff0e7224 */ /* 0x000fe400078e0008 */
[----:B------:R-:W-:Y:S01]  /*0470*/  IMAD R2, R5, UR5, R16 ;  /* 0x0000000505027c24 */ /* 0x000fe2000f8e0210 */
[----:B------:R-:W-:Y:S06]  /*0480*/  BRA `(.L_x_2576) ;  /* 0x0000000000547947 */ /* 0x000fec0003800000 */
.L_x_2575:
        /* <DEDUP_REMOVED lines=21> */
.L_x_2576:
[----:B------:R-:W-:Y:S05]  /*05e0*/  BSYNC B0 ;  /* 0x0000000000007941 */ /* 0x000fea0003800000 */
.L_x_2574:
        /* <DEDUP_REMOVED lines=24> */
.L_x_2582:
        /* <DEDUP_REMOVED lines=11> */
[----:B------:R-:W-:Y:S05]  /*0820*/  CALL.REL.NOINC `($__internal_129_$__cuda_sm20_div_s64) ;  /* 0x00000014000c7944 */ /* 0x000fea0003c00000 */
[----:B------:R-:W-:Y:S02]  /*0830*/  IMAD.MOV R7, RZ, RZ, -R8 ;  /* 0x000000ffff077224 */ /* 0x000fe400078e0a08 */
[----:B------:R-:W-:Y:S02]  /*0840*/  IMAD.MOV.U32 R15, RZ, RZ, R9 ;  /* 0x000000ffff0f7224 */ /* 0x000fe400078e0009 */
[----:B------:R-:W-:Y:S01]  /*0850*/  IMAD R7, R7, UR10, R14 ;  /* 0x0000000a07077c24 */ /* 0x000fe2000f8e020e */
[----:B------:R-:W-:Y:S01]  /*0860*/  MOV R14, R8 ;  /* 0x00000008000e7202 */ /* 0x000fe20000000f00 */
[----:B------:R-:W-:Y:S06]  /*0870*/  BRA `(.L_x_2581) ;  /* 0x0000000000587947 */ /* 0x000fec0003800000 */
.L_x_2580:
        /* <DEDUP_REMOVED lines=22> */
.L_x_2581:
[----:B------:R-:W-:Y:S05]  /*09e0*/  BSYNC B0 ;  /* 0x0000000000007941 */ /* 0x000fea0003800000 */
.L_x_2579:
        /* <DEDUP_REMOVED lines=10> */
.L_x_2578:
        /* <DEDUP_REMOVED lines=9> */
.L_x_2595:
        /* <DEDUP_REMOVED lines=12> */
[----:B------:R-:W-:Y:S01]  /*0be0*/  IMAD.MOV R15, RZ, RZ, -R8 ;  /* 0x000000ffff0f7224 */ /* 0x000fe200078e0a08 */
[----:B------:R-:W-:Y:S01]  /*0bf0*/  MOV R16, R8 ;  /* 0x0000000800107202 */ /* 0x000fe20000000f00 */
[----:B------:R-:W-:Y:S02]  /*0c00*/  IMAD.MOV.U32 R17, RZ, RZ, R9 ;  /* 0x000000ffff117224 */ /* 0x000fe400078e0009 */
[----:B------:R-:W-:Y:S01]  /*0c10*/  IMAD R15, R15, UR5, R14 ;  /* 0x000000050f0f7c24 */ /* 0x000fe2000f8e020e */
[----:B------:R-:W-:Y:S06]  /*0c20*/  BRA `(.L_x_2585) ;  /* 0x0000000000547947 */ /* 0x000fec0003800000 */
.L_x_2584:
        /* <DEDUP_REMOVED lines=21> */
.L_x_2585:
[----:B------:R-:W-:Y:S05]  /*0d80*/  BSYNC B0 ;  /* 0x0000000000007941 */ /* 0x000fea0003800000 */
.L_x_2583:
        /* <DEDUP_REMOVED lines=15> */
[----:B------:R-:W-:Y:S05]  /*0e80*/  CALL.REL.NOINC `($__internal_129_$__cuda_sm20_div_s64) ;  /* 0x0000000c00747944 */ /* 0x000fea0003c00000 */
[----:B------:R-:W-:Y:S01]  /*0e90*/  IADD3 R17, -R8, RZ, RZ ;  /* 0x000000ff08117210 */ /* 0x000fe20007ffe1ff */
[----:B------:R-:W-:Y:S02]  /*0ea0*/  IMAD.MOV.U32 R14, RZ, RZ, R8 ;  /* 0x000000ffff0e7224 */ /* 0x000fe400078e0008 */
[----:B------:R-:W-:Y:S02]  /*0eb0*/  IMAD.MOV.U32 R15, RZ, RZ, R9 ;  /* 0x000000ffff0f7224 */ /* 0x000fe400078e0009 */
[----:B------:R-:W-:Y:S01]  /*0ec0*/  IMAD R17, R17, UR10, R16 ;  /* 0x0000000a11117c24 */ /* 0x000fe2000f8e0210 */
[----:B------:R-:W-:Y:S06]  /*0ed0*/  BRA `(.L_x_2588) ;  /* 0x0000000000547947 */ /* 0x000fec0003800000 */
.L_x_2587:
        /* <DEDUP_REMOVED lines=21> */
.L_x_2588:
[----:B------:R-:W-:Y:S05]  /*1030*/  BSYNC B0 ;  /* 0x0000000000007941 */ /* 0x000fea0003800000 */
.L_x_2586:
        /* <DEDUP_REMOVED lines=21> */
.L_x_2590:
        /* <DEDUP_REMOVED lines=21> */
.L_x_2591:
[----:B------:R-:W-:Y:S05]  /*12e0*/  BSYNC B0 ;  /* 0x0000000000007941 */ /* 0x000fea0003800000 */
.L_x_2589:
        /* <DEDUP_REMOVED lines=21> */
.L_x_2593:
        /* <DEDUP_REMOVED lines=21> */
.L_x_2594:
[----:B------:R-:W-:Y:S05]  /*1590*/  BSYNC B0 ;  /* 0x0000000000007941 */ /* 0x000fea0003800000 */
.L_x_2592:
        /* <DEDUP_REMOVED lines=11> */
.L_x_2577:
        /* <DEDUP_REMOVED lines=23> */
[----:B------:R-:W-:-:S06]  /*17c0*/  MOV R11, UR4 ;  /* 0x00000004000b7c02 */ /* 0x000fcc0008000f00 */
[----:B------:R-:W0:Y:S02]  /*17d0*/  LDC R11, c[0x0][R11+0x280] ;  /* 0x0000a0000b0b7b82 */ /* 0x000e240000000800 */
[----:B0-----:R-:W-:-:S05]  /*17e0*/  IMAD.WIDE R6, R11, 0x2, R6 ;  /* 0x000000020b067825 */ /* 0x001fca00078e0206 */
[----:B------:R0:W5:Y:S01]  /*17f0*/  LDG.E.U16 R4, desc[UR6][R6.64] ;  /* 0x0000000606047981 */ /* 0x000162000c1e1500 */
[----:B------:R-:W-:-:S05]  /*1800*/  VIADD R9, R3, 0x2 ;  /* 0x0000000203097836 */ /* 0x000fca0000000000 */
        /* <DEDUP_REMOVED lines=9> */
.L_x_2599:
[----:B------:R-:W-:Y:S05]  /*18a0*/  BSYNC B1 ;  /* 0x0000000000017941 */ /* 0x000fea0003800000 */
.L_x_2598:
[----:B------:R-:W-:-:S04]  /*18b0*/  IADD3 R2, R3, -R2, RZ ;  /* 0x8000000203027210 */ /* 0x000fc80007ffe0ff */
[C---:B------:R-:W-:Y:S01]  /*18c0*/  ISETP.GT.U32.AND P1, PT, R2.reuse, UR10, PT ;  /* 0x0000000a02007c0c */ /* 0x040fe2000bf24070 */
[C---:B0-----:R-:W-:Y:S01]  /*18d0*/  VIADD R6, R2.reuse, 0x1 ;  /* 0x0000000102067836 */ /* 0x041fe20000000000 */
[----:B------:R-:W-:Y:S01]  /*18e0*/  SHF.R.S32.HI R8, RZ, 0x1f, R2 ;  /* 0x0000001fff087819 */ /* 0x000fe20000011402 */
[C---:B------:R-:W-:Y:S01]  /*18f0*/  VIADD R7, R2.reuse, 0x2 ;  /* 0x0000000202077836 */ /* 0x040fe20000000000 */
[----:B------:R-:W-:Y:S02]  /*1900*/  IADD3 R2, R2, 0x3, RZ ;  /* 0x0000000302027810 */ /* 0x000fe40007ffe0ff */
[----:B------:R-:W-:Y:S02]  /*1910*/  ISETP.GT.U32.AND P0, PT, R6, UR10, PT ;  /* 0x0000000a06007c0c */ /* 0x000fe4000bf04070 */
[----:B------:R-:W-:Y:S02]  /*1920*/  ISETP.GT.U32.AND P3, PT, R7, UR10, PT ;  /* 0x0000000a07007c0c */ /* 0x000fe4000bf64070 */
[----:B------:R-:W-:-:S02]  /*1930*/  SHF.R.S32.HI R6, RZ, 0x1f, R6 ;  /* 0x0000001fff067819 */ /* 0x000fc40000011406 */
[----:B------:R-:W-:Y:S02]  /*1940*/  SHF.R.S32.HI R7, RZ, 0x1f, R7 ;  /* 0x0000001fff077819 */ /* 0x000fe40000011407 */
[----:B------:R-:W-:Y:S02]  /*1950*/  ISETP.GT.U32.AND P2, PT, R2, UR10, PT ;  /* 0x0000000a02007c0c */ /* 0x000fe4000bf44070 */
[----:B------:R-:W-:Y:S02]  /*1960*/  SHF.R.S32.HI R2, RZ, 0x1f, R2 ;  /* 0x0000001fff027819 */ /* 0x000fe40000011402 */
[----:B------:R-:W-:Y:S02]  /*1970*/  ISETP.GT.AND.EX P1, PT, R8, UR11, PT, P1 ;  /* 0x0000000b08007c0c */ /* 0x000fe4000bf24310 */
[----:B------:R-:W-:Y:S02]  /*1980*/  ISETP.GT.AND.EX P0, PT, R6, UR11, PT, P0 ;  /* 0x0000000b06007c0c */ /* 0x000fe4000bf04300 */
[----:B------:R-:W-:-:S02]  /*1990*/  ISETP.GT.AND.EX P3, PT, R7, UR11, PT, P3 ;  /* 0x0000000b07007c0c */ /* 0x000fc4000bf64330 */
[----:B------:R-:W-:Y:S02]  /*19a0*/  ISETP.GT.AND.EX P2, PT, R2, UR11, PT, P2 ;  /* 0x0000000b02007c0c */ /* 0x000fe4000bf44320 */
[----:B-----5:R-:W-:Y:S02]  /*19b0*/  SEL R5, R5, RZ, !P1 ;  /* 0x000000ff05057207 */ /* 0x020fe40004800000 */
[----:B------:R-:W-:Y:S02]  /*19c0*/  SEL R4, R4, RZ, !P0 ;  /* 0x000000ff04047207 */ /* 0x000fe40004000000 */
[----:B------:R-:W-:Y:S02]  /*19d0*/  SEL R9, R9, RZ, !P3 ;  /* 0x000000ff09097207 */ /* 0x000fe40005800000 */
[----:B------:R-:W-:Y:S02]  /*19e0*/  SEL R0, R0, RZ, !P2 ;  /* 0x000000ff00007207 */ /* 0x000fe40005000000 */
[----:B------:R-:W-:-:S02]  /*19f0*/  PRMT R11, R5, 0x7610, R11 ;  /* 0x00007610050b7816 */ /* 0x000fc4000000000b */
[----:B------:R-:W-:Y:S02]  /*1a00*/  PRMT R2, R4, 0x7610, R2 ;  /* 0x0000761004027816 */ /* 0x000fe40000000002 */
[----:B------:R-:W-:Y:S01]  /*1a10*/  PRMT R6, R9, 0x7610, R6 ;  /* 0x0000761009067816 */ /* 0x000fe20000000006 */
[----:B------:R-:W-:Y:S06]  /*1a20*/  BRA `(.L_x_2600) ;  /* 0x0000000000107947 */ /* 0x000fec0003800000 */
.L_x_2597:
[----:B------:R-:W-:Y:S02]  /*1a30*/  PRMT R0, RZ, 0x7610, R0 ;  /* 0x00007610ff007816 */ /* 0x000fe40000000000 */
[----:B------:R-:W-:Y:S02]  /*1a40*/  PRMT R6, RZ, 0x7610, R6 ;  /* 0x00007610ff067816 */ /* 0x000fe40000000006 */
[----:B------:R-:W-:Y:S02]  /*1a50*/  PRMT R2, RZ, 0x7610, R2 ;  /* 0x00007610ff027816 */ /* 0x000fe40000000002 */
[----:B------:R-:W-:-:S07]  /*1a60*/  PRMT R11, RZ, 0x7610, R11 ;  /* 0x00007610ff0b7816 */ /* 0x000fce000000000b */
.L_x_2600:
[----:B------:R-:W-:Y:S05]  /*1a70*/  BSYNC B0 ;  /* 0x0000000000007941 */ /* 0x000fea0003800000 */
.L_x_2596:
[----:B------:R-:W-:Y:S02]  /*1a80*/  ULDC UR8, c[0x0][UR4+0x21c] ;  /* 0x0000870004087abb */ /* 0x000fe40008000800 */
[----:B------:R-:W-:-:S13]  /*1a90*/  ISETP.LT.AND P0, PT, R3, UR8, PT ;  /* 0x0000000803007c0c */ /* 0x000fda000bf01270 */
[----:B------:R-:W-:Y:S05]  /*1aa0*/  @!P0 EXIT ;  /* 0x000000000000894d */ /* 0x000fea0003800000 */
[----:B------:R-:W0:Y:S01]  /*1ab0*/  LDC.64 R4, c[0x0][0x210] ;  /* 0x00008400ff047b82 */ /* 0x000e220000000a00 */
[----:B------:R-:W-:-:S05]  /*1ac0*/  VIADD R7, R3, 0x1 ;  /* 0x0000000103077836 */ /* 0x000fca0000000000 */
        /* <DEDUP_REMOVED lines=10> */
[----:B------:R-:W-:-:S05]  /*1b70*/  IMAD.WIDE R4, R5, 0x2, R22 ;  /* 0x0000000205047825 */ /* 0x000fca00078e0216 */
[----:B------:R1:W-:Y:S01]  /*1b80*/  STG.E.U16 desc[UR6][R4.64], R2 ;  /* 0x0000000204007986 */ /* 0x0003e2000c101506 */
[----:B------:R-:W-:Y:S05]  /*1b90*/  @P0 EXIT ;  /* 0x000000000000094d */ /* 0x000fea0003800000 */
[----:B------:R-:W-:Y:S01]  /*1ba0*/  VIADD R3, R3, 0x3 ;  /* 0x0000000303037836 */ /* 0x000fe20000000000 */
[----:B------:R-:W-:-:S04]  /*1bb0*/  USHF.L.U32 UR5, UR4, 0x1, URZ ;  /* 0x0000000104057899 */ /* 0x000fc8000800063f */
[----:B------:R-:W-:Y:S02]  /*1bc0*/  ISETP.GE.AND P0, PT, R3, UR8, PT ;  /* 0x0000000803007c0c */ /* 0x000fe4000bf06270 */
[----:B-1----:R-:W-:-:S05]  /*1bd0*/  MOV R5, UR5 ;  /* 0x0000000500057c02 */ /* 0x002fca0008000f00 */
        /* <DEDUP_REMOVED lines=8> */
        .weak           $__internal_129_$__cuda_sm20_div_s64
        .type           $__internal_129_$__cuda_sm20_div_s64,@function
        .size           $__internal_129_$__cuda_sm20_div_s64,(.L_x_3277 - $__internal_129_$__cuda_sm20_div_s64)
$__internal_129_$__cuda_sm20_div_s64:
        /* <DEDUP_REMOVED lines=82> */
[----:B------:R-:W-:Y:S06]  /*2180*/  RET.REL.NODEC R6 `(_ZN2at6native16triu_tril_kernelIsiLb0ELi4ELb0EEEvNS_4cuda6detail10TensorInfoIT_T0_EENS4_IKS5_S6_EEllS6_) ;  /* 0xffffffdc069c7950 */ /* 0x000fec0003c3ffff */
.L_x_2601:
        /* <DEDUP_REMOVED lines=15> */
.L_x_3277:


//--------------------- .text._ZN2at6native16triu_tril_kernelIsiLb0ELi4ELb1EEEvNS_4cuda6detail10TensorInfoIT_T0_EENS4_IKS5_S6_EEllS6_ --------------------------
	.section	.text._ZN2at6native16triu_tril_kernelIsiLb0ELi4ELb1EEEvNS_4cuda6detail10TensorInfoIT_T0_EENS4_IKS5_S6_EEllS6_,"ax",@progbits
	.align	128
        .global         _ZN2at6native16triu_tril_kernelIsiLb0ELi4ELb1EEEvNS_4cuda6detail10TensorInfoIT_T0_EENS4_IKS5_S6_EEllS6_
        .type           _ZN2at6native16triu_tril_kernelIsiLb0ELi4ELb1EEEvNS_4cuda6detail10TensorInfoIT_T0_EENS4_IKS5_S6_EEllS6_,@function
        .size           _ZN2at6native16triu_tril_kernelIsiLb0ELi4ELb1EEEvNS_4cuda6detail10TensorInfoIT_T0_EENS4_IKS5_S6_EEllS6_,(.L_x_3279 - _ZN2at6native16triu_tril_kernelIsiLb0ELi4ELb1EEEvNS_4cuda6detail10TensorInfoIT_T0_EENS4_IKS5_S6_EEllS6_)
        .other          _ZN2at6native16triu_tril_kernelIsiLb0ELi4ELb1EEEvNS_4cuda6detail10TensorInfoIT_T0_EENS4_IKS5_S6_EEllS6_,@"STO_CUDA_ENTRY STV_DEFAULT"
_ZN2at6native16triu_tril_kernelIsiLb0ELi4ELb1EEEvNS_4cuda6detail10TensorInfoIT_T0_EENS4_IKS5_S6_EEllS6_:
.text._ZN2at6native16triu_tril_kernelIsiLb0ELi4ELb1EEEvNS_4cuda6detail10TensorInfoIT_T0_EENS4_IKS5_S6_EEllS6_:
        /* <DEDUP_REMOVED lines=23> */
[----:B------:R-:W-:Y:S05]  /*0170*/  CALL.REL.NOINC `($__internal_130_$__cuda_sm20_div_s64) ;  /* 0x0000001800387944 */ /* 0x000fea0003c00000 */
[----:B------:R-:W-:Y:S01]  /*0180*/  IADD3 R3, -R8, RZ, RZ ;  /* 0x000000ff08037210 */ /* 0x000fe20007ffe1ff */
[----:B------:R-:W-:-:S04]  /*0190*/  ULDC UR6, c[0x0][0x3d0] ;  /* 0x0000f40000067ab9 */ /* 0x000fc80000000800 */
[----:B------:R-:W-:Y:S01]  /*01a0*/  IMAD R4, R3, UR6, R4 ;  /* 0x0000000603047c24 */ /* 0x000fe2000f8e0204 */
[----:B------:R-:W-:Y:S06]  /*01b0*/  BRA `(.L_x_2604) ;  /* 0x0000000000547947 */ /* 0x000fec0003800000 */
.L_x_2603:
        /* <DEDUP_REMOVED lines=21> */
.L_x_2604:
[----:B------:R-:W-:Y:S05]  /*0310*/  BSYNC B0 ;  /* 0x0000000000007941 */ /* 0x000fea0003800000 */
.L_x_2602:
        /* <DEDUP_REMOVED lines=13> */
[----:B------:R-:W-:Y:S05]  /*03f0*/  CALL.REL.NOINC `($__internal_131_$__cuda_sm20_rem_s64) ;  /* 0x0000001800e47944 */ /* 0x000fea0003c00000 */
[----:B------:R-:W-:Y:S01]  /*0400*/  MOV R3, R5 ;  /* 0x0000000500037202 */ /* 0x000fe20000000f00 */
[----:B------:R-:W-:Y:S06]  /*0410*/  BRA `(.L_x_2607) ;  /* 0x0000000000447947 */ /* 0x000fec0003800000 */
.L_x_2606:
        /* <DEDUP_REMOVED lines=17> */
.L_x_2607:
[----:B------:R-:W-:Y:S05]  /*0530*/  BSYNC B0 ;  /* 0x0000000000007941 */ /* 0x000fea0003800000 */
.L_x_2605:
        /* <DEDUP_REMOVED lines=17> */
[----:B0-----:R-:W-:Y:S05]  /*0650*/  CALL.REL.NOINC `($__internal_130_$__cuda_sm20_div_s64) ;  /* 0x0000001400007944 */ /* 0x001fea0003c00000 */
[----:B------:R-:W-:Y:S02]  /*0660*/  IMAD.MOV.U32 R14, RZ, RZ, R8 ;  /* 0x000000ffff0e7224 */ /* 0x000fe400078e0008 */
[----:B------:R-:W-:Y:S01]  /*0670*/  IMAD.MOV.U32 R15, RZ, RZ, R9 ;  /* 0x000000ffff0f7224 */ /* 0x000fe200078e0009 */
[----:B------:R-:W-:Y:S06]  /*0680*/  BRA `(.L_x_2610) ;  /* 0x00000000004c7947 */ /* 0x000fec0003800000 */
.L_x_2609:
        /* <DEDUP_REMOVED lines=19> */
.L_x_2610:
[----:B------:R-:W-:Y:S05]  /*07c0*/  BSYNC B0 ;  /* 0x0000000000007941 */ /* 0x000fea0003800000 */
.L_x_2608:
        /* <DEDUP_REMOVED lines=18> */
.L_x_2616:
        /* <DEDUP_REMOVED lines=10> */
[----:B------:R-:W-:Y:S05]  /*0990*/  CALL.REL.NOINC `($__internal_130_$__cuda_sm20_div_s64) ;  /* 0x0000001000307944 */ /* 0x000fea0003c00000 */
[----:B------:R-:W-:Y:S02]  /*09a0*/  IMAD.MOV R5, RZ, RZ, -R8 ;  /* 0x000000ffff057224 */ /* 0x000fe400078e0a08 */
[----:B------:R-:W-:Y:S02]  /*09b0*/  IMAD.MOV.U32 R15, RZ, RZ, R9 ;  /* 0x000000ffff0f7224 */ /* 0x000fe400078e0009 */
[----:B------:R-:W-:Y:S01]  /*09c0*/  IMAD R10, R10, R5, R14 ;  /* 0x000000050a0a7224 */ /* 0x000fe200078e020e */
[----:B------:R-:W-:Y:S01]  /*09d0*/  MOV R14, R8 ;  /* 0x00000008000e7202 */ /* 0x000fe20000000f00 */
[----:B------:R-:W-:Y:S06]  /*09e0*/  BRA `(.L_x_2615) ;  /* 0x0000000000587947 */ /* 0x000fec0003800000 */
.L_x_2614:
        /* <DEDUP_REMOVED lines=22> */
.L_x_2615:
[----:B------:R-:W-:Y:S05]  /*0b50*/  BSYNC B0 ;  /* 0x0000000000007941 */ /* 0x000fea0003800000 */
.L_x_2613:
        /* <DEDUP_REMOVED lines=8> */
.L_x_2612:
[----:B------:R-:W-:-:S13]  /*0be0*/  ISETP.GE.U32.AND P0, PT, R21, 0x3, PT ;  /* 0x000000031500780c */ /* 0x000fda0003f06070 */
[----:B------:R-:W-:Y:S05]  /*0bf0*/  @!P0 BRA `(.L_x_2611) ;  /* 0x0000000800b88947 */ /* 0x000fea0003800000 */
[----:B------:R-:W-:Y:S01]  /*0c00*/  IMAD.MOV.U32 R5, RZ, RZ, 0x6c ;  /* 0x0000006cff057424 */ /* 0x000fe200078e00ff */
[C---:B------:R-:W-:Y:S01]  /*0c10*/  IADD3 R21, R20.reuse, 0x4, RZ ;  /* 0x0000000414157810 */ /* 0x040fe20007ffe0ff */
[C---:B------:R-:W-:Y:S02]  /*0c20*/  IMAD.SHL.U32 R22, R20.reuse, 0x4, RZ ;  /* 0x0000000414167824 */ /* 0x040fe400078e00ff */
[----:B------:R-:W-:Y:S02]  /*0c30*/  IMAD R20, R20, 0x4, R5 ;  /* 0x0000000414147824 */ /* 0x000fe400078e0205 */
[----:B------:R-:W-:-:S07]  /*0c40*/  VIADD R22, R22, 0xe0 ;  /* 0x000000e016167836 */ /* 0x000fce0000000000 */
.L_x_2629:
        /* <DEDUP_REMOVED lines=16> */
.L_x_2618:
        /* <DEDUP_REMOVED lines=22> */
.L_x_2619:
[----:B------:R-:W-:Y:S05]  /*0eb0*/  BSYNC B0 ;  /* 0x0000000000007941 */ /* 0x000fea0003800000 */
.L_x_2617:
        /* <DEDUP_REMOVED lines=12> */
[----:B------:R-:W-:Y:S05]  /*0f80*/  CALL.REL.NOINC `($__internal_130_$__cuda_sm20_div_s64) ;  /* 0x0000000800b47944 */ /* 0x000fea0003c00000 */
[----:B------:R-:W-:Y:S01]  /*0f90*/  IADD3 R11, -R8, RZ, RZ ;  /* 0x000000ff080b7210 */ /* 0x000fe20007ffe1ff */
[----:B------:R-:W-:-:S04]  /*0fa0*/  IMAD.MOV.U32 R15, RZ, RZ, R9 ;  /* 0x000000ffff0f7224 */ /* 0x000fc800078e0009 */
[----:B------:R-:W-:Y:S02]  /*0fb0*/  IMAD R11, R10, R11, R14 ;  /* 0x0000000b0a0b7224 */ /* 0x000fe400078e020e */
[----:B------:R-:W-:Y:S01]  /*0fc0*/  IMAD.MOV.U32 R14, RZ, RZ, R8 ;  /* 0x000000ffff0e7224 */ /* 0x000fe200078e0008 */
[----:B------:R-:W-:Y:S06]  /*0fd0*/  BRA `(.L_x_2622) ;  /* 0x0000000000587947 */ /* 0x000fec0003800000 */
.L_x_2621:
        /* <DEDUP_REMOVED lines=22> */
.L_x_2622:
[----:B------:R-:W-:Y:S05]  /*1140*/  BSYNC B0 ;  /* 0x0000000000007941 */ /* 0x000fea0003800000 */
.L_x_2620:
        /* <DEDUP_REMOVED lines=12> */
[----:B------:R-:W-:Y:S05]  /*1210*/  CALL.REL.NOINC `($__internal_130_$__cuda_sm20_div_s64) ;  /* 0x0000000800107944 */ /* 0x000fea0003c00000 */
[----:B------:R-:W-:Y:S01]  /*1220*/  IMAD.MOV R11, RZ, RZ, -R8 ;  /* 0x000000ffff0b7224 */ /* 0x000fe200078e0a08 */
[----:B------:R-:W-:-:S03]  /*1230*/  MOV R15, R9 ;  /* 0x00000009000f7202 */ /* 0x000fc60000000f00 */
[----:B------:R-:W-:Y:S02]  /*1240*/  IMAD R11, R10, R11, R14 ;  /* 0x0000000b0a0b7224 */ /* 0x000fe400078e020e */
[----:B------:R-:W-:Y:S01]  /*1250*/  IMAD.MOV.U32 R14, RZ, RZ, R8 ;  /* 0x000000ffff0e7224 */ /* 0x000fe200078e0008 */
[----:B------:R-:W-:Y:S06]  /*1260*/  BRA `(.L_x_2625) ;  /* 0x0000000000587947 */ /* 0x000fec0003800000 */
.L_x_2624:
        /* <DEDUP_REMOVED lines=22> */
.L_x_2625:
[----:B------:R-:W-:Y:S05]  /*13d0*/  BSYNC B0 ;  /* 0x0000000000007941 */ /* 0x000fea0003800000 */
.L_x_2623:
        /* <DEDUP_REMOVED lines=13> */
[----:B------:R-:W-:Y:S02]  /*14b0*/  IADD3 R5, -R8, RZ, RZ ;  /* 0x000000ff08057210 */ /* 0x000fe40007ffe1ff */
[----:B------:R-:W-:-:S03]  /*14c0*/  MOV R15, R9 ;  /* 0x00000009000f7202 */ /* 0x000fc60000000f00 */
[----:B------:R-:W-:Y:S02]  /*14d0*/  IMAD R10, R10, R5, R14 ;  /* 0x000000050a0a7224 */ /* 0x000fe400078e020e */
[----:B------:R-:W-:Y:S01]  /*14e0*/  IMAD.MOV.U32 R14, RZ, RZ, R8 ;  /* 0x000000ffff0e7224 */ /* 0x000fe200078e0008 */
[----:B------:R-:W-:Y:S06]  /*14f0*/  BRA `(.L_x_2628) ;  /* 0x0000000000587947 */ /* 0x000fec0003800000 */
.L_x_2627:
        /* <DEDUP_REMOVED lines=22> */
.L_x_2628:
[----:B------:R-:W-:Y:S05]  /*1660*/  BSYNC B0 ;  /* 0x0000000000007941 */ /* 0x000fea0003800000 */
.L_x_2626:
[----:B------:R0:W1:Y:S01]  /*1670*/  LDC R5, c[0x0][R20+0x204] ;  /* 0x0000810014057b82 */ /* 0x0000620000000800 */
[----:B------:R-:W-:Y:S02]  /*1680*/  VIADD R21, R21, 0xfffffffc ;  /* 0xfffffffc15157836 */ /* 0x000fe40000000000 */
[----:B------:R-:W-:-:S03]  /*1690*/  VIADD R22, R22, 0xfffffff0 ;  /* 0xfffffff016167836 */ /* 0x000fc60000000000 */
[----:B------:R-:W-:Y:S02]  /*16a0*/  ISETP.GT.AND P0, PT, R21, 0x3, PT ;  /* 0x000000031500780c */ /* 0x000fe40003f04270 */
[----:B0-----:R-:W-:Y:S01]  /*16b0*/  IADD3 R20, R20, -0x10, RZ ;  /* 0xfffffff014147810 */ /* 0x001fe20007ffe0ff */
[----:B-1----:R-:W-:-:S10]  /*16c0*/  IMAD R0, R5, R10, R0 ;  /* 0x0000000a05007224 */ /* 0x002fd400078e0200 */
[----:B------:R-:W-:Y:S05]  /*16d0*/  @P0 BRA `(.L_x_2629) ;  /* 0xfffffff4005c0947 */ /* 0x000fea000383ffff */
.L_x_2611:
        /* <DEDUP_REMOVED lines=56> */
        .weak           $__internal_130_$__cuda_sm20_div_s64
        .type           $__internal_130_$__cuda_sm20_div_s64,@function
        .size           $__internal_130_$__cuda_sm20_div_s64,($__internal_131_$__cuda_sm20_rem_s64 - $__internal_130_$__cuda_sm20_div_s64)
$__internal_130_$__cuda_sm20_div_s64:
        /* <DEDUP_REMOVED lines=82> */
[----:B------:R-:W-:Y:S05]  /*1f80*/  RET.REL.NODEC R6 `(_ZN2at6native16triu_tril_kernelIsiLb0ELi4ELb1EEEvNS_4cuda6detail10TensorInfoIT_T0_EENS4_IKS5_S6_EEllS6_) ;  /* 0xffffffe0061c7950 */ /* 0x000fea0003c3ffff */
        .weak           $__internal_131_$__cuda_sm20_rem_s64
        .type           $__internal_131_$__cuda_sm20_rem_s64,@function
        .size           $__internal_131_$__cuda_sm20_rem_s64,(.L_x_3279 - $__internal_131_$__cuda_sm20_rem_s64)
$__internal_131_$__cuda_sm20_rem_s64:
        /* <DEDUP_REMOVED lines=72> */
[----:B------:R-:W-:Y:S06]  /*2410*/  RET.REL.NODEC R2 `(_ZN2at6native16triu_tril_kernelIsiLb0ELi4ELb1EEEvNS_4cuda6detail10TensorInfoIT_T0_EENS4_IKS5_S6_EEllS6_) ;  /* 0xffffffd802f87950 */ /* 0x000fec0003c3ffff */
.L_x_2630:
        /* <DEDUP_REMOVED lines=14> */
.L_x_3279:


//--------------------- .text._ZN2at6native16triu_tril_kernelIllLb0ELi1ELb0EEEvNS_4cuda6detail10TensorInfoIT_T0_EENS4_IKS5_S6_EEllS6_ --------------------------
	.section	.text._ZN2at6native16triu_tril_kernelIllLb0ELi1ELb0EEEvNS_4cuda6detail10TensorInfoIT_T0_EENS4_IKS5_S6_EEllS6_,"ax",@progbits
	.align	128
        .global         _ZN2at6native16triu_tril_kernelIllLb0ELi1ELb0EEEvNS_4cuda6detail10TensorInfoIT_T0_EENS4_IKS5_S6_EEllS6_
        .type           _ZN2at6native16triu_tril_kernelIllLb0ELi1ELb0EEEvNS_4cuda6detail10TensorInfoIT_T0_EENS4_IKS5_S6_EEllS6_,@function
        .size           _ZN2at6native16triu_tril_kernelIllLb0ELi1ELb0EEEvNS_4cuda6detail10TensorInfoIT_T0_EENS4_IKS5_S6_EEllS6_,(.L_x_3280 - _ZN2at6native16triu_tril_kernelIllLb0ELi1ELb0EEEvNS_4cuda6detail10TensorInfoIT_T0_EENS4_IKS5_S6_EEllS6_)
        .other          _ZN2at6native16triu_tril_kernelIllLb0ELi1ELb0EEEvNS_4cuda6detail10TensorInfoIT_T0_EENS4_IKS5_S6_EEllS6_,@"STO_CUDA_ENTRY STV_DEFAULT"
_ZN2at6native16triu_tril_kernelIllLb0ELi1ELb0EEEvNS_4cuda6detail10TensorInfoIT_T0_EENS4_IKS5_S6_EEllS6_:
.text._ZN2at6native16triu_tril_kernelIllLb0ELi1ELb0EEEvNS_4cuda6detail10TensorInfoIT_T0_EENS4_IKS5_S6_EEllS6_:
        /* <DEDUP_REMOVED lines=21> */
[----:B------:R-:W-:Y:S05]  /*0150*/  CALL.REL.NOINC `($__internal_132_$__cuda_sm20_div_s64) ;  /* 0x0000001c00d47944 */ /* 0x000fea0003c00000 */
        /* <DEDUP_REMOVED lines=10> */
.L_x_2632:
        /* <DEDUP_REMOVED lines=23> */
.L_x_2633:
[----:B------:R-:W-:Y:S05]  /*0370*/  BSYNC B0 ;  /* 0x0000000000007941 */ /* 0x000fea0003800000 */
.L_x_2631:
        /* <DEDUP_REMOVED lines=18> */
[----:B------:R-:W-:Y:S05]  /*04a0*/  CALL.REL.NOINC `($__internal_132_$__cuda_sm20_div_s64) ;  /* 0x0000001c00007944 */ /* 0x000fea0003c00000 */
        /* <DEDUP_REMOVED lines=9> */
.L_x_2635:
        /* <DEDUP_REMOVED lines=22> */
.L_x_2636:
[----:B------:R-:W-:Y:S05]  /*06a0*/  BSYNC B0 ;  /* 0x0000000000007941 */ /* 0x000fea0003800000 */
.L_x_2634:
        /* <DEDUP_REMOVED lines=56> */
.L_x_2642:
        /* <DEDUP_REMOVED lines=26> */
.L_x_2640:
        /* <DEDUP_REMOVED lines=23> */
.L_x_2641:
[----:B------:R-:W-:Y:S05]  /*0d40*/  BSYNC B0 ;  /* 0x0000000000007941 */ /* 0x000fea0003800000 */
.L_x_2639:
        /* <DEDUP_REMOVED lines=19> */
.L_x_2638:
        /* <DEDUP_REMOVED lines=13> */
.L_x_2655:
        /* <DEDUP_REMOVED lines=14> */
[----:B------:R-:W-:Y:S05]  /*1030*/  CALL.REL.NOINC `($__internal_132_$__cuda_sm20_div_s64) ;  /* 0x00000010001c7944 */ /* 0x000fea0003c00000 */
        /* <DEDUP_REMOVED lines=10> */
.L_x_2644:
        /* <DEDUP_REMOVED lines=23> */
.L_x_2645:
[----:B------:R-:W-:Y:S05]  /*1250*/  BSYNC B0 ;  /* 0x0000000000007941 */ /* 0x000fea0003800000 */
.L_x_2643:
        /* <DEDUP_REMOVED lines=35> */
.L_x_2647:
        /* <DEDUP_REMOVED lines=23> */
.L_x_2648:
[----:B------:R-:W-:Y:S05]  /*1600*/  BSYNC B0 ;  /* 0x0000000000007941 */ /* 0x000fea0003800000 */
.L_x_2646:
        /* <DEDUP_REMOVED lines=37> */
.L_x_2650:
        /* <DEDUP_REMOVED lines=23> */
.L_x_2651:
[----:B------:R-:W-:Y:S05]  /*19d0*/  BSYNC B0 ;  /* 0x0000000000007941 */ /* 0x000fea0003800000 */
.L_x_2649:
        /* <DEDUP_REMOVED lines=38> */
.L_x_2653:
        /* <DEDUP_REMOVED lines=22> */
.L_x_2654:
[----:B------:R-:W-:Y:S05]  /*1da0*/  BSYNC B0 ;  /* 0x0000000000007941 */ /* 0x000fea0003800000 */
.L_x_2652:
        /* <DEDUP_REMOVED lines=19> */
.L_x_2637:
[----:B------:R-:W-:Y:S01]  /*1ee0*/  IADD3 R4, P1, R2, -R4, RZ ;  /* 0x8000000402047210 */ /* 0x000fe20007f3e0ff */
[----:B------:R-:W-:Y:S01]  /*1ef0*/  ULDC.64 UR6, c[0x0][0x550] ;  /* 0x0001540000067ab9 */ /* 0x000fe20000000a00 */
[----:B------:R-:W-:Y:S01]  /*1f00*/  ULDC.64 UR8, c[0x0][0x208] ;  /* 0x0000820000087ab9 */ /* 0x000fe20000000a00 */
[----:B------:R-:W-:Y:S01]  /*1f10*/  BSSY B0, `(.L_x_2656) ;  /* 0x0000010000007945 */ /* 0x000fe20003800000 */
[----:B------:R-:W-:Y:S02]  /*1f20*/  ISETP.GT.U32.AND P0, PT, R4, UR6, PT ;  /* 0x0000000604007c0c */ /* 0x000fe4000bf04070 */
[----:B------:R-:W-:-:S04]  /*1f30*/  IADD3.X R5, R3, ~R5, RZ, P1, !PT ;  /* 0x8000000503057210 */ /* 0x000fc80000ffe4ff */
[----:B------:R-:W-:-:S13]  /*1f40*/  ISETP.GT.AND.EX P0, PT, R5, UR7, PT, P0 ;  /* 0x0000000705007c0c */ /* 0x000fda000bf04300 */
[----:B------:R-:W-:Y:S05]  /*1f50*/  @P0 BRA `(.L_x_2657) ;  /* 0x0000000000280947 */ /* 0x000fea0003800000 */
[----:B------:R-:W-:Y:S01]  /*1f60*/  ULDC.64 UR6, c[0x0][UR4+0x220] ;  /* 0x0000880004067abb */ /* 0x000fe20008000a00 */
[----:B------:R-:W-:Y:S02]  /*1f70*/  CS2R R4, SRZ ;  /* 0x0000000000047805 */ /* 0x000fe4000001ff00 */
[----:B------:R-:W-:-:S04]  /*1f80*/  ISETP.GE.U32.AND P0, PT, R2, UR6, PT ;  /* 0x0000000602007c0c */ /* 0x000fc8000bf06070 */
[----:B------:R-:W-:-:S13]  /*1f90*/  ISETP.GE.AND.EX P0, PT, R3, UR7, PT, P0 ;  /* 0x0000000703007c0c */ /* 0x000fda000bf06300 */
[----:B------:R-:W-:Y:S05]  /*1fa0*/  @P0 BRA `(.L_x_2658) ;  /* 0x0000000000180947 */ /* 0x000fea0003800000 */
[----:B------:R-:W-:Y:S02]  /*1fb0*/  ULDC.64 UR6, c[0x0][0x3b0] ;  /* 0x0000ec0000067ab9 */ /* 0x000fe40000000a00 */
[----:B------:R-:W-:-:S04]  /*1fc0*/  LEA R4, P0, R8, UR6, 0x3 ;  /* 0x0000000608047c11 */ /* 0x000fc8000f8018ff */
[----:B------:R-:W-:-:S06]  /*1fd0*/  LEA.HI.X R5, R8, UR7, R9, 0x3, P0 ;  /* 0x0000000708057c11 */ /* 0x000fcc00080f1c09 */
[----:B------:R-:W5:Y:S01]  /*1fe0*/  LDG.E.64 R4, desc[UR8][R4.64] ;  /* 0x0000000804047981 */ /* 0x000f62000c1e1b00 */
[----:B------:R-:W-:Y:S05]  /*1ff0*/  BRA `(.L_x_2658) ;  /* 0x0000000000047947 */ /* 0x000fea0003800000 */
.L_x_2657:
[----:B------:R-:W-:-:S07]  /*2000*/  CS2R R4, SRZ ;  /* 0x0000000000047805 */ /* 0x000fce000001ff00 */
.L_x_2658:
[----:B------:R-:W-:Y:S05]  /*2010*/  BSYNC B0 ;  /* 0x0000000000007941 */ /* 0x000fea0003800000 */
.L_x_2656:
[----:B------:R-:W-:Y:S02]  /*2020*/  ULDC.64 UR6, c[0x0][UR4+0x220] ;  /* 0x0000880004067abb */ /* 0x000fe40008000a00 */
[----:B------:R-:W-:-:S04]  /*2030*/  ISETP.GE.U32.AND P0, PT, R2, UR6, PT ;  /* 0x0000000602007c0c */ /* 0x000fc8000bf06070 */
[----:B------:R-:W-:-:S13]  /*2040*/  ISETP.GE.AND.EX P0, PT, R3, UR7, PT, P0 ;  /* 0x0000000703007c0c */ /* 0x000fda000bf06300 */
[----:B------:R-:W-:Y:S05]  /*2050*/  @P0 EXIT ;  /* 0x000000000000094d */ /* 0x000fea0003800000 */
[----:B------:R-:W-:Y:S02]  /*2060*/  ULDC.64 UR4, c[0x0][0x210] ;  /* 0x0000840000047ab9 */ /* 0x000fe40000000a00 */
[----:B------:R-:W-:-:S04]  /*2070*/  LEA R2, P0, R14, UR4, 0x3 ;  /* 0x000000040e027c11 */ /* 0x000fc8000f8018ff */
[----:B------:R-:W-:-:S05]  /*2080*/  LEA.HI.X R3, R14, UR5, R15, 0x3, P0 ;  /* 0x000000050e037c11 */ /* 0x000fca00080f1c0f */
[----:B-----5:R-:W-:Y:S01]  /*2090*/  STG.E.64 desc[UR8][R2.64], R4 ;  /* 0x0000000402007986 */ /* 0x020fe2000c101b08 */
[----:B------:R-:W-:Y:S05]  /*20a0*/  EXIT ;  /* 0x000000000000794d */ /* 0x000fea0003800000 */
        .weak           $__internal_132_$__cuda_sm20_div_s64
        .type           $__internal_132_$__cuda_sm20_div_s64,@function
        .size           $__internal_132_$__cuda_sm20_div_s64,(.L_x_3280 - $__internal_132_$__cuda_sm20_div_s64)
$__internal_132_$__cuda_sm20_div_s64:
        /* <DEDUP_REMOVED lines=83> */
[----:B------:R-:W-:Y:S06]  /*25e0*/  RET.REL.NODEC R20 `(_ZN2at6native16triu_tril_kernelIllLb0ELi1ELb0EEEvNS_4cuda6detail10TensorInfoIT_T0_EENS4_IKS5_S6_EEllS6_) ;  /* 0xffffffd814847950 */ /* 0x000fec0003c3ffff */
.L_x_2659:
        /* <DEDUP_REMOVED lines=9> */
.L_x_3280:


//--------------------- .text._ZN2at6native16triu_tril_kernelIllLb0ELi1ELb1EEEvNS_4cuda6detail10TensorInfoIT_T0_EENS4_IKS5_S6_EEllS6_ --------------------------
	.section	.text._ZN2at6native16triu_tril_kernelIllLb0ELi1ELb1EEEvNS_4cuda6detail10TensorInfoIT_T0_EENS4_IKS5_S6_EEllS6_,"ax",@progbits
	.align	128
        .global         _ZN2at6native16triu_tril_kernelIllLb0ELi1ELb1EEEvNS_4cuda6detail10TensorInfoIT_T0_EENS4_IKS5_S6_EEllS6_
        .type           _ZN2at6native16triu_tril_kernelIllLb0ELi1ELb1EEEvNS_4cuda6detail10TensorInfoIT_T0_EENS4_IKS5_S6_EEllS6_,@function
        .size           _ZN2at6native16triu_tril_kernelIllLb0ELi1ELb1EEEvNS_4cuda6detail10TensorInfoIT_T0_EENS4_IKS5_S6_EEllS6_,(.L_x_3282 - _ZN2at6native16triu_tril_kernelIllLb0ELi1ELb1EEEvNS_4cuda6detail10TensorInfoIT_T0_EENS4_IKS5_S6_EEllS6_)
        .other          _ZN2at6native16triu_tril_kernelIllLb0ELi1ELb1EEEvNS_4cuda6detail10TensorInfoIT_T0_EENS4_IKS5_S6_EEllS6_,@"STO_CUDA_ENTRY STV_DEFAULT"
_ZN2at6native16triu_tril_kernelIllLb0ELi1ELb1EEEvNS_4cuda6detail10TensorInfoIT_T0_EENS4_IKS5_S6_EEllS6_:
.text._ZN2at6native16triu_tril_kernelIllLb0ELi1ELb1EEEvNS_4cuda6detail10TensorInfoIT_T0_EENS4_IKS5_S6_EEllS6_:
        /* <DEDUP_REMOVED lines=21> */
[----:B------:R-:W-:Y:S05]  /*0150*/  CALL.REL.NOINC `($__internal_133_$__cuda_sm20_div_s64) ;  /* 0x0000001c00507944 */ /* 0x000fea0003c00000 */
        /* <DEDUP_REMOVED lines=8> */
.L_x_2661:
        /* <DEDUP_REMOVED lines=23> */
.L_x_2662:
[----:B------:R-:W-:Y:S05]  /*0350*/  BSYNC B0 ;  /* 0x0000000000007941 */ /* 0x000fea0003800000 */
.L_x_2660:
        /* <DEDUP_REMOVED lines=12> */
[----:B------:R-:W-:Y:S05]  /*0420*/  CALL.REL.NOINC `($__internal_134_$__cuda_sm20_rem_s64) ;  /* 0x0000001c00ec7944 */ /* 0x000fea0003c00000 */
[----:B------:R-:W-:Y:S05]  /*0430*/  BRA `(.L_x_2665) ;  /* 0x0000000000487947 */ /* 0x000fea0003800000 */
.L_x_2664:
        /* <DEDUP_REMOVED lines=18> */
.L_x_2665:
[----:B------:R-:W-:Y:S05]  /*0560*/  BSYNC B0 ;  /* 0x0000000000007941 */ /* 0x000fea0003800000 */
.L_x_2663:
        /* <DEDUP_REMOVED lines=21> */
[----:B------:R-:W-:Y:S05]  /*06c0*/  CALL.REL.NOINC `($__internal_133_$__cuda_sm20_div_s64) ;  /* 0x0000001400f47944 */ /* 0x000fea0003c00000 */
[----:B------:R-:W-:Y:S01]  /*06d0*/  IMAD.MOV.U32 R18, RZ, RZ, R4 ;  /* 0x000000ffff127224 */ /* 0x000fe200078e0004 */
[----:B------:R-:W-:Y:S01]  /*06e0*/  MOV R19, R5 ;  /* 0x0000000500137202 */ /* 0x000fe20000000f00 */
[----:B------:R-:W-:Y:S06]  /*06f0*/  BRA `(.L_x_2668) ;  /* 0x00000000004c7947 */ /* 0x000fec0003800000 */
.L_x_2667:
        /* <DEDUP_REMOVED lines=19> */
.L_x_2668:
[----:B------:R-:W-:Y:S05]  /*0830*/  BSYNC B0 ;  /* 0x0000000000007941 */ /* 0x000fea0003800000 */
.L_x_2666:
        /* <DEDUP_REMOVED lines=42> */
.L_x_2674:
        /* <DEDUP_REMOVED lines=13> */
[----:B------:R-:W-:Y:S05]  /*0bb0*/  CALL.REL.NOINC `($__internal_133_$__cuda_sm20_div_s64) ;  /* 0x0000001000b87944 */ /* 0x000fea0003c00000 */
        /* <DEDUP_REMOVED lines=11> */
.L_x_2672:
        /* <DEDUP_REMOVED lines=23> */
.L_x_2673:
[----:B------:R-:W-:Y:S05]  /*0de0*/  BSYNC B0 ;  /* 0x0000000000007941 */ /* 0x000fea0003800000 */
.L_x_2671:
        /* <DEDUP_REMOVED lines=14> */
.L_x_2670:
        /* <DEDUP_REMOVED lines=11> */
.L_x_2687:
        /* <DEDUP_REMOVED lines=13> */
[----:B------:R-:W-:Y:S05]  /*1050*/  CALL.REL.NOINC `($__internal_133_$__cuda_sm20_div_s64) ;  /* 0x0000000c00907944 */ /* 0x000fea0003c00000 */
        /* <DEDUP_REMOVED lines=11> */
.L_x_2676:
        /* <DEDUP_REMOVED lines=23> */
.L_x_2677:
[----:B------:R-:W-:Y:S05]  /*1280*/  BSYNC B0 ;  /* 0x0000000000007941 */ /* 0x000fea0003800000 */
.L_x_2675:
        /* <DEDUP_REMOVED lines=30> */
.L_x_2679:
        /* <DEDUP_REMOVED lines=23> */
.L_x_2680:
[----:B------:R-:W-:Y:S05]  /*15e0*/  BSYNC B0 ;  /* 0x0000000000007941 */ /* 0x000fea0003800000 */
.L_x_2678:
        /* <DEDUP_REMOVED lines=31> */
.L_x_2682:
        /* <DEDUP_REMOVED lines=23> */
.L_x_2683:
[----:B------:R-:W-:Y:S05]  /*1950*/  BSYNC B0 ;  /* 0x0000000000007941 */ /* 0x000fea0003800000 */
.L_x_2681:
        /* <DEDUP_REMOVED lines=31> */
.L_x_2685:
        /* <DEDUP_REMOVED lines=23> */
.L_x_2686:
[----:B------:R-:W-:Y:S05]  /*1cc0*/  BSYNC B0 ;  /* 0x0000000000007941 */ /* 0x000fea0003800000 */
.L_x_2684:
        /* <DEDUP_REMOVED lines=14> */
.L_x_2669:
        /* <DEDUP_REMOVED lines=15> */
        .weak           $__internal_133_$__cuda_sm20_div_s64
        .type           $__internal_133_$__cuda_sm20_div_s64,@function
        .size           $__internal_133_$__cuda_sm20_div_s64,($__internal_134_$__cuda_sm20_rem_s64 - $__internal_133_$__cuda_sm20_div_s64)
$__internal_133_$__cuda_sm20_div_s64:
        /* <DEDUP_REMOVED lines=83> */
[----:B------:R-:W-:Y:S06]  /*23d0*/  RET.REL.NODEC R6 `(_ZN2at6native16triu_tril_kernelIllLb0ELi1ELb1EEEvNS_4cuda6detail10TensorInfoIT_T0_EENS4_IKS5_S6_EEllS6_) ;  /* 0xffffffdc06087950 */ /* 0x000fec0003c3ffff */
        .weak           $__internal_134_$__cuda_sm20_rem_s64
        .type           $__internal_134_$__cuda_sm20_rem_s64,@function
        .size           $__internal_134_$__cuda_sm20_rem_s64,(.L_x_3282 - $__internal_134_$__cuda_sm20_rem_s64)
$__internal_134_$__cuda_sm20_rem_s64:
        /* <DEDUP_REMOVED lines=77> */
[----:B------:R-:W-:Y:S06]  /*28b0*/  RET.REL.NODEC R6 `(_ZN2at6native16triu_tril_kernelIllLb0ELi1ELb1EEEvNS_4cuda6detail10TensorInfoIT_T0_EENS4_IKS5_S6_EEllS6_) ;  /* 0xffffffd406d07950 */ /* 0x000fec0003c3ffff */
.L_x_2688:
        /* <DEDUP_REMOVED lines=12> */
.L_x_3282:


//--------------------- .text._ZN2at6native16triu_tril_kernelIliLb0ELi1ELb0EEEvNS_4cuda6detail10TensorInfoIT_T0_EENS4_IKS5_S6_EEllS6_ --------------------------
	.section	.text._ZN2at6native16triu_tril_kernelIliLb0ELi1ELb0EEEvNS_4cuda6detail10TensorInfoIT_T0_EENS4_IKS5_S6_EEllS6_,"ax",@progbits
	.align	128
        .global         _ZN2at6native16triu_tril_kernelIliLb0ELi1ELb0EEEvNS_4cuda6detail10TensorInfoIT_T0_EENS4_IKS5_S6_EEllS6_
        .type           _ZN2at6native16triu_tril_kernelIliLb0ELi1ELb0EEEvNS_4cuda6detail10TensorInfoIT_T0_EENS4_IKS5_S6_EEllS6_,@function
        .size           _ZN2at6native16triu_tril_kernelIliLb0ELi1ELb0EEEvNS_4cuda6detail10TensorInfoIT_T0_EENS4_IKS5_S6_EEllS6_,(.L_x_3283 - _ZN2at6native16triu_tril_kernelIliLb0ELi1ELb0EEEvNS_4cuda6detail10TensorInfoIT_T0_EENS4_IKS5_S6_EEllS6_)
        .other          _ZN2at6native16triu_tril_kernelIliLb0ELi1ELb0EEEvNS_4cuda6detail10TensorInfoIT_T0_EENS4_IKS5_S6_EEllS6_,@"STO_CUDA_ENTRY STV_DEFAULT"
_ZN2at6native16triu_tril_kernelIliLb0ELi1ELb0EEEvNS_4cuda6detail10TensorInfoIT_T0_EENS4_IKS5_S6_EEllS6_:
.text._ZN2at6native16triu_tril_kernelIliLb0ELi1ELb0EEEvNS_4cuda6detail10TensorInfoIT_T0_EENS4_IKS5_S6_EEllS6_:
        /* <DEDUP_REMOVED lines=22> */
[----:B------:R-:W-:Y:S05]  /*0160*/  CALL.REL.NOINC `($__internal_135_$__cuda_sm20_div_s64) ;  /* 0x00000014007c7944 */ /* 0x000fea0003c00000 */
[----:B------:R-:W-:Y:S01]  /*0170*/  IADD3 R5, -R9, RZ, RZ ;  /* 0x000000ff09057210 */ /* 0x000fe20007ffe1ff */
[----:B------:R-:W-:Y:S01]  /*0180*/  ULDC UR6, c[0x0][0x3d0] ;  /* 0x0000f40000067ab9 */ /* 0x000fe20000000800 */
[----:B------:R-:W-:Y:S02]  /*0190*/  IMAD.MOV.U32 R2, RZ, RZ, R9 ;  /* 0x000000ffff027224 */ /* 0x000fe400078e0009 */
[----:B------:R-:W-:Y:S02]  /*01a0*/  IMAD.MOV.U32 R3, RZ, RZ, R8 ;  /* 0x000000ffff037224 */ /* 0x000fe400078e0008 */
[----:B------:R-:W-:Y:S01]  /*01b0*/  IMAD R4, R5, UR6, R14 ;  /* 0x0000000605047c24 */ /* 0x000fe2000f8e020e */
[----:B------:R-:W-:Y:S06]  /*01c0*/  BRA `(.L_x_2691) ;  /* 0x0000000000547947 */ /* 0x000fec0003800000 */
.L_x_2690:
        /* <DEDUP_REMOVED lines=21> */
.L_x_2691:
[----:B------:R-:W-:Y:S05]  /*0320*/  BSYNC B0 ;  /* 0x0000000000007941 */ /* 0x000fea0003800000 */
.L_x_2689:
        /* <DEDUP_REMOVED lines=15> */
[----:B------:R-:W-:Y:S05]  /*0420*/  CALL.REL.NOINC `($__internal_135_$__cuda_sm20_div_s64) ;  /* 0x0000001000cc7944 */ /* 0x000fea0003c00000 */
[--C-:B------:R-:W-:Y:S01]  /*0430*/  IMAD.MOV R3, RZ, RZ, -R9.reuse ;  /* 0x000000ffff037224 */ /* 0x100fe200078e0a09 */
[----:B------:R-:W-:Y:S01]  /*0440*/  MOV R15, R8 ;  /* 0x00000008000f7202 */ /* 0x000fe20000000f00 */
[----:B------:R-:W-:Y:S02]  /*0450*/  IMAD.MOV.U32 R14, RZ, RZ, R9 ;  /* 0x000000ffff0e7224 */ /* 0x000fe400078e0009 */
[----:B------:R-:W-:Y:S01]  /*0460*/  IMAD R3, R3, UR5, R2 ;  /* 0x0000000503037c24 */ /* 0x000fe2000f8e0202 */
[----:B------:R-:W-:Y:S06]  /*0470*/  BRA `(.L_x_2694) ;  /* 0x0000000000547947 */ /* 0x000fec0003800000 */
.L_x_2693:
        /* <DEDUP_REMOVED lines=21> */
.L_x_2694:
[----:B------:R-:W-:Y:S05]  /*05d0*/  BSYNC B0 ;  /* 0x0000000000007941 */ /* 0x000fea0003800000 */
.L_x_2692:
        /* <DEDUP_REMOVED lines=22> */
.L_x_2700:
        /* <DEDUP_REMOVED lines=10> */
[----:B------:R-:W-:Y:S05]  /*07e0*/  CALL.REL.NOINC `($__internal_135_$__cuda_sm20_div_s64) ;  /* 0x0000000c00dc7944 */ /* 0x000fea0003c00000 */
[----:B------:R-:W-:Y:S01]  /*07f0*/  IADD3 R5, -R9, RZ, RZ ;  /* 0x000000ff09057210 */ /* 0x000fe20007ffe1ff */
[----:B------:R-:W-:-:S04]  /*0800*/  IMAD.MOV.U32 R15, RZ, RZ, R8 ;  /* 0x000000ffff0f7224 */ /* 0x000fc800078e0008 */
[----:B------:R-:W-:Y:S02]  /*0810*/  IMAD R10, R10, R5, R14 ;  /* 0x000000050a0a7224 */ /* 0x000fe400078e020e */
[----:B------:R-:W-:Y:S01]  /*0820*/  IMAD.MOV.U32 R14, RZ, RZ, R9 ;  /* 0x000000ffff0e7224 */ /* 0x000fe200078e0009 */
[----:B------:R-:W-:Y:S06]  /*0830*/  BRA `(.L_x_2699) ;  /* 0x0000000000587947 */ /* 0x000fec0003800000 */
.L_x_2698:
        /* <DEDUP_REMOVED lines=22> */
.L_x_2699:
[----:B------:R-:W-:Y:S05]  /*09a0*/  BSYNC B0 ;  /* 0x0000000000007941 */ /* 0x000fea0003800000 */
.L_x_2697:
        /* <DEDUP_REMOVED lines=10> */
.L_x_2696:
[----:B------:R-:W-:-:S13]  /*0a50*/  ISETP.GE.U32.AND P0, PT, R21, 0x3, PT ;  /* 0x000000031500780c */ /* 0x000fda0003f06070 */
[----:B------:R-:W-:Y:S05]  /*0a60*/  @!P0 BRA `(.L_x_2695) ;  /* 0x0000000800d88947 */ /* 0x000fea0003800000 */
[----:B------:R-:W-:Y:S01]  /*0a70*/  HFMA2.MMA R5, -RZ, RZ, 0, 6.4373016357421875e-06 ;  /* 0x0000006cff057435 */ /* 0x000fe200000001ff */
[C---:B------:R-:W-:Y:S01]  /*0a80*/  IMAD.SHL.U32 R22, R20.reuse, 0x4, RZ ;  /* 0x0000000414167824 */ /* 0x040fe200078e00ff */
[----:B------:R-:W-:-:S03]  /*0a90*/  IADD3 R21, R20, 0x4, RZ ;  /* 0x0000000414157810 */ /* 0x000fc60007ffe0ff */
[----:B------:R-:W-:-:S05]  /*0aa0*/  VIADD R22, R22, 0xe0 ;  /* 0x000000e016167836 */ /* 0x000fca0000000000 */
[----:B------:R-:W-:-:S07]  /*0ab0*/  IMAD R20, R20, 0x4, R5 ;  /* 0x0000000414147824 */ /* 0x000fce00078e0205 */
.L_x_2713:
        /* <DEDUP_REMOVED lines=10> */
[----:B------:R-:W-:Y:S05]  /*0b60*/  CALL.REL.NOINC `($__internal_135_$__cuda_sm20_div_s64) ;  /* 0x0000000800fc7944 */ /* 0x000fea0003c00000 */
[----:B------:R-:W-:Y:S02]  /*0b70*/  IMAD.MOV R11, RZ, RZ, -R9 ;  /* 0x000000ffff0b7224 */ /* 0x000fe400078e0a09 */
[----:B------:R-:W-:Y:S02]  /*0b80*/  IMAD.MOV.U32 R15, RZ, RZ, R8 ;  /* 0x000000ffff0f7224 */ /* 0x000fe400078e0008 */
[----:B------:R-:W-:Y:S01]  /*0b90*/  IMAD R11, R10, R11, R14 ;  /* 0x0000000b0a0b7224 */ /* 0x000fe200078e020e */
[----:B------:R-:W-:Y:S01]  /*0ba0*/  MOV R14, R9 ;  /* 0x00000009000e7202 */ /* 0x000fe20000000f00 */
[----:B------:R-:W-:Y:S06]  /*0bb0*/  BRA `(.L_x_2703) ;  /* 0x0000000000587947 */ /* 0x000fec0003800000 */
.L_x_2702:
        /* <DEDUP_REMOVED lines=22> */
.L_x_2703:
[----:B------:R-:W-:Y:S05]  /*0d20*/  BSYNC B0 ;  /* 0x0000000000007941 */ /* 0x000fea0003800000 */
.L_x_2701:
        /* <DEDUP_REMOVED lines=20> */
.L_x_2705:
        /* <DEDUP_REMOVED lines=22> */
.L_x_2706:
[----:B------:R-:W-:Y:S05]  /*0fd0*/  BSYNC B0 ;  /* 0x0000000000007941 */ /* 0x000fea0003800000 */
.L_x_2704:
        /* <DEDUP_REMOVED lines=20> */
.L_x_2708:
        /* <DEDUP_REMOVED lines=22> */
.L_x_2709:
[----:B------:R-:W-:Y:S05]  /*1280*/  BSYNC B0 ;  /* 0x0000000000007941 */ /* 0x000fea0003800000 */
.L_x_2707:
        /* <DEDUP_REMOVED lines=20> */
.L_x_2711:
        /* <DEDUP_REMOVED lines=22> */
.L_x_2712:
[----:B------:R-:W-:Y:S05]  /*1530*/  BSYNC B0 ;  /* 0x0000000000007941 */ /* 0x000fea0003800000 */
.L_x_2710:
        /* <DEDUP_REMOVED lines=9> */
.L_x_2695:
[----:B------:R-:W-:Y:S01]  /*15d0*/  IMAD.IADD R3, R4, 0x1, -R3 ;  /* 0x0000000104037824 */ /* 0x000fe200078e0a03 */
[----:B------:R-:W-:Y:S01]  /*15e0*/  ULDC.64 UR6, c[0x0][0x3c0] ;  /* 0x0000f00000067ab9 */ /* 0x000fe20000000a00 */
[----:B------:R-:W-:Y:S03]  /*15f0*/  BSSY B0, `(.L_x_2714) ;  /* 0x000000f000007945 */ /* 0x000fe60003800000 */
[----:B------:R-:W-:Y:S02]  /*1600*/  ISETP.GT.U32.AND P0, PT, R3, UR6, PT ;  /* 0x0000000603007c0c */ /* 0x000fe4000bf04070 */
[----:B------:R-:W-:-:S04]  /*1610*/  SHF.R.S32.HI R3, RZ, 0x1f, R3 ;  /* 0x0000001fff037819 */ /* 0x000fc80000011403 */
[----:B------:R-:W-:Y:S01]  /*1620*/  ISETP.GT.AND.EX P0, PT, R3, UR7, PT, P0 ;  /* 0x0000000703007c0c */ /* 0x000fe2000bf04300 */
[----:B------:R-:W-:-:S12]  /*1630*/  ULDC.64 UR6, c[0x0][0x208] ;  /* 0x0000820000067ab9 */ /* 0x000fd80000000a00 */
[----:B------:R-:W-:Y:S05]  /*1640*/  @P0 BRA `(.L_x_2715) ;  /* 0x0000000000200947 */ /* 0x000fea0003800000 */
[----:B------:R-:W-:Y:S01]  /*1650*/  ULDC UR5, c[0x0][UR4+0x21c] ;  /* 0x0000870004057abb */ /* 0x000fe20008000800 */
[----:B------:R-:W-:Y:S02]  /*1660*/  CS2R R6, SRZ ;  /* 0x0000000000067805 */ /* 0x000fe4000001ff00 */
[----:B------:R-:W-:-:S13]  /*1670*/  ISETP.LT.AND P0, PT, R4, UR5, PT ;  /* 0x0000000504007c0c */ /* 0x000fda000bf01270 */
[----:B------:R-:W-:Y:S05]  /*1680*/  @!P0 BRA `(.L_x_2716) ;  /* 0x0000000000148947 */ /* 0x000fea0003800000 */
[----:B------:R-:W0:Y:S02]  /*1690*/  LDC.64 R6, c[0x0][0x2e8] ;  /* 0x0000ba00ff067b82 */ /* 0x000e240000000a00 */
[----:B0-----:R-:W-:-:S05]  /*16a0*/  IMAD.WIDE R2, R2, 0x8, R6 ;  /* 0x0000000802027825 */ /* 0x001fca00078e0206 */
[----:B------:R0:W5:Y:S01]  /*16b0*/  LDG.E.64 R6, desc[UR6][R2.64] ;  /* 0x0000000602067981 */ /* 0x000162000c1e1b00 */
[----:B------:R-:W-:Y:S05]  /*16c0*/  BRA `(.L_x_2716) ;  /* 0x0000000000047947 */ /* 0x000fea0003800000 */
.L_x_2715:
[----:B------:R-:W-:-:S07]  /*16d0*/  CS2R R6, SRZ ;  /* 0x0000000000067805 */ /* 0x000fce000001ff00 */
.L_x_2716:
[----:B------:R-:W-:Y:S05]  /*16e0*/  BSYNC B0 ;  /* 0x0000000000007941 */ /* 0x000fea0003800000 */
.L_x_2714:
[----:B------:R-:W-:Y:S02]  /*16f0*/  ULDC UR5, c[0x0][UR4+0x21c] ;  /* 0x0000870004057abb */ /* 0x000fe40008000800 */
[----:B------:R-:W-:-:S13]  /*1700*/  ISETP.LT.AND P0, PT, R4, UR5, PT ;  /* 0x0000000504007c0c */ /* 0x000fda000bf01270 */
[----:B------:R-:W-:Y:S05]  /*1710*/  @!P0 EXIT ;  /* 0x000000000000894d */ /* 0x000fea0003800000 */
[----:B0-----:R-:W0:Y:S02]  /*1720*/  LDC.64 R2, c[0x0][0x210] ;  /* 0x00008400ff027b82 */ /* 0x001e240000000a00 */
[----:B0-----:R-:W-:-:S05]  /*1730*/  IMAD.WIDE R2, R0, 0x8, R2 ;  /* 0x0000000800027825 */ /* 0x001fca00078e0202 */
[----:B-----5:R-:W-:Y:S01]  /*1740*/  STG.E.64 desc[UR6][R2.64], R6 ;  /* 0x0000000602007986 */ /* 0x020fe2000c101b06 */
[----:B------:R-:W-:Y:S05]  /*1750*/  EXIT ;  /* 0x000000000000794d */ /* 0x000fea0003800000 */
        .weak           $__internal_135_$__cuda_sm20_div_s64
        .type           $__internal_135_$__cuda_sm20_div_s64,@function
        .size           $__internal_135_$__cuda_sm20_div_s64,(.L_x_3283 - $__internal_135_$__cuda_sm20_div_s64)
$__internal_135_$__cuda_sm20_div_s64:
        /* <DEDUP_REMOVED lines=82> */
[----:B------:R-:W-:Y:S05]  /*1c80*/  RET.REL.NODEC R6 `(_ZN2at6native16triu_tril_kernelIliLb0ELi1ELb0EEEvNS_4cuda6detail10TensorInfoIT_T0_EENS4_IKS5_S6_EEllS6_) ;  /* 0xffffffe006dc7950 */ /* 0x000fea0003c3ffff */
.L_x_2717:
        /* <DEDUP_REMOVED lines=15> */
.L_x_3283:


//--------------------- .text._ZN2at6native16triu_tril_kernelIliLb0ELi1ELb1EEEvNS_4cuda6detail10TensorInfoIT_T0_EENS4_IKS5_S6_EEllS6_ --------------------------
	.section	.text._ZN2at6native16triu_tril_kernelIliLb0ELi1ELb1EEEvNS_4cuda6detail10TensorInfoIT_T0_EENS4_IKS5_S6_EEllS6_,"ax",@progbits
	.align	128
        .global         _ZN2at6native16triu_tril_kernelIliLb0ELi1ELb1EEEvNS_4cuda6detail10TensorInfoIT_T0_EENS4_IKS5_S6_EEllS6_
        .type           _ZN2at6native16triu_tril_kernelIliLb0ELi1ELb1EEEvNS_4cuda6detail10TensorInfoIT_T0_EENS4_IKS5_S6_EEllS6_,@function
        .size           _ZN2at6native16triu_tril_kernelIliLb0ELi1ELb1EEEvNS_4cuda6detail10TensorInfoIT_T0_EENS4_IKS5_S6_EEllS6_,(.L_x_3285 - _ZN2at6native16triu_tril_kernelIliLb0ELi1ELb1EEEvNS_4cuda6detail10TensorInfoIT_T0_EENS4_IKS5_S6_EEllS6_)
        .other          _ZN2at6native16triu_tril_kernelIliLb0ELi1ELb1EEEvNS_4cuda6detail10TensorInfoIT_T0_EENS4_IKS5_S6_EEllS6_,@"STO_CUDA_ENTRY STV_DEFAULT"
_ZN2at6native16triu_tril_kernelIliLb0ELi1ELb1EEEvNS_4cuda6detail10TensorInfoIT_T0_EENS4_IKS5_S6_EEllS6_:
.text._ZN2at6native16triu_tril_kernelIliLb0ELi1ELb1EEEvNS_4cuda6detail10TensorInfoIT_T0_EENS4_IKS5_S6_EEllS6_:
        /* <DEDUP_REMOVED lines=22> */
[----:B------:R-:W-:Y:S05]  /*0160*/  CALL.REL.NOINC `($__internal_136_$__cuda_sm20_div_s64) ;  /* 0x00000014008c7944 */ /* 0x000fea0003c00000 */
[----:B------:R-:W-:Y:S01]  /*0170*/  IADD3 R3, -R8, RZ, RZ ;  /* 0x000000ff08037210 */ /* 0x000fe20007ffe1ff */
[----:B------:R-:W-:Y:S01]  /*0180*/  ULDC UR6, c[0x0][0x3d0] ;  /* 0x0000f40000067ab9 */ /* 0x000fe20000000800 */
[----:B------:R-:W-:-:S03]  /*0190*/  IMAD.MOV.U32 R4, RZ, RZ, R8 ;  /* 0x000000ffff047224 */ /* 0x000fc600078e0008 */
[----:B------:R-:W-:Y:S01]  /*01a0*/  IMAD R3, R3, UR6, R2 ;  /* 0x0000000603037c24 */ /* 0x000fe2000f8e0202 */
[----:B------:R-:W-:Y:S06]  /*01b0*/  BRA `(.L_x_2720) ;  /* 0x0000000000547947 */ /* 0x000fec0003800000 */
.L_x_2719:
        /* <DEDUP_REMOVED lines=21> */
.L_x_2720:
[----:B------:R-:W-:Y:S05]  /*0310*/  BSYNC B0 ;  /* 0x0000000000007941 */ /* 0x000fea0003800000 */
.L_x_2718:
        /* <DEDUP_REMOVED lines=13> */
[----:B------:R-:W-:Y:S05]  /*03f0*/  CALL.REL.NOINC `($__internal_137_$__cuda_sm20_rem_s64) ;  /* 0x0000001800347944 */ /* 0x000fea0003c00000 */
[----:B------:R-:W-:Y:S05]  /*0400*/  BRA `(.L_x_2723) ;  /* 0x0000000000447947 */ /* 0x000fea0003800000 */
.L_x_2722:
        /* <DEDUP_REMOVED lines=17> */
.L_x_2723:
[----:B------:R-:W-:Y:S05]  /*0520*/  BSYNC B0 ;  /* 0x0000000000007941 */ /* 0x000fea0003800000 */
.L_x_2721:
        /* <DEDUP_REMOVED lines=16> */
[----:B------:R-:W-:Y:S05]  /*0630*/  CALL.REL.NOINC `($__internal_136_$__cuda_sm20_div_s64) ;  /* 0x0000001000587944 */ /* 0x000fea0003c00000 */
[----:B------:R-:W-:Y:S02]  /*0640*/  IMAD.MOV.U32 R14, RZ, RZ, R8 ;  /* 0x000000ffff0e7224 */ /* 0x000fe400078e0008 */
[----:B------:R-:W-:Y:S01]  /*0650*/  IMAD.MOV.U32 R15, RZ, RZ, R5 ;  /* 0x000000ffff0f7224 */ /* 0x000fe200078e0005 */
[----:B------:R-:W-:Y:S06]  /*0660*/  BRA `(.L_x_2726) ;  /* 0x00000000004c7947 */ /* 0x000fec0003800000 */
.L_x_2725:
        /* <DEDUP_REMOVED lines=19> */
.L_x_2726:
[----:B------:R-:W-:Y:S05]  /*07a0*/  BSYNC B0 ;  /* 0x0000000000007941 */ /* 0x000fea0003800000 */
.L_x_2724:
        /* <DEDUP_REMOVED lines=18> */
.L_x_2732:
        /* <DEDUP_REMOVED lines=10> */
[----:B------:R-:W-:Y:S05]  /*0970*/  CALL.REL.NOINC `($__internal_136_$__cuda_sm20_div_s64) ;  /* 0x0000000c00887944 */ /* 0x000fea0003c00000 */
[----:B------:R-:W-:Y:S01]  /*0980*/  IADD3 R4, -R8, RZ, RZ ;  /* 0x000000ff08047210 */ /* 0x000fe20007ffe1ff */
[----:B------:R-:W-:-:S04]  /*0990*/  IMAD.MOV.U32 R15, RZ, RZ, R5 ;  /* 0x000000ffff0f7224 */ /* 0x000fc800078e0005 */
[----:B------:R-:W-:Y:S02]  /*09a0*/  IMAD R9, R9, R4, R14 ;  /* 0x0000000409097224 */ /* 0x000fe400078e020e */
[----:B------:R-:W-:Y:S01]  /*09b0*/  IMAD.MOV.U32 R14, RZ, RZ, R8 ;  /* 0x000000ffff0e7224 */ /* 0x000fe200078e0008 */
[----:B------:R-:W-:Y:S06]  /*09c0*/  BRA `(.L_x_2731) ;  /* 0x0000000000587947 */ /* 0x000fec0003800000 */
.L_x_2730:
        /* <DEDUP_REMOVED lines=22> */
.L_x_2731:
[----:B------:R-:W-:Y:S05]  /*0b30*/  BSYNC B0 ;  /* 0x0000000000007941 */ /* 0x000fea0003800000 */
.L_x_2729:
        /* <DEDUP_REMOVED lines=8> */
.L_x_2728:
[----:B------:R-:W-:-:S13]  /*0bc0*/  ISETP.GE.U32.AND P0, PT, R20, 0x3, PT ;  /* 0x000000031400780c */ /* 0x000fda0003f06070 */
[----:B------:R-:W-:Y:S05]  /*0bd0*/  @!P0 BRA `(.L_x_2727) ;  /* 0x0000000800b88947 */ /* 0x000fea0003800000 */
[C---:B------:R-:W-:Y:S01]  /*0be0*/  SHF.L.U32 R21, R18.reuse, 0x2, RZ ;  /* 0x0000000212157819 */ /* 0x040fe200000006ff */
[----:B------:R-:W-:Y:S02]  /*0bf0*/  IMAD.MOV.U32 R5, RZ, RZ, 0x6c ;  /* 0x0000006cff057424 */ /* 0x000fe400078e00ff */
[C---:B------:R-:W-:Y:S02]  /*0c00*/  VIADD R20, R18.reuse, 0x4 ;  /* 0x0000000412147836 */ /* 0x040fe40000000000 */
[----:B------:R-:W-:Y:S02]  /*0c10*/  IMAD R18, R18, 0x4, R5 ;  /* 0x0000000412127824 */ /* 0x000fe400078e0205 */
[----:B------:R-:W-:-:S07]  /*0c20*/  VIADD R21, R21, 0xe0 ;  /* 0x000000e015157836 */ /* 0x000fce0000000000 */
.L_x_2745:
        /* <DEDUP_REMOVED lines=16> */
.L_x_2734:
        /* <DEDUP_REMOVED lines=22> */
.L_x_2735:
[----:B------:R-:W-:Y:S05]  /*0e90*/  BSYNC B0 ;  /* 0x0000000000007941 */ /* 0x000fea0003800000 */
.L_x_2733:
        /* <DEDUP_REMOVED lines=12> */
[----:B------:R-:W-:Y:S05]  /*0f60*/  CALL.REL.NOINC `($__internal_136_$__cuda_sm20_div_s64) ;  /* 0x00000008000c7944 */ /* 0x000fea0003c00000 */
[----:B------:R-:W-:Y:S01]  /*0f70*/  IMAD.MOV R6, RZ, RZ, -R8 ;  /* 0x000000ffff067224 */ /* 0x000fe200078e0a08 */
[----:B------:R-:W-:-:S03]  /*0f80*/  MOV R15, R5 ;  /* 0x00000005000f7202 */ /* 0x000fc60000000f00 */
[----:B------:R-:W-:Y:S02]  /*0f90*/  IMAD R6, R9, R6, R14 ;  /* 0x0000000609067224 */ /* 0x000fe400078e020e */
[----:B------:R-:W-:Y:S01]  /*0fa0*/  IMAD.MOV.U32 R14, RZ, RZ, R8 ;  /* 0x000000ffff0e7224 */ /* 0x000fe200078e0008 */
[----:B------:R-:W-:Y:S06]  /*0fb0*/  BRA `(.L_x_2738) ;  /* 0x0000000000587947 */ /* 0x000fec0003800000 */
.L_x_2737:
        /* <DEDUP_REMOVED lines=22> */
.L_x_2738:
[----:B------:R-:W-:Y:S05]  /*1120*/  BSYNC B0 ;  /* 0x0000000000007941 */ /* 0x000fea0003800000 */
.L_x_2736:
        /* <DEDUP_REMOVED lines=13> */
[----:B------:R-:W-:Y:S02]  /*1200*/  IADD3 R6, -R8, RZ, RZ ;  /* 0x000000ff08067210 */ /* 0x000fe40007ffe1ff */
[----:B------:R-:W-:-:S03]  /*1210*/  MOV R15, R5 ;  /* 0x00000005000f7202 */ /* 0x000fc60000000f00 */
[----:B------:R-:W-:Y:S02]  /*1220*/  IMAD R6, R9, R6, R14 ;  /* 0x0000000609067224 */ /* 0x000fe400078e020e */
[----:B------:R-:W-:Y:S01]  /*1230*/  IMAD.MOV.U32 R14, RZ, RZ, R8 ;  /* 0x000000ffff0e7224 */ /* 0x000fe200078e0008 */
[----:B------:R-:W-:Y:S06]  /*1240*/  BRA `(.L_x_2741) ;  /* 0x0000000000587947 */ /* 0x000fec0003800000 */
.L_x_2740:
        /* <DEDUP_REMOVED lines=22> */
.L_x_2741:
[----:B------:R-:W-:Y:S05]  /*13b0*/  BSYNC B0 ;  /* 0x0000000000007941 */ /* 0x000fea0003800000 */
.L_x_2739:
        /* <DEDUP_REMOVED lines=18> */
.L_x_2743:
        /* <DEDUP_REMOVED lines=22> */
.L_x_2744:
[----:B------:R-:W-:Y:S05]  /*1640*/  BSYNC B0 ;  /* 0x0000000000007941 */ /* 0x000fea0003800000 */
.L_x_2742:
[----:B------:R0:W1:Y:S01]  /*1650*/  LDC R5, c[0x0][R18+0x204] ;  /* 0x0000810012057b82 */ /* 0x0000620000000800 */
[----:B------:R-:W-:Y:S02]  /*1660*/  VIADD R20, R20, 0xfffffffc ;  /* 0xfffffffc14147836 */ /* 0x000fe40000000000 */
[----:B------:R-:W-:-:S03]  /*1670*/  VIADD R21, R21, 0xfffffff0 ;  /* 0xfffffff015157836 */ /* 0x000fc60000000000 */
[----:B------:R-:W-:Y:S02]  /*1680*/  ISETP.GT.AND P0, PT, R20, 0x3, PT ;  /* 0x000000031400780c */ /* 0x000fe40003f04270 */
[----:B0-----:R-:W-:Y:S01]  /*1690*/  IADD3 R18, R18, -0x10, RZ ;  /* 0xfffffff012127810 */ /* 0x001fe20007ffe0ff */
[----:B-1----:R-:W-:-:S10]  /*16a0*/  IMAD R0, R5, R9, R0 ;  /* 0x0000000905007224 */ /* 0x002fd400078e0200 */
[----:B------:R-:W-:Y:S05]  /*16b0*/  @P0 BRA `(.L_x_2745) ;  /* 0xfffffff4005c0947 */ /* 0x000fea000383ffff */
.L_x_2727:
        /* <DEDUP_REMOVED lines=14> */
        .weak           $__internal_136_$__cuda_sm20_div_s64
        .type           $__internal_136_$__cuda_sm20_div_s64,@function
        .size           $__internal_136_$__cuda_sm20_div_s64,($__internal_137_$__cuda_sm20_rem_s64 - $__internal_136_$__cuda_sm20_div_s64)
$__internal_136_$__cuda_sm20_div_s64:
        /* <DEDUP_REMOVED lines=82> */
[----:B------:R-:W-:Y:S06]  /*1cc0*/  RET.REL.NODEC R6 `(_ZN2at6native16triu_tril_kernelIliLb0ELi1ELb1EEEvNS_4cuda6detail10TensorInfoIT_T0_EENS4_IKS5_S6_EEllS6_) ;  /* 0xffffffe006cc7950 */ /* 0x000fec0003c3ffff */
        .weak           $__internal_137_$__cuda_sm20_rem_s64
        .type           $__internal_137_$__cuda_sm20_rem_s64,@function
        .size           $__internal_137_$__cuda_sm20_rem_s64,(.L_x_3285 - $__internal_137_$__cuda_sm20_rem_s64)
$__internal_137_$__cuda_sm20_rem_s64:
        /* <DEDUP_REMOVED lines=72> */
[----:B------:R-:W-:Y:S05]  /*2150*/  RET.REL.NODEC R6 `(_ZN2at6native16triu_tril_kernelIliLb0ELi1ELb1EEEvNS_4cuda6detail10TensorInfoIT_T0_EENS4_IKS5_S6_EEllS6_) ;  /* 0xffffffdc06a87950 */ /* 0x000fea0003c3ffff */
.L_x_2746:
        /* <DEDUP_REMOVED lines=10> */
.L_x_3285:


//--------------------- .text._ZN2at6native16triu_tril_kernelIilLb0ELi2ELb0EEEvNS_4cuda6detail10TensorInfoIT_T0_EENS4_IKS5_S6_EEllS6_ --------------------------
	.section	.text._ZN2at6native16triu_tril_kernelIilLb0ELi2ELb0EEEvNS_4cuda6detail10TensorInfoIT_T0_EENS4_IKS5_S6_EEllS6_,"ax",@progbits
	.align	128
        .global         _ZN2at6native16triu_tril_kernelIilLb0ELi2ELb0EEEvNS_4cuda6detail10TensorInfoIT_T0_EENS4_IKS5_S6_EEllS6_
        .type           _ZN2at6native16triu_tril_kernelIilLb0ELi2ELb0EEEvNS_4cuda6detail10TensorInfoIT_T0_EENS4_IKS5_S6_EEllS6_,@function
        .size           _ZN2at6native16triu_tril_kernelIilLb0ELi2ELb0EEEvNS_4cuda6detail10TensorInfoIT_T0_EENS4_IKS5_S6_EEllS6_,(.L_x_3286 - _ZN2at6native16triu_tril_kernelIilLb0ELi2ELb0EEEvNS_4cuda6detail10TensorInfoIT_T0_EENS4_IKS5_S6_EEllS6_)
        .other          _ZN2at6native16triu_tril_kernelIilLb0ELi2ELb0EEEvNS_4cuda6detail10TensorInfoIT_T0_EENS4_IKS5_S6_EEllS6_,@"STO_CUDA_ENTRY STV_DEFAULT"
_ZN2at6native16triu_tril_kernelIilLb0ELi2ELb0EEEvNS_4cuda6detail10TensorInfoIT_T0_EENS4_IKS5_S6_EEllS6_:
.text._ZN2at6native16triu_tril_kernelIilLb0ELi2ELb0EEEvNS_4cuda6detail10TensorInfoIT_T0_EENS4_IKS5_S6_EEllS6_:
        /* <DEDUP_REMOVED lines=23> */
[----:B------:R-:W-:Y:S05]  /*0170*/  CALL.REL.NOINC `($__internal_138_$__cuda_sm20_div_s64) ;  /* 0x0000002000687944 */ /* 0x000fea0003c00000 */
        /* <DEDUP_REMOVED lines=10> */
.L_x_2748:
        /* <DEDUP_REMOVED lines=23> */
.L_x_2749:
[----:B------:R-:W-:Y:S05]  /*0390*/  BSYNC B0 ;  /* 0x0000000000007941 */ /* 0x000fea0003800000 */
.L_x_2747:
        /* <DEDUP_REMOVED lines=18> */
[----:B------:R-:W-:Y:S05]  /*04c0*/  CALL.REL.NOINC `($__internal_138_$__cuda_sm20_div_s64) ;  /* 0x0000001c00947944 */ /* 0x000fea0003c00000 */
        /* <DEDUP_REMOVED lines=9> */
.L_x_2751:
        /* <DEDUP_REMOVED lines=22> */
.L_x_2752:
[----:B------:R-:W-:Y:S05]  /*06c0*/  BSYNC B0 ;  /* 0x0000000000007941 */ /* 0x000fea0003800000 */
.L_x_2750:
        /* <DEDUP_REMOVED lines=57> */
.L_x_2758:
        /* <DEDUP_REMOVED lines=14> */
[----:B------:R-:W-:Y:S05]  /*0b40*/  CALL.REL.NOINC `($__internal_138_$__cuda_sm20_div_s64) ;  /* 0x0000001400f47944 */ /* 0x000fea0003c00000 */
        /* <DEDUP_REMOVED lines=11> */
.L_x_2756:
        /* <DEDUP_REMOVED lines=23> */
.L_x_2757:
[----:B------:R-:W-:Y:S05]  /*0d70*/  BSYNC B0 ;  /* 0x0000000000007941 */ /* 0x000fea0003800000 */
.L_x_2755:
        /* <DEDUP_REMOVED lines=19> */
.L_x_2754:
        /* <DEDUP_REMOVED lines=13> */
.L_x_2771:
        /* <DEDUP_REMOVED lines=14> */
[----:B------:R-:W-:Y:S05]  /*1060*/  CALL.REL.NOINC `($__internal_138_$__cuda_sm20_div_s64) ;  /* 0x0000001000ac7944 */ /* 0x000fea0003c00000 */
        /* <DEDUP_REMOVED lines=10> */
.L_x_2760:
        /* <DEDUP_REMOVED lines=23> */
.L_x_2761:
[----:B------:R-:W-:Y:S05]  /*1280*/  BSYNC B0 ;  /* 0x0000000000007941 */ /* 0x000fea0003800000 */
.L_x_2759:
        /* <DEDUP_REMOVED lines=35> */
.L_x_2763:
        /* <DEDUP_REMOVED lines=23> */
.L_x_2764:
[----:B------:R-:W-:Y:S05]  /*1630*/  BSYNC B0 ;  /* 0x0000000000007941 */ /* 0x000fea0003800000 */
.L_x_2762:
        /* <DEDUP_REMOVED lines=37> */
.L_x_2766:
        /* <DEDUP_REMOVED lines=23> */
.L_x_2767:
[----:B------:R-:W-:Y:S05]  /*1a00*/  BSYNC B0 ;  /* 0x0000000000007941 */ /* 0x000fea0003800000 */
.L_x_2765:
        /* <DEDUP_REMOVED lines=38> */
.L_x_2769:
        /* <DEDUP_REMOVED lines=22> */
.L_x_2770:
[----:B------:R-:W-:Y:S05]  /*1dd0*/  BSYNC B0 ;  /* 0x0000000000007941 */ /* 0x000fea0003800000 */
.L_x_2768:
        /* <DEDUP_REMOVED lines=19> */
.L_x_2753:
        /* <DEDUP_REMOVED lines=37> */
.L_x_2775:
[----:B------:R-:W-:Y:S05]  /*2160*/  BSYNC B1 ;  /* 0x0000000000017941 */ /* 0x000fea0003800000 */
.L_x_2774:
[----:B0----5:R-:W-:-:S07]  /*2170*/  SEL R7, R0, RZ, !P0 ;  /* 0x000000ff00077207 */ /* 0x021fce0004000000 */
.L_x_2773:
[----:B------:R-:W-:Y:S05]  /*2180*/  BSYNC B0 ;  /* 0x0000000000007941 */ /* 0x000fea0003800000 */
.L_x_2772:
        /* <DEDUP_REMOVED lines=25> */
        .weak           $__internal_138_$__cuda_sm20_div_s64
        .type           $__internal_138_$__cuda_sm20_div_s64,@function
        .size           $__internal_138_$__cuda_sm20_div_s64,(.L_x_3286 - $__internal_138_$__cuda_sm20_div_s64)
$__internal_138_$__cuda_sm20_div_s64:
        /* <DEDUP_REMOVED lines=83> */
[----:B------:R-:W-:Y:S06]  /*2850*/  RET.REL.NODEC R20 `(_ZN2at6native16triu_tril_kernelIilLb0ELi2ELb0EEEvNS_4cuda6detail10TensorInfoIT_T0_EENS4_IKS5_S6_EEllS6_) ;  /* 0xffffffd414e87950 */ /* 0x000fec0003c3ffff */
.L_x_2776:
        /* <DEDUP_REMOVED lines=10> */
.L_x_3286:


//--------------------- .text._ZN2at6native16triu_tril_kernelIilLb0ELi2ELb1EEEvNS_4cuda6detail10TensorInfoIT_T0_EENS4_IKS5_S6_EEllS6_ --------------------------
	.section	.text._ZN2at6native16triu_tril_kernelIilLb0ELi2ELb1EEEvNS_4cuda6detail10TensorInfoIT_T0_EENS4_IKS5_S6_EEllS6_,"ax",@progbits
	.align	128
        .global         _ZN2at6native16triu_tril_kernelIilLb0ELi2ELb1EEEvNS_4cuda6detail10TensorInfoIT_T0_EENS4_IKS5_S6_EEllS6_
        .type           _ZN2at6native16triu_tril_kernelIilLb0ELi2ELb1EEEvNS_4cuda6detail10TensorInfoIT_T0_EENS4_IKS5_S6_EEllS6_,@function
        .size           _ZN2at6native16triu_tril_kernelIilLb0ELi2ELb1EEEvNS_4cuda6detail10TensorInfoIT_T0_EENS4_IKS5_S6_EEllS6_,(.L_x_3288 - _ZN2at6native16triu_tril_kernelIilLb0ELi2ELb1EEEvNS_4cuda6detail10TensorInfoIT_T0_EENS4_IKS5_S6_EEllS6_)
        .other          _ZN2at6native16triu_tril_kernelIilLb0ELi2ELb1EEEvNS_4cuda6detail10TensorInfoIT_T0_EENS4_IKS5_S6_EEllS6_,@"STO_CUDA_ENTRY STV_DEFAULT"
_ZN2at6native16triu_tril_kernelIilLb0ELi2ELb1EEEvNS_4cuda6detail10TensorInfoIT_T0_EENS4_IKS5_S6_EEllS6_:
.text._ZN2at6native16triu_tril_kernelIilLb0ELi2ELb1EEEvNS_4cuda6detail10TensorInfoIT_T0_EENS4_IKS5_S6_EEllS6_:
        /* <DEDUP_REMOVED lines=23> */
[----:B------:R-:W-:Y:S05]  /*0170*/  CALL.REL.NOINC `($__internal_139_$__cuda_sm20_div_s64) ;  /* 0x0000001c00987944 */ /* 0x000fea0003c00000 */
        /* <DEDUP_REMOVED lines=8> */
.L_x_2778:
        /* <DEDUP_REMOVED lines=23> */
.L_x_2779:
[----:B------:R-:W-:Y:S05]  /*0370*/  BSYNC B0 ;  /* 0x0000000000007941 */ /* 0x000fea0003800000 */
.L_x_2777:
        /* <DEDUP_REMOVED lines=12> */
[----:B------:R-:W-:Y:S05]  /*0440*/  CALL.REL.NOINC `($__internal_140_$__cuda_sm20_rem_s64) ;  /* 0x0000002000347944 */ /* 0x000fea0003c00000 */
[----:B------:R-:W-:Y:S05]  /*0450*/  BRA `(.L_x_2782) ;  /* 0x0000000000487947 */ /* 0x000fea0003800000 */
.L_x_2781:
        /* <DEDUP_REMOVED lines=18> */
.L_x_2782:
[----:B------:R-:W-:Y:S05]  /*0580*/  BSYNC B0 ;  /* 0x0000000000007941 */ /* 0x000fea0003800000 */
.L_x_2780:
        /* <DEDUP_REMOVED lines=21> */
[----:B------:R-:W-:Y:S05]  /*06e0*/  CALL.REL.NOINC `($__internal_139_$__cuda_sm20_div_s64) ;  /* 0x00000018003c7944 */ /* 0x000fea0003c00000 */
[----:B------:R-:W-:Y:S01]  /*06f0*/  MOV R18, R4 ;  /* 0x0000000400127202 */ /* 0x000fe20000000f00 */
[----:B------:R-:W-:Y:S01]  /*0700*/  IMAD.MOV.U32 R19, RZ, RZ, R5 ;  /* 0x000000ffff137224 */ /* 0x000fe200078e0005 */
[----:B------:R-:W-:Y:S06]  /*0710*/  BRA `(.L_x_2785) ;  /* 0x00000000004c7947 */ /* 0x000fec0003800000 */
.L_x_2784:
        /* <DEDUP_REMOVED lines=19> */
.L_x_2785:
[----:B------:R-:W-:Y:S05]  /*0850*/  BSYNC B0 ;  /* 0x0000000000007941 */ /* 0x000fea0003800000 */
.L_x_2783:
        /* <DEDUP_REMOVED lines=42> */
.L_x_2791:
        /* <DEDUP_REMOVED lines=13> */
[----:B------:R-:W-:Y:S05]  /*0bd0*/  CALL.REL.NOINC `($__internal_139_$__cuda_sm20_div_s64) ;  /* 0x0000001400007944 */ /* 0x000fea0003c00000 */
        /* <DEDUP_REMOVED lines=11> */
.L_x_2789:
        /* <DEDUP_REMOVED lines=23> */
.L_x_2790:
[----:B------:R-:W-:Y:S05]  /*0e00*/  BSYNC B0 ;  /* 0x0000000000007941 */ /* 0x000fea0003800000 */
.L_x_2788:
        /* <DEDUP_REMOVED lines=14> */
.L_x_2787:
        /* <DEDUP_REMOVED lines=11> */
.L_x_2804:
        /* <DEDUP_REMOVED lines=13> */
[----:B------:R-:W-:Y:S05]  /*1070*/  CALL.REL.NOINC `($__internal_139_$__cuda_sm20_div_s64) ;  /* 0x0000000c00d87944 */ /* 0x000fea0003c00000 */
        /* <DEDUP_REMOVED lines=11> */
.L_x_2793:
        /* <DEDUP_REMOVED lines=23> */
.L_x_2794:
[----:B------:R-:W-:Y:S05]  /*12a0*/  BSYNC B0 ;  /* 0x0000000000007941 */ /* 0x000fea0003800000 */
.L_x_2792:
        /* <DEDUP_REMOVED lines=18> */
[----:B------:R-:W-:Y:S05]  /*13d0*/  CALL.REL.NOINC `($__internal_139_$__cuda_sm20_div_s64) ;  /* 0x0000000c00007944 */ /* 0x000fea0003c00000 */
        /* <DEDUP_REMOVED lines=11> */
.L_x_2796:
        /* <DEDUP_REMOVED lines=23> */
.L_x_2797:
[----:B------:R-:W-:Y:S05]  /*1600*/  BSYNC B0 ;  /* 0x0000000000007941 */ /* 0x000fea0003800000 */
.L_x_2795:
        /* <DEDUP_REMOVED lines=31> */
.L_x_2799:
        /* <DEDUP_REMOVED lines=23> */
.L_x_2800:
[----:B------:R-:W-:Y:S05]  /*1970*/  BSYNC B0 ;  /* 0x0000000000007941 */ /* 0x000fea0003800000 */
.L_x_2798:
        /* <DEDUP_REMOVED lines=31> */
.L_x_2802:
        /* <DEDUP_REMOVED lines=23> */
.L_x_2803:
[----:B------:R-:W-:Y:S05]  /*1ce0*/  BSYNC B0 ;  /* 0x0000000000007941 */ /* 0x000fea0003800000 */
.L_x_2801:
        /* <DEDUP_REMOVED lines=14> */
.L_x_2786:
        /* <DEDUP_REMOVED lines=33> */
        .weak           $__internal_139_$__cuda_sm20_div_s64
        .type           $__internal_139_$__cuda_sm20_div_s64,@function
        .size           $__internal_139_$__cuda_sm20_div_s64,($__internal_140_$__cuda_sm20_rem_s64 - $__internal_139_$__cuda_sm20_div_s64)
$__internal_139_$__cuda_sm20_div_s64:
        /* <DEDUP_REMOVED lines=83> */
[----:B------:R-:W-:Y:S06]  /*2510*/  RET.REL.NODEC R6 `(_ZN2at6native16triu_tril_kernelIilLb0ELi2ELb1EEEvNS_4cuda6detail10TensorInfoIT_T0_EENS4_IKS5_S6_EEllS6_) ;  /* 0xffffffd806b87950 */ /* 0x000fec0003c3ffff */
        .weak           $__internal_140_$__cuda_sm20_rem_s64
        .type           $__internal_140_$__cuda_sm20_rem_s64,@function
        .size           $__internal_140_$__cuda_sm20_rem_s64,(.L_x_3288 - $__internal_140_$__cuda_sm20_rem_s64)
$__internal_140_$__cuda_sm20_rem_s64:
        /* <DEDUP_REMOVED lines=77> */
[----:B------:R-:W-:Y:S06]  /*29f0*/  RET.REL.NODEC R6 `(_ZN2at6native16triu_tril_kernelIilLb0ELi2ELb1EEEvNS_4cuda6detail10TensorInfoIT_T0_EENS4_IKS5_S6_EEllS6_) ;  /* 0xffffffd406807950 */ /* 0x000fec0003c3ffff */
.L_x_2805:
        /* <DEDUP_REMOVED lines=16> */
.L_x_3288:


//--------------------- .text._ZN2at6native16triu_tril_kernelIiiLb0ELi2ELb0EEEvNS_4cuda6detail10TensorInfoIT_T0_EENS4_IKS5_S6_EEllS6_ --------------------------
	.section	.text._ZN2at6native16triu_tril_kernelIiiLb0ELi2ELb0EEEvNS_4cuda6detail10TensorInfoIT_T0_EENS4_IKS5_S6_EEllS6_,"ax",@progbits
	.align	128
        .global         _ZN2at6native16triu_tril_kernelIiiLb0ELi2ELb0EEEvNS_4cuda6detail10TensorInfoIT_T0_EENS4_IKS5_S6_EEllS6_
        .type           _ZN2at6native16triu_tril_kernelIiiLb0ELi2ELb0EEEvNS_4cuda6detail10TensorInfoIT_T0_EENS4_IKS5_S6_EEllS6_,@function
        .size           _ZN2at6native16triu_tril_kernelIiiLb0ELi2ELb0EEEvNS_4cuda6detail10TensorInfoIT_T0_EENS4_IKS5_S6_EEllS6_,(.L_x_3289 - _ZN2at6native16triu_tril_kernelIiiLb0ELi2ELb0EEEvNS_4cuda6detail10TensorInfoIT_T0_EENS4_IKS5_S6_EEllS6_)
        .other          _ZN2at6native16triu_tril_kernelIiiLb0ELi2ELb0EEEvNS_4cuda6detail10TensorInfoIT_T0_EENS4_IKS5_S6_EEllS6_,@"STO_CUDA_ENTRY STV_DEFAULT"
_ZN2at6native16triu_tril_kernelIiiLb0ELi2ELb0EEEvNS_4cuda6detail10TensorInfoIT_T0_EENS4_IKS5_S6_EEllS6_:
.text._ZN2at6native16triu_tril_kernelIiiLb0ELi2ELb0EEEvNS_4cuda6detail10TensorInfoIT_T0_EENS4_IKS5_S6_EEllS6_:
        /* <DEDUP_REMOVED lines=23> */
[----:B------:R-:W-:Y:S05]  /*0170*/  CALL.REL.NOINC `($__internal_141_$__cuda_sm20_div_s64) ;  /* 0x0000001800107944 */ /* 0x000fea0003c00000 */
[----:B------:R-:W-:Y:S01]  /*0180*/  IADD3 R0, -R8, RZ, RZ ;  /* 0x000000ff08007210 */ /* 0x000fe20007ffe1ff */
[----:B------:R-:W-:Y:S01]  /*0190*/  ULDC UR6, c[0x0][0x3d0] ;  /* 0x0000f40000067ab9 */ /* 0x000fe20000000800 */
[----:B------:R-:W-:Y:S02]  /*01a0*/  IMAD.MOV.U32 R16, RZ, RZ, R8 ;  /* 0x000000ffff107224 */ /* 0x000fe400078e0008 */
[----:B------:R-:W-:Y:S02]  /*01b0*/  IMAD.MOV.U32 R17, RZ, RZ, R9 ;  /* 0x000000ffff117224 */ /* 0x000fe400078e0009 */
[----:B------:R-:W-:Y:S01]  /*01c0*/  IMAD R3, R0, UR6, R3 ;  /* 0x0000000600037c24 */ /* 0x000fe2000f8e0203 */
[----:B------:R-:W-:Y:S06]  /*01d0*/  BRA `(.L_x_2808) ;  /* 0x0000000000547947 */ /* 0x000fec0003800000 */
.L_x_2807:
        /* <DEDUP_REMOVED lines=21> */
.L_x_2808:
[----:B------:R-:W-:Y:S05]  /*0330*/  BSYNC B0 ;  /* 0x0000000000007941 */ /* 0x000fea0003800000 */
.L_x_2806:
        /* <DEDUP_REMOVED lines=15> */
[----:B------:R-:W-:Y:S05]  /*0430*/  CALL.REL.NOINC `($__internal_141_$__cuda_sm20_div_s64) ;  /* 0x0000001400607944 */ /* 0x000fea0003c00000 */
[--C-:B------:R-:W-:Y:S01]  /*0440*/  IMAD.MOV R5, RZ, RZ, -R8.reuse ;  /* 0x000000ffff057224 */ /* 0x100fe200078e0a08 */
[----:B------:R-:W-:Y:S01]  /*0450*/  MOV R15, R9 ;  /* 0x00000009000f7202 */ /* 0x000fe20000000f00 */
[----:B------:R-:W-:Y:S02]  /*0460*/  IMAD.MOV.U32 R14, RZ, RZ, R8 ;  /* 0x000000ffff0e7224 */ /* 0x000fe400078e0008 */
[----:B------:R-:W-:Y:S01]  /*0470*/  IMAD R2, R5, UR5, R16 ;  /* 0x0000000505027c24 */ /* 0x000fe2000f8e0210 */
[----:B------:R-:W-:Y:S06]  /*0480*/  BRA `(.L_x_2811) ;  /* 0x0000000000547947 */ /* 0x000fec0003800000 */
.L_x_2810:
        /* <DEDUP_REMOVED lines=21> */
.L_x_2811:
[----:B------:R-:W-:Y:S05]  /*05e0*/  BSYNC B0 ;  /* 0x0000000000007941 */ /* 0x000fea0003800000 */
.L_x_2809:
        /* <DEDUP_REMOVED lines=24> */
.L_x_2817:
        /* <DEDUP_REMOVED lines=11> */
[----:B------:R-:W-:Y:S05]  /*0820*/  CALL.REL.NOINC `($__internal_141_$__cuda_sm20_div_s64) ;  /* 0x0000001000647944 */ /* 0x000fea0003c00000 */
[----:B------:R-:W-:Y:S02]  /*0830*/  IMAD.MOV R7, RZ, RZ, -R8 ;  /* 0x000000ffff077224 */ /* 0x000fe400078e0a08 */
[----:B------:R-:W-:Y:S02]  /*0840*/  IMAD.MOV.U32 R15, RZ, RZ, R9 ;  /* 0x000000ffff0f7224 */ /* 0x000fe400078e0009 */
[----:B------:R-:W-:Y:S01]  /*0850*/  IMAD R7, R7, UR10, R14 ;  /* 0x0000000a07077c24 */ /* 0x000fe2000f8e020e */
[----:B------:R-:W-:Y:S01]  /*0860*/  MOV R14, R8 ;  /* 0x00000008000e7202 */ /* 0x000fe20000000f00 */
[----:B------:R-:W-:Y:S06]  /*0870*/  BRA `(.L_x_2816) ;  /* 0x0000000000587947 */ /* 0x000fec0003800000 */
.L_x_2815:
        /* <DEDUP_REMOVED lines=22> */
.L_x_2816:
[----:B------:R-:W-:Y:S05]  /*09e0*/  BSYNC B0 ;  /* 0x0000000000007941 */ /* 0x000fea0003800000 */
.L_x_2814:
        /* <DEDUP_REMOVED lines=10> */
.L_x_2813:
        /* <DEDUP_REMOVED lines=9> */
.L_x_2830:
        /* <DEDUP_REMOVED lines=12> */
[----:B------:R-:W-:Y:S01]  /*0be0*/  IMAD.MOV R15, RZ, RZ, -R8 ;  /* 0x000000ffff0f7224 */ /* 0x000fe200078e0a08 */
[----:B------:R-:W-:Y:S01]  /*0bf0*/  MOV R16, R8 ;  /* 0x0000000800107202 */ /* 0x000fe20000000f00 */
[----:B------:R-:W-:Y:S02]  /*0c00*/  IMAD.MOV.U32 R17, RZ, RZ, R9 ;  /* 0x000000ffff117224 */ /* 0x000fe400078e0009 */
[----:B------:R-:W-:Y:S01]  /*0c10*/  IMAD R15, R15, UR5, R14 ;  /* 0x000000050f0f7c24 */ /* 0x000fe2000f8e020e */
[----:B------:R-:W-:Y:S06]  /*0c20*/  BRA `(.L_x_2820) ;  /* 0x0000000000547947 */ /* 0x000fec0003800000 */
.L_x_2819:
        /* <DEDUP_REMOVED lines=21> */
.L_x_2820:
[----:B------:R-:W-:Y:S05]  /*0d80*/  BSYNC B0 ;  /* 0x0000000000007941 */ /* 0x000fea0003800000 */
.L_x_2818:
        /* <DEDUP_REMOVED lines=15> */
[----:B------:R-:W-:Y:S05]  /*0e80*/  CALL.REL.NOINC `($__internal_141_$__cuda_sm20_div_s64) ;  /* 0x0000000800cc7944 */ /* 0x000fea0003c00000 */
[----:B------:R-:W-:Y:S01]  /*0e90*/  IMAD.MOV R17, RZ, RZ, -R8 ;  /* 0x000000ffff117224 */ /* 0x000fe200078e0a08 */
[----:B------:R-:W-:Y:S01]  /*0ea0*/  MOV R14, R8 ;  /* 0x00000008000e7202 */ /* 0x000fe20000000f00 */
[----:B------:R-:W-:Y:S02]  /*0eb0*/  IMAD.MOV.U32 R15, RZ, RZ, R9 ;  /* 0x000000ffff0f7224 */ /* 0x000fe400078e0009 */
[----:B------:R-:W-:Y:S01]  /*0ec0*/  IMAD R17, R17, UR10, R16 ;  /* 0x0000000a11117c24 */ /* 0x000fe2000f8e0210 */
[----:B------:R-:W-:Y:S06]  /*0ed0*/  BRA `(.L_x_2823) ;  /* 0x0000000000547947 */ /* 0x000fec0003800000 */
.L_x_2822:
        /* <DEDUP_REMOVED lines=21> */
.L_x_2823:
[----:B------:R-:W-:Y:S05]  /*1030*/  BSYNC B0 ;  /* 0x0000000000007941 */ /* 0x000fea0003800000 */
.L_x_2821:
        /* <DEDUP_REMOVED lines=21> */
.L_x_2825:
        /* <DEDUP_REMOVED lines=21> */
.L_x_2826:
[----:B------:R-:W-:Y:S05]  /*12e0*/  BSYNC B0 ;  /* 0x0000000000007941 */ /* 0x000fea0003800000 */
.L_x_2824:
        /* <DEDUP_REMOVED lines=21> */
.L_x_2828:
        /* <DEDUP_REMOVED lines=21> */
.L_x_2829:
[----:B------:R-:W-:Y:S05]  /*1590*/  BSYNC B0 ;  /* 0x0000000000007941 */ /* 0x000fea0003800000 */
.L_x_2827:
        /* <DEDUP_REMOVED lines=11> */
.L_x_2812:
        /* <DEDUP_REMOVED lines=11> */
[----:B------:R-:W-:Y:S01]  /*1700*/  HFMA2.MMA R7, -RZ, RZ, 0, 0 ;  /* 0x00000000ff077435 */ /* 0x000fe200000001ff */
[----:B------:R-:W-:Y:S01]  /*1710*/  IMAD.MOV.U32 R9, RZ, RZ, RZ ;  /* 0x000000ffff097224 */ /* 0x000fe200078e00ff */
        /* <DEDUP_REMOVED lines=19> */
.L_x_2834:
[----:B------:R-:W-:Y:S05]  /*1850*/  BSYNC B1 ;  /* 0x0000000000017941 */ /* 0x000fea0003800000 */
.L_x_2833:
[----:B-----5:R-:W-:Y:S02]  /*1860*/  SEL R9, R9, RZ, !P0 ;  /* 0x000000ff09097207 */ /* 0x020fe40004000000 */
[----:B------:R-:W-:Y:S01]  /*1870*/  SEL R7, R7, RZ, !P1 ;  /* 0x000000ff07077207 */ /* 0x000fe20004800000 */
[----:B------:R-:W-:Y:S06]  /*1880*/  BRA `(.L_x_2835) ;  /* 0x0000000000087947 */ /* 0x000fec0003800000 */
.L_x_2832:
[----:B------:R-:W-:Y:S01]  /*1890*/  MOV R7, RZ ;  /* 0x000000ff00077202 */ /* 0x000fe20000000f00 */
[----:B------:R-:W-:-:S07]  /*18a0*/  IMAD.MOV.U32 R9, RZ, RZ, RZ ;  /* 0x000000ffff097224 */ /* 0x000fce00078e00ff */
.L_x_2835:
[----:B------:R-:W-:Y:S05]  /*18b0*/  BSYNC B0 ;  /* 0x0000000000007941 */ /* 0x000fea0003800000 */
.L_x_2831:
        /* <DEDUP_REMOVED lines=16> */
        .weak           $__internal_141_$__cuda_sm20_div_s64
        .type           $__internal_141_$__cuda_sm20_div_s64,@function
        .size           $__internal_141_$__cuda_sm20_div_s64,(.L_x_3289 - $__internal_141_$__cuda_sm20_div_s64)
$__internal_141_$__cuda_sm20_div_s64:
        /* <DEDUP_REMOVED lines=82> */
[----:B------:R-:W-:Y:S06]  /*1ee0*/  RET.REL.NODEC R6 `(_ZN2at6native16triu_tril_kernelIiiLb0ELi2ELb0EEEvNS_4cuda6detail10TensorInfoIT_T0_EENS4_IKS5_S6_EEllS6_) ;  /* 0xffffffe006447950 */ /* 0x000fec0003c3ffff */
.L_x_2836:
        /* <DEDUP_REMOVED lines=9> */
.L_x_3289:


//--------------------- .text._ZN2at6native16triu_tril_kernelIiiLb0ELi2ELb1EEEvNS_4cuda6detail10TensorInfoIT_T0_EENS4_IKS5_S6_EEllS6_ --------------------------
	.section	.text._ZN2at6native16triu_tril_kernelIiiLb0ELi2ELb1EEEvNS_4cuda6detail10TensorInfoIT_T0_EENS4_IKS5_S6_EEllS6_,"ax",@progbits
	.align	128
        .global         _ZN2at6native16triu_tril_kernelIiiLb0ELi2ELb1EEEvNS_4cuda6detail10TensorInfoIT_T0_EENS4_IKS5_S6_EEllS6_
        .type           _ZN2at6native16triu_tril_kernelIiiLb0ELi2ELb1EEEvNS_4cuda6detail10TensorInfoIT_T0_EENS4_IKS5_S6_EEllS6_,@function
        .size           _ZN2at6native16triu_tril_kernelIiiLb0ELi2ELb1EEEvNS_4cuda6detail10TensorInfoIT_T0_EENS4_IKS5_S6_EEllS6_,(.L_x_3291 - _ZN2at6native16triu_tril_kernelIiiLb0ELi2ELb1EEEvNS_4cuda6detail10TensorInfoIT_T0_EENS4_IKS5_S6_EEllS6_)
        .other          _ZN2at6native16triu_tril_kernelIiiLb0ELi2ELb1EEEvNS_4cuda6detail10TensorInfoIT_T0_EENS4_IKS5_S6_EEllS6_,@"STO_CUDA_ENTRY STV_DEFAULT"
_ZN2at6native16triu_tril_kernelIiiLb0ELi2ELb1EEEvNS_4cuda6detail10TensorInfoIT_T0_EENS4_IKS5_S6_EEllS6_:
.text._ZN2at6native16triu_tril_kernelIiiLb0ELi2ELb1EEEvNS_4cuda6detail10TensorInfoIT_T0_EENS4_IKS5_S6_EEllS6_:
        /* <DEDUP_REMOVED lines=23> */
[----:B------:R-:W-:Y:S05]  /*0170*/  CALL.REL.NOINC `($__internal_142_$__cuda_sm20_div_s64) ;  /* 0x0000001400c87944 */ /* 0x000fea0003c00000 */
[----:B------:R-:W-:Y:S01]  /*0180*/  IADD3 R0, -R8, RZ, RZ ;  /* 0x000000ff08007210 */ /* 0x000fe20007ffe1ff */
[----:B------:R-:W-:Y:S01]  /*0190*/  ULDC UR6, c[0x0][0x3d0] ;  /* 0x0000f40000067ab9 */ /* 0x000fe20000000800 */
[----:B------:R-:W-:-:S03]  /*01a0*/  IMAD.MOV.U32 R4, RZ, RZ, R8 ;  /* 0x000000ffff047224 */ /* 0x000fc600078e0008 */
[----:B------:R-:W-:Y:S01]  /*01b0*/  IMAD R3, R0, UR6, R3 ;  /* 0x0000000600037c24 */ /* 0x000fe2000f8e0203 */
[----:B------:R-:W-:Y:S06]  /*01c0*/  BRA `(.L_x_2839) ;  /* 0x0000000000587947 */ /* 0x000fec0003800000 */
.L_x_2838:
        /* <DEDUP_REMOVED lines=22> */
.L_x_2839:
[----:B------:R-:W-:Y:S05]  /*0330*/  BSYNC B0 ;  /* 0x0000000000007941 */ /* 0x000fea0003800000 */
.L_x_2837:
        /* <DEDUP_REMOVED lines=13> */
[----:B------:R-:W-:Y:S05]  /*0410*/  CALL.REL.NOINC `($__internal_143_$__cuda_sm20_rem_s64) ;  /* 0x00000018006c7944 */ /* 0x000fea0003c00000 */
[----:B------:R-:W-:Y:S05]  /*0420*/  BRA `(.L_x_2842) ;  /* 0x0000000000447947 */ /* 0x000fea0003800000 */
.L_x_2841:
        /* <DEDUP_REMOVED lines=17> */
.L_x_2842:
[----:B------:R-:W-:Y:S05]  /*0540*/  BSYNC B0 ;  /* 0x0000000000007941 */ /* 0x000fea0003800000 */
.L_x_2840:
        /* <DEDUP_REMOVED lines=16> */
[----:B------:R-:W-:Y:S05]  /*0650*/  CALL.REL.NOINC `($__internal_142_$__cuda_sm20_div_s64) ;  /* 0x0000001000907944 */ /* 0x000fea0003c00000 */
[----:B------:R-:W-:Y:S01]  /*0660*/  IMAD.MOV.U32 R14, RZ, RZ, R8 ;  /* 0x000000ffff0e7224 */ /* 0x000fe200078e0008 */
[----:B------:R-:W-:Y:S01]  /*0670*/  MOV R15, R5 ;  /* 0x00000005000f7202 */ /* 0x000fe20000000f00 */
[----:B------:R-:W-:Y:S06]  /*0680*/  BRA `(.L_x_2845) ;  /* 0x00000000004c7947 */ /* 0x000fec0003800000 */
.L_x_2844:
        /* <DEDUP_REMOVED lines=19> */
.L_x_2845:
[----:B------:R-:W-:Y:S05]  /*07c0*/  BSYNC B0 ;  /* 0x0000000000007941 */ /* 0x000fea0003800000 */
.L_x_2843:
        /* <DEDUP_REMOVED lines=18> */
.L_x_2851:
        /* <DEDUP_REMOVED lines=10> */
[----:B------:R-:W-:Y:S05]  /*0990*/  CALL.REL.NOINC `($__internal_142_$__cuda_sm20_div_s64) ;  /* 0x0000000c00c07944 */ /* 0x000fea0003c00000 */
[----:B------:R-:W-:Y:S01]  /*09a0*/  IMAD.MOV R4, RZ, RZ, -R8 ;  /* 0x000000ffff047224 */ /* 0x000fe200078e0a08 */
[----:B------:R-:W-:-:S03]  /*09b0*/  MOV R15, R5 ;  /* 0x00000005000f7202 */ /* 0x000fc60000000f00 */
[----:B------:R-:W-:Y:S02]  /*09c0*/  IMAD R9, R9, R4, R14 ;  /* 0x0000000409097224 */ /* 0x000fe400078e020e */
[----:B------:R-:W-:Y:S01]  /*09d0*/  IMAD.MOV.U32 R14, RZ, RZ, R8 ;  /* 0x000000ffff0e7224 */ /* 0x000fe200078e0008 */
[----:B------:R-:W-:Y:S06]  /*09e0*/  BRA `(.L_x_2850) ;  /* 0x0000000000587947 */ /* 0x000fec0003800000 */
.L_x_2849:
        /* <DEDUP_REMOVED lines=22> */
.L_x_2850:
[----:B------:R-:W-:Y:S05]  /*0b50*/  BSYNC B0 ;  /* 0x0000000000007941 */ /* 0x000fea0003800000 */
.L_x_2848:
        /* <DEDUP_REMOVED lines=8> */
.L_x_2847:
[----:B------:R-:W-:-:S13]  /*0be0*/  ISETP.GE.U32.AND P0, PT, R20, 0x3, PT ;  /* 0x000000031400780c */ /* 0x000fda0003f06070 */
[----:B------:R-:W-:Y:S05]  /*0bf0*/  @!P0 BRA `(.L_x_2846) ;  /* 0x0000000800b88947 */ /* 0x000fea0003800000 */
[----:B------:R-:W-:Y:S01]  /*0c00*/  HFMA2.MMA R5, -RZ, RZ, 0, 6.4373016357421875e-06 ;  /* 0x0000006cff057435 */ /* 0x000fe200000001ff */
[C---:B------:R-:W-:Y:S02]  /*0c10*/  IMAD.SHL.U32 R21, R18.reuse, 0x4, RZ ;  /* 0x0000000412157824 */ /* 0x040fe400078e00ff */
[----:B------:R-:W-:-:S03]  /*0c20*/  VIADD R20, R18, 0x4 ;  /* 0x0000000412147836 */ /* 0x000fc60000000000 */
[----:B------:R-:W-:-:S04]  /*0c30*/  IADD3 R21, R21, 0xe0, RZ ;  /* 0x000000e015157810 */ /* 0x000fc80007ffe0ff */
[----:B------:R-:W-:-:S07]  /*0c40*/  IMAD R18, R18, 0x4, R5 ;  /* 0x0000000412127824 */ /* 0x000fce00078e0205 */
.L_x_2864:
        /* <DEDUP_REMOVED lines=16> */
.L_x_2853:
        /* <DEDUP_REMOVED lines=22> */
.L_x_2854:
[----:B------:R-:W-:Y:S05]  /*0eb0*/  BSYNC B0 ;  /* 0x0000000000007941 */ /* 0x000fea0003800000 */
.L_x_2852:
        /* <DEDUP_REMOVED lines=12> */
[----:B------:R-:W-:Y:S05]  /*0f80*/  CALL.REL.NOINC `($__internal_142_$__cuda_sm20_div_s64) ;  /* 0x0000000800447944 */ /* 0x000fea0003c00000 */
[----:B------:R-:W-:Y:S02]  /*0f90*/  IMAD.MOV R6, RZ, RZ, -R8 ;  /* 0x000000ffff067224 */ /* 0x000fe400078e0a08 */
[----:B------:R-:W-:Y:S02]  /*0fa0*/  IMAD.MOV.U32 R15, RZ, RZ, R5 ;  /* 0x000000ffff0f7224 */ /* 0x000fe400078e0005 */
[----:B------:R-:W-:Y:S01]  /*0fb0*/  IMAD R6, R9, R6, R14 ;  /* 0x0000000609067224 */ /* 0x000fe200078e020e */
[----:B------:R-:W-:Y:S01]  /*0fc0*/  MOV R14, R8 ;  /* 0x00000008000e7202 */ /* 0x000fe20000000f00 */
[----:B------:R-:W-:Y:S06]  /*0fd0*/  BRA `(.L_x_2857) ;  /* 0x0000000000587947 */ /* 0x000fec0003800000 */
.L_x_2856:
        /* <DEDUP_REMOVED lines=22> */
.L_x_2857:
[----:B------:R-:W-:Y:S05]  /*1140*/  BSYNC B0 ;  /* 0x0000000000007941 */ /* 0x000fea0003800000 */
.L_x_2855:
        /* <DEDUP_REMOVED lines=12> */
[----:B------:R-:W-:Y:S05]  /*1210*/  CALL.REL.NOINC `($__internal_142_$__cuda_sm20_div_s64) ;  /* 0x0000000400a07944 */ /* 0x000fea0003c00000 */
[----:B------:R-:W-:Y:S01]  /*1220*/  IADD3 R6, -R8, RZ, RZ ;  /* 0x000000ff08067210 */ /* 0x000fe20007ffe1ff */
[----:B------:R-:W-:-:S04]  /*1230*/  IMAD.MOV.U32 R15, RZ, RZ, R5 ;  /* 0x000000ffff0f7224 */ /* 0x000fc800078e0005 */
[----:B------:R-:W-:Y:S02]  /*1240*/  IMAD R6, R9, R6, R14 ;  /* 0x0000000609067224 */ /* 0x000fe400078e020e */
[----:B------:R-:W-:Y:S01]  /*1250*/  IMAD.MOV.U32 R14, RZ, RZ, R8 ;  /* 0x000000ffff0e7224 */ /* 0x000fe200078e0008 */
[----:B------:R-:W-:Y:S06]  /*1260*/  BRA `(.L_x_2860) ;  /* 0x0000000000587947 */ /* 0x000fec0003800000 */
.L_x_2859:
        /* <DEDUP_REMOVED lines=22> */
.L_x_2860:
[----:B------:R-:W-:Y:S05]  /*13d0*/  BSYNC B0 ;  /* 0x0000000000007941 */ /* 0x000fea0003800000 */
.L_x_2858:
        /* <DEDUP_REMOVED lines=12> */
[----:B------:R-:W-:Y:S05]  /*14a0*/  CALL.REL.NOINC `($__internal_142_$__cuda_sm20_div_s64) ;  /* 0x0000000000fc7944 */ /* 0x000fea0003c00000 */
[----:B------:R-:W-:Y:S02]  /*14b0*/  IMAD.MOV R4, RZ, RZ, -R8 ;  /* 0x000000ffff047224 */ /* 0x000fe400078e0a08 */
[----:B------:R-:W-:Y:S02]  /*14c0*/  IMAD.MOV.U32 R15, RZ, RZ, R5 ;  /* 0x000000ffff0f7224 */ /* 0x000fe400078e0005 */
[----:B------:R-:W-:Y:S01]  /*14d0*/  IMAD R9, R9, R4, R14 ;  /* 0x0000000409097224 */ /* 0x000fe200078e020e */
[----:B------:R-:W-:Y:S01]  /*14e0*/  MOV R14, R8 ;  /* 0x00000008000e7202 */ /* 0x000fe20000000f00 */
[----:B------:R-:W-:Y:S06]  /*14f0*/  BRA `(.L_x_2863) ;  /* 0x0000000000587947 */ /* 0x000fec0003800000 */
.L_x_2862:
        /* <DEDUP_REMOVED lines=22> */
.L_x_2863:
[----:B------:R-:W-:Y:S05]  /*1660*/  BSYNC B0 ;  /* 0x0000000000007941 */ /* 0x000fea0003800000 */
.L_x_2861:
[----:B------:R0:W1:Y:S01]  /*1670*/  LDC R5, c[0x0][R18+0x204] ;  /* 0x0000810012057b82 */ /* 0x0000620000000800 */
[----:B------:R-:W-:Y:S02]  /*1680*/  IADD3 R20, R20, -0x4, RZ ;  /* 0xfffffffc14147810 */ /* 0x000fe40007ffe0ff */
[----:B------:R-:W-:Y:S02]  /*1690*/  IADD3 R21, R21, -0x10, RZ ;  /* 0xfffffff015157810 */ /* 0x000fe40007ffe0ff */
[----:B------:R-:W-:Y:S01]  /*16a0*/  ISETP.GT.AND P0, PT, R20, 0x3, PT ;  /* 0x000000031400780c */ /* 0x000fe20003f04270 */
[----:B0-----:R-:W-:Y:S02]  /*16b0*/  VIADD R18, R18, 0xfffffff0 ;  /* 0xfffffff012127836 */ /* 0x001fe40000000000 */
[----:B-1----:R-:W-:-:S10]  /*16c0*/  IMAD R0, R5, R9, R0 ;  /* 0x0000000905007224 */ /* 0x002fd400078e0200 */
[----:B------:R-:W-:Y:S05]  /*16d0*/  @P0 BRA `(.L_x_2864) ;  /* 0xfffffff4005c0947 */ /* 0x000fea000383ffff */
.L_x_2846:
        /* <DEDUP_REMOVED lines=28> */
        .weak           $__internal_142_$__cuda_sm20_div_s64
        .type           $__internal_142_$__cuda_sm20_div_s64,@function
        .size           $__internal_142_$__cuda_sm20_div_s64,($__internal_143_$__cuda_sm20_rem_s64 - $__internal_142_$__cuda_sm20_div_s64)
$__internal_142_$__cuda_sm20_div_s64:
        /* <DEDUP_REMOVED lines=82> */
[----:B------:R-:W-:Y:S06]  /*1dc0*/  RET.REL.NODEC R6 `(_ZN2at6native16triu_tril_kernelIiiLb0ELi2ELb1EEEvNS_4cuda6detail10TensorInfoIT_T0_EENS4_IKS5_S6_EEllS6_) ;  /* 0xffffffe0068c7950 */ /* 0x000fec0003c3ffff */
        .weak           $__internal_143_$__cuda_sm20_rem_s64
        .type           $__internal_143_$__cuda_sm20_rem_s64,@function
        .size           $__internal_143_$__cuda_sm20_rem_s64,(.L_x_3291 - $__internal_143_$__cuda_sm20_rem_s64)
$__internal_143_$__cuda_sm20_rem_s64:
        /* <DEDUP_REMOVED lines=72> */
[----:B------:R-:W-:Y:S05]  /*2250*/  RET.REL.NODEC R6 `(_ZN2at6native16triu_tril_kernelIiiLb0ELi2ELb1EEEvNS_4cuda6detail10TensorInfoIT_T0_EENS4_IKS5_S6_EEllS6_) ;  /* 0xffffffdc06687950 */ /* 0x000fea0003c3ffff */
.L_x_2865:
        /* <DEDUP_REMOVED lines=10> */
.L_x_3291:


//--------------------- .text._ZN2at6native16triu_tril_kernelIalLb0ELi8ELb0EEEvNS_4cuda6detail10TensorInfoIT_T0_EENS4_IKS5_S6_EEllS6_ --------------------------
	.section	.text._ZN2at6native16triu_tril_kernelIalLb0ELi8ELb0EEEvNS_4cuda6detail10TensorInfoIT_T0_EENS4_IKS5_S6_EEllS6_,"ax",@progbits
	.align	128
        .global         _ZN2at6native16triu_tril_kernelIalLb0ELi8ELb0EEEvNS_4cuda6detail10TensorInfoIT_T0_EENS4_IKS5_S6_EEllS6_
        .type           _ZN2at6native16triu_tril_kernelIalLb0ELi8ELb0EEEvNS_4cuda6detail10TensorInfoIT_T0_EENS4_IKS5_S6_EEllS6_,@function
        .size           _ZN2at6native16triu_tril_kernelIalLb0ELi8ELb0EEEvNS_4cuda6detail10TensorInfoIT_T0_EENS4_IKS5_S6_EEllS6_,(.L_x_3292 - _ZN2at6native16triu_tril_kernelIalLb0ELi8ELb0EEEvNS_4cuda6detail10TensorInfoIT_T0_EENS4_IKS5_S6_EEllS6_)
        .other          _ZN2at6native16triu_tril_kernelIalLb0ELi8ELb0EEEvNS_4cuda6detail10TensorInfoIT_T0_EENS4_IKS5_S6_EEllS6_,@"STO_CUDA_ENTRY STV_DEFAULT"
_ZN2at6native16triu_tril_kernelIalLb0ELi8ELb0EEEvNS_4cuda6detail10TensorInfoIT_T0_EENS4_IKS5_S6_EEllS6_:
.text._ZN2at6native16triu_tril_kernelIalLb0ELi8ELb0EEEvNS_4cuda6detail10TensorInfoIT_T0_EENS4_IKS5_S6_EEllS6_:
        /* <DEDUP_REMOVED lines=23> */
[----:B------:R-:W-:Y:S05]  /*0170*/  CALL.REL.NOINC `($__internal_144_$__cuda_sm20_div_s64) ;  /* 0x0000002800f47944 */ /* 0x000fea0003c00000 */
        /* <DEDUP_REMOVED lines=10> */
.L_x_2867:
        /* <DEDUP_REMOVED lines=23> */
.L_x_2868:
[----:B------:R-:W-:Y:S05]  /*0390*/  BSYNC B0 ;  /* 0x0000000000007941 */ /* 0x000fea0003800000 */
.L_x_2866:
        /* <DEDUP_REMOVED lines=18> */
[----:B------:R-:W-:Y:S05]  /*04c0*/  CALL.REL.NOINC `($__internal_144_$__cuda_sm20_div_s64) ;  /* 0x0000002800207944 */ /* 0x000fea0003c00000 */
        /* <DEDUP_REMOVED lines=9> */
.L_x_2870:
        /* <DEDUP_REMOVED lines=22> */
.L_x_2871:
[----:B------:R-:W-:Y:S05]  /*06c0*/  BSYNC B0 ;  /* 0x0000000000007941 */ /* 0x000fea0003800000 */
.L_x_2869:
        /* <DEDUP_REMOVED lines=57> */
.L_x_2877:
        /* <DEDUP_REMOVED lines=26> */
.L_x_2875:
        /* <DEDUP_REMOVED lines=23> */
.L_x_2876:
[----:B------:R-:W-:Y:S05]  /*0d70*/  BSYNC B0 ;  /* 0x0000000000007941 */ /* 0x000fea0003800000 */
.L_x_2874:
        /* <DEDUP_REMOVED lines=19> */
.L_x_2873:
        /* <DEDUP_REMOVED lines=13> */
.L_x_2890:
        /* <DEDUP_REMOVED lines=14> */
[----:B------:R-:W-:Y:S05]  /*1060*/  CALL.REL.NOINC `($__internal_144_$__cuda_sm20_div_s64) ;  /* 0x0000001c00387944 */ /* 0x000fea0003c00000 */
        /* <DEDUP_REMOVED lines=10> */
.L_x_2879:
        /* <DEDUP_REMOVED lines=23> */
.L_x_2880:
[----:B------:R-:W-:Y:S05]  /*1280*/  BSYNC B0 ;  /* 0x0000000000007941 */ /* 0x000fea0003800000 */
.L_x_2878:
        /* <DEDUP_REMOVED lines=24> */
[----:B------:R-:W-:Y:S05]  /*1410*/  CALL.REL.NOINC `($__internal_144_$__cuda_sm20_div_s64) ;  /* 0x00000018004c7944 */ /* 0x000fea0003c00000 */
        /* <DEDUP_REMOVED lines=10> */
.L_x_2882:
        /* <DEDUP_REMOVED lines=23> */
.L_x_2883:
[----:B------:R-:W-:Y:S05]  /*1630*/  BSYNC B0 ;  /* 0x0000000000007941 */ /* 0x000fea0003800000 */
.L_x_2881:
        /* <DEDUP_REMOVED lines=26> */
[----:B------:R-:W-:Y:S05]  /*17e0*/  CALL.REL.NOINC `($__internal_144_$__cuda_sm20_div_s64) ;  /* 0x0000001400587944 */ /* 0x000fea0003c00000 */
        /* <DEDUP_REMOVED lines=10> */
.L_x_2885:
        /* <DEDUP_REMOVED lines=23> */
.L_x_2886:
[----:B------:R-:W-:Y:S05]  /*1a00*/  BSYNC B0 ;  /* 0x0000000000007941 */ /* 0x000fea0003800000 */
.L_x_2884:
        /* <DEDUP_REMOVED lines=38> */
.L_x_2888:
        /* <DEDUP_REMOVED lines=22> */
.L_x_2889:
[----:B------:R-:W-:Y:S05]  /*1dd0*/  BSYNC B0 ;  /* 0x0000000000007941 */ /* 0x000fea0003800000 */
.L_x_2887:
        /* <DEDUP_REMOVED lines=19> */
.L_x_2872:
        /* <DEDUP_REMOVED lines=108> */
.L_x_2894:
[----:B------:R-:W-:Y:S05]  /*25d0*/  BSYNC B1 ;  /* 0x0000000000017941 */ /* 0x000fea0003800000 */
.L_x_2893:
        /* <DEDUP_REMOVED lines=42> */
.L_x_2892:
[----:B------:R-:W-:Y:S05]  /*2880*/  BSYNC B0 ;  /* 0x0000000000007941 */ /* 0x000fea0003800000 */
.L_x_2891:
        /* <DEDUP_REMOVED lines=76> */
        .weak           $__internal_144_$__cuda_sm20_div_s64
        .type           $__internal_144_$__cuda_sm20_div_s64,@function
        .size           $__internal_144_$__cuda_sm20_div_s64,(.L_x_3292 - $__internal_144_$__cuda_sm20_div_s64)
$__internal_144_$__cuda_sm20_div_s64:
        /* <DEDUP_REMOVED lines=83> */
[----:B------:R-:W-:Y:S06]  /*3280*/  RET.REL.NODEC R20 `(_ZN2at6native16triu_tril_kernelIalLb0ELi8ELb0EEEvNS_4cuda6detail10TensorInfoIT_T0_EENS4_IKS5_S6_EEllS6_) ;  /* 0xffffffcc145c7950 */ /* 0x000fec0003c3ffff */
.L_x_2895:
        /* <DEDUP_REMOVED lines=15> */
.L_x_3292:


//--------------------- .text._ZN2at6native16triu_tril_kernelIalLb0ELi8ELb1EEEvNS_4cuda6detail10TensorInfoIT_T0_EENS4_IKS5_S6_EEllS6_ --------------------------
	.section	.text._ZN2at6native16triu_tril_kernelIalLb0ELi8ELb1EEEvNS_4cuda6detail10TensorInfoIT_T0_EENS4_IKS5_S6_EEllS6_,"ax",@progbits
	.align	128
        .global         _ZN2at6native16triu_tril_kernelIalLb0ELi8ELb1EEEvNS_4cuda6detail10TensorInfoIT_T0_EENS4_IKS5_S6_EEllS6_
        .type           _ZN2at6native16triu_tril_kernelIalLb0ELi8ELb1EEEvNS_4cuda6detail10TensorInfoIT_T0_EENS4_IKS5_S6_EEllS6_,@function
        .size           _ZN2at6native16triu_tril_kernelIalLb0ELi8ELb1EEEvNS_4cuda6detail10TensorInfoIT_T0_EENS4_IKS5_S6_EEllS6_,(.L_x_3294 - _ZN2at6native16triu_tril_kernelIalLb0ELi8ELb1EEEvNS_4cuda6detail10TensorInfoIT_T0_EENS4_IKS5_S6_EEllS6_)
        .other          _ZN2at6native16triu_tril_kernelIalLb0ELi8ELb1EEEvNS_4cuda6detail10TensorInfoIT_T0_EENS4_IKS5_S6_EEllS6_,@"STO_CUDA_ENTRY STV_DEFAULT"
_ZN2at6native16triu_tril_kernelIalLb0ELi8ELb1EEEvNS_4cuda6detail10TensorInfoIT_T0_EENS4_IKS5_S6_EEllS6_:
.text._ZN2at6native16triu_tril_kernelIalLb0ELi8ELb1EEEvNS_4cuda6detail10TensorInfoIT_T0_EENS4_IKS5_S6_EEllS6_:
        /* <DEDUP_REMOVED lines=23> */
[----:B------:R-:W-:Y:S05]  /*0170*/  CALL.REL.NOINC `($__internal_145_$__cuda_sm20_div_s64) ;  /* 0x0000002400dc7944 */ /* 0x000fea0003c00000 */
        /* <DEDUP_REMOVED lines=8> */
.L_x_2897:
        /* <DEDUP_REMOVED lines=23> */
.L_x_2898:
[----:B------:R-:W-:Y:S05]  /*0370*/  BSYNC B0 ;  /* 0x0000000000007941 */ /* 0x000fea0003800000 */
.L_x_2896:
        /* <DEDUP_REMOVED lines=12> */
[----:B------:R-:W-:Y:S05]  /*0440*/  CALL.REL.NOINC `($__internal_146_$__cuda_sm20_rem_s64) ;  /* 0x0000002800747944 */ /* 0x000fea0003c00000 */
[----:B------:R-:W-:Y:S05]  /*0450*/  BRA `(.L_x_2901) ;  /* 0x0000000000487947 */ /* 0x000fea0003800000 */
.L_x_2900:
        /* <DEDUP_REMOVED lines=18> */
.L_x_2901:
[----:B------:R-:W-:Y:S05]  /*0580*/  BSYNC B0 ;  /* 0x0000000000007941 */ /* 0x000fea0003800000 */
.L_x_2899:
        /* <DEDUP_REMOVED lines=21> */
[----:B------:R-:W-:Y:S05]  /*06e0*/  CALL.REL.NOINC `($__internal_145_$__cuda_sm20_div_s64) ;  /* 0x0000002000807944 */ /* 0x000fea0003c00000 */
[----:B------:R-:W-:Y:S01]  /*06f0*/  MOV R18, R10 ;  /* 0x0000000a00127202 */ /* 0x000fe20000000f00 */
[----:B------:R-:W-:Y:S01]  /*0700*/  IMAD.MOV.U32 R19, RZ, RZ, R11 ;  /* 0x000000ffff137224 */ /* 0x000fe200078e000b */
[----:B------:R-:W-:Y:S06]  /*0710*/  BRA `(.L_x_2904) ;  /* 0x00000000004c7947 */ /* 0x000fec0003800000 */
.L_x_2903:
        /* <DEDUP_REMOVED lines=19> */
.L_x_2904:
[----:B------:R-:W-:Y:S05]  /*0850*/  BSYNC B0 ;  /* 0x0000000000007941 */ /* 0x000fea0003800000 */
.L_x_2902:
        /* <DEDUP_REMOVED lines=42> */
.L_x_2910:
        /* <DEDUP_REMOVED lines=14> */
[----:B------:R-:W-:Y:S05]  /*0be0*/  CALL.REL.NOINC `($__internal_145_$__cuda_sm20_div_s64) ;  /* 0x0000001c00407944 */ /* 0x000fea0003c00000 */
        /* <DEDUP_REMOVED lines=11> */
.L_x_2908:
        /* <DEDUP_REMOVED lines=23> */
.L_x_2909:
[----:B------:R-:W-:Y:S05]  /*0e10*/  BSYNC B0 ;  /* 0x0000000000007941 */ /* 0x000fea0003800000 */
.L_x_2907:
        /* <DEDUP_REMOVED lines=14> */
.L_x_2906:
        /* <DEDUP_REMOVED lines=13> */
.L_x_2923:
        /* <DEDUP_REMOVED lines=14> */
[----:B------:R-:W-:Y:S05]  /*10b0*/  CALL.REL.NOINC `($__internal_145_$__cuda_sm20_div_s64) ;  /* 0x00000018000c7944 */ /* 0x000fea0003c00000 */
        /* <DEDUP_REMOVED lines=11> */
.L_x_2912:
        /* <DEDUP_REMOVED lines=23> */
.L_x_2913:
[----:B------:R-:W-:Y:S05]  /*12e0*/  BSYNC B0 ;  /* 0x0000000000007941 */ /* 0x000fea0003800000 */
.L_x_2911:
        /* <DEDUP_REMOVED lines=31> */
.L_x_2915:
        /* <DEDUP_REMOVED lines=23> */
.L_x_2916:
[----:B------:R-:W-:Y:S05]  /*1650*/  BSYNC B0 ;  /* 0x0000000000007941 */ /* 0x000fea0003800000 */
.L_x_2914:
        /* <DEDUP_REMOVED lines=33> */
.L_x_2918:
        /* <DEDUP_REMOVED lines=23> */
.L_x_2919:
[----:B------:R-:W-:Y:S05]  /*19e0*/  BSYNC B0 ;  /* 0x0000000000007941 */ /* 0x000fea0003800000 */
.L_x_2917:
        /* <DEDUP_REMOVED lines=32> */
.L_x_2921:
        /* <DEDUP_REMOVED lines=23> */
.L_x_2922:
[----:B------:R-:W-:Y:S05]  /*1d60*/  BSYNC B0 ;  /* 0x0000000000007941 */ /* 0x000fea0003800000 */
.L_x_2920:
        /* <DEDUP_REMOVED lines=13> */
.L_x_2905:
        /* <DEDUP_REMOVED lines=57> */
.L_x_2925:
[----:B------:R-:W-:Y:S05]  /*21d0*/  BSYNC B0 ;  /* 0x0000000000007941 */ /* 0x000fea0003800000 */
.L_x_2924:
        /* <DEDUP_REMOVED lines=23> */
.L_x_2927:
[----:B------:R-:W-:Y:S05]  /*2350*/  BSYNC B0 ;  /* 0x0000000000007941 */ /* 0x000fea0003800000 */
.L_x_2926:
        /* <DEDUP_REMOVED lines=22> */
.L_x_2929:
[----:B------:R-:W-:Y:S05]  /*24c0*/  BSYNC B0 ;  /* 0x0000000000007941 */ /* 0x000fea0003800000 */
.L_x_2928:
        /* <DEDUP_REMOVED lines=23> */
.L_x_2931:
[----:B------:R-:W-:Y:S05]  /*2640*/  BSYNC B0 ;  /* 0x0000000000007941 */ /* 0x000fea0003800000 */
.L_x_2930:
        /* <DEDUP_REMOVED lines=27> */
.L_x_2933:
[----:B------:R-:W-:Y:S05]  /*2800*/  BSYNC B0 ;  /* 0x0000000000007941 */ /* 0x000fea0003800000 */
.L_x_2932:
        /* <DEDUP_REMOVED lines=14> */
        .weak           $__internal_145_$__cuda_sm20_div_s64
        .type           $__internal_145_$__cuda_sm20_div_s64,@function
        .size           $__internal_145_$__cuda_sm20_div_s64,($__internal_146_$__cuda_sm20_rem_s64 - $__internal_145_$__cuda_sm20_div_s64)
$__internal_145_$__cuda_sm20_div_s64:
        /* <DEDUP_REMOVED lines=82> */
[----:B------:R-:W-:Y:S06]  /*2e10*/  RET.REL.NODEC R8 `(_ZN2at6native16triu_tril_kernelIalLb0ELi8ELb1EEEvNS_4cuda6detail10TensorInfoIT_T0_EENS4_IKS5_S6_EEllS6_) ;  /* 0xffffffd008787950 */ /* 0x000fec0003c3ffff */
        .weak           $__internal_146_$__cuda_sm20_rem_s64
        .type           $__internal_146_$__cuda_sm20_rem_s64,@function
        .size           $__internal_146_$__cuda_sm20_rem_s64,(.L_x_3294 - $__internal_146_$__cuda_sm20_rem_s64)
$__internal_146_$__cuda_sm20_rem_s64:
        /* <DEDUP_REMOVED lines=77> */
[----:B------:R-:W-:Y:S06]  /*32f0*/  RET.REL.NODEC R6 `(_ZN2at6native16triu_tril_kernelIalLb0ELi8ELb1EEEvNS_4cuda6detail10TensorInfoIT_T0_EENS4_IKS5_S6_EEllS6_) ;  /* 0xffffffcc06407950 */ /* 0x000fec0003c3ffff */
.L_x_2934:
        /* <DEDUP_REMOVED lines=16> */
.L_x_3294:


//--------------------- .text._ZN2at6native16triu_tril_kernelIaiLb0ELi8ELb0EEEvNS_4cuda6detail10TensorInfoIT_T0_EENS4_IKS5_S6_EEllS6_ --------------------------
	.section	.text._ZN2at6native16triu_tril_kernelIaiLb0ELi8ELb0EEEvNS_4cuda6detail10TensorInfoIT_T0_EENS4_IKS5_S6_EEllS6_,"ax",@progbits
	.align	128
        .global         _ZN2at6native16triu_tril_kernelIaiLb0ELi8ELb0EEEvNS_4cuda6detail10TensorInfoIT_T0_EENS4_IKS5_S6_EEllS6_
        .type           _ZN2at6native16triu_tril_kernelIaiLb0ELi8ELb0EEEvNS_4cuda6detail10TensorInfoIT_T0_EENS4_IKS5_S6_EEllS6_,@function
        .size           _ZN2at6native16triu_tril_kernelIaiLb0ELi8ELb0EEEvNS_4cuda6detail10TensorInfoIT_T0_EENS4_IKS5_S6_EEllS6_,(.L_x_3295 - _ZN2at6native16triu_tril_kernelIaiLb0ELi8ELb0EEEvNS_4cuda6detail10TensorInfoIT_T0_EENS4_IKS5_S6_EEllS6_)
        .other          _ZN2at6native16triu_tril_kernelIaiLb0ELi8ELb0EEEvNS_4cuda6detail10TensorInfoIT_T0_EENS4_IKS5_S6_EEllS6_,@"STO_CUDA_ENTRY STV_DEFAULT"
_ZN2at6native16triu_tril_kernelIaiLb0ELi8ELb0EEEvNS_4cuda6detail10TensorInfoIT_T0_EENS4_IKS5_S6_EEllS6_:
.text._ZN2at6native16triu_tril_kernelIaiLb0ELi8ELb0EEEvNS_4cuda6detail10TensorInfoIT_T0_EENS4_IKS5_S6_EEllS6_:
        /* <DEDUP_REMOVED lines=23> */
[----:B------:R-:W-:Y:S05]  /*0170*/  CALL.REL.NOINC `($__internal_147_$__cuda_sm20_div_s64) ;  /* 0x0000002000847944 */ /* 0x000fea0003c00000 */
[--C-:B------:R-:W-:Y:S01]  /*0180*/  IMAD.MOV R0, RZ, RZ, -R8.reuse ;  /* 0x000000ffff007224 */ /* 0x100fe200078e0a08 */
[----:B------:R-:W-:Y:S01]  /*0190*/  ULDC UR6, c[0x0][0x3d0] ;  /* 0x0000f40000067ab9 */ /* 0x000fe20000000800 */
[----:B------:R-:W-:Y:S02]  /*01a0*/  IMAD.MOV.U32 R16, RZ, RZ, R8 ;  /* 0x000000ffff107224 */ /* 0x000fe400078e0008 */
[----:B------:R-:W-:Y:S02]  /*01b0*/  IMAD.MOV.U32 R17, RZ, RZ, R9 ;  /* 0x000000ffff117224 */ /* 0x000fe400078e0009 */
[----:B------:R-:W-:Y:S01]  /*01c0*/  IMAD R3, R0, UR6, R3 ;  /* 0x0000000600037c24 */ /* 0x000fe2000f8e0203 */
[----:B------:R-:W-:Y:S06]  /*01d0*/  BRA `(.L_x_2937) ;  /* 0x0000000000547947 */ /* 0x000fec0003800000 */
.L_x_2936:
        /* <DEDUP_REMOVED lines=21> */
.L_x_2937:
[----:B------:R-:W-:Y:S05]  /*0330*/  BSYNC B0 ;  /* 0x0000000000007941 */ /* 0x000fea0003800000 */
.L_x_2935:
        /* <DEDUP_REMOVED lines=15> */
[----:B------:R-:W-:Y:S05]  /*0430*/  CALL.REL.NOINC `($__internal_147_$__cuda_sm20_div_s64) ;  /* 0x0000001c00d47944 */ /* 0x000fea0003c00000 */
[--C-:B------:R-:W-:Y:S02]  /*0440*/  IMAD.MOV R5, RZ, RZ, -R8.reuse ;  /* 0x000000ffff057224 */ /* 0x100fe400078e0a08 */
[----:B------:R-:W-:Y:S02]  /*0450*/  IMAD.MOV.U32 R14, RZ, RZ, R8 ;  /* 0x000000ffff0e7224 */ /* 0x000fe400078e0008 */
[----:B------:R-:W-:Y:S02]  /*0460*/  IMAD.MOV.U32 R15, RZ, RZ, R9 ;  /* 0x000000ffff0f7224 */ /* 0x000fe400078e0009 */
[----:B------:R-:W-:Y:S01]  /*0470*/  IMAD R2, R5, UR5, R16 ;  /* 0x0000000505027c24 */ /* 0x000fe2000f8e0210 */
[----:B------:R-:W-:Y:S06]  /*0480*/  BRA `(.L_x_2940) ;  /* 0x0000000000547947 */ /* 0x000fec0003800000 */
.L_x_2939:
        /* <DEDUP_REMOVED lines=21> */
.L_x_2940:
[----:B------:R-:W-:Y:S05]  /*05e0*/  BSYNC B0 ;  /* 0x0000000000007941 */ /* 0x000fea0003800000 */
.L_x_2938:
        /* <DEDUP_REMOVED lines=24> */
.L_x_2946:
        /* <DEDUP_REMOVED lines=12> */
[----:B------:R-:W-:Y:S02]  /*0830*/  IMAD.MOV R7, RZ, RZ, -R8 ;  /* 0x000000ffff077224 */ /* 0x000fe400078e0a08 */
[----:B------:R-:W-:Y:S02]  /*0840*/  IMAD.MOV.U32 R15, RZ, RZ, R9 ;  /* 0x000000ffff0f7224 */ /* 0x000fe400078e0009 */
[----:B------:R-:W-:Y:S02]  /*0850*/  IMAD R7, R7, UR10, R14 ;  /* 0x0000000a07077c24 */ /* 0x000fe4000f8e020e */
[----:B------:R-:W-:Y:S01]  /*0860*/  IMAD.MOV.U32 R14, RZ, RZ, R8 ;  /* 0x000000ffff0e7224 */ /* 0x000fe200078e0008 */
[----:B------:R-:W-:Y:S06]  /*0870*/  BRA `(.L_x_2945) ;  /* 0x0000000000587947 */ /* 0x000fec0003800000 */
.L_x_2944:
        /* <DEDUP_REMOVED lines=22> */
.L_x_2945:
[----:B------:R-:W-:Y:S05]  /*09e0*/  BSYNC B0 ;  /* 0x0000000000007941 */ /* 0x000fea0003800000 */
.L_x_2943:
        /* <DEDUP_REMOVED lines=10> */
.L_x_2942:
        /* <DEDUP_REMOVED lines=9> */
.L_x_2959:
        /* <DEDUP_REMOVED lines=12> */
[----:B------:R-:W-:Y:S01]  /*0be0*/  IMAD.MOV R15, RZ, RZ, -R8 ;  /* 0x000000ffff0f7224 */ /* 0x000fe200078e0a08 */
[----:B------:R-:W-:Y:S01]  /*0bf0*/  MOV R16, R8 ;  /* 0x0000000800107202 */ /* 0x000fe20000000f00 */
[----:B------:R-:W-:Y:S02]  /*0c00*/  IMAD.MOV.U32 R17, RZ, RZ, R9 ;  /* 0x000000ffff117224 */ /* 0x000fe400078e0009 */
[----:B------:R-:W-:Y:S01]  /*0c10*/  IMAD R15, R15, UR5, R14 ;  /* 0x000000050f0f7c24 */ /* 0x000fe2000f8e020e */
[----:B------:R-:W-:Y:S06]  /*0c20*/  BRA `(.L_x_2949) ;  /* 0x0000000000547947 */ /* 0x000fec0003800000 */
.L_x_2948:
        /* <DEDUP_REMOVED lines=21> */
.L_x_2949:
[----:B------:R-:W-:Y:S05]  /*0d80*/  BSYNC B0 ;  /* 0x0000000000007941 */ /* 0x000fea0003800000 */
.L_x_2947:
        /* <DEDUP_REMOVED lines=21> */
.L_x_2951:
        /* <DEDUP_REMOVED lines=21> */
.L_x_2952:
[----:B------:R-:W-:Y:S05]  /*1030*/  BSYNC B0 ;  /* 0x0000000000007941 */ /* 0x000fea0003800000 */
.L_x_2950:
        /* <DEDUP_REMOVED lines=21> */
.L_x_2954:
        /* <DEDUP_REMOVED lines=21> */
.L_x_2955:
[----:B------:R-:W-:Y:S05]  /*12e0*/  BSYNC B0 ;  /* 0x0000000000007941 */ /* 0x000fea0003800000 */
.L_x_2953:
        /* <DEDUP_REMOVED lines=21> */
.L_x_2957:
        /* <DEDUP_REMOVED lines=21> */
.L_x_2958:
[----:B------:R-:W-:Y:S05]  /*1590*/  BSYNC B0 ;  /* 0x0000000000007941 */ /* 0x000fea0003800000 */
.L_x_2956:
        /* <DEDUP_REMOVED lines=11> */
.L_x_2941:
        /* <DEDUP_REMOVED lines=89> */
.L_x_2963:
[----:B------:R-:W-:Y:S05]  /*1be0*/  BSYNC B1 ;  /* 0x0000000000017941 */ /* 0x000fea0003800000 */
.L_x_2962:
        /* <DEDUP_REMOVED lines=47> */
.L_x_2961:
        /* <DEDUP_REMOVED lines=8> */
.L_x_2964:
[----:B------:R-:W-:Y:S05]  /*1f60*/  BSYNC B0 ;  /* 0x0000000000007941 */ /* 0x000fea0003800000 */
.L_x_2960:
        /* <DEDUP_REMOVED lines=66> */
        .weak           $__internal_147_$__cuda_sm20_div_s64
        .type           $__internal_147_$__cuda_sm20_div_s64,@function
        .size           $__internal_147_$__cuda_sm20_div_s64,(.L_x_3295 - $__internal_147_$__cuda_sm20_div_s64)
$__internal_147_$__cuda_sm20_div_s64:
        /* <DEDUP_REMOVED lines=82> */
[----:B------:R-:W-:Y:S06]  /*28b0*/  RET.REL.NODEC R6 `(_ZN2at6native16triu_tril_kernelIaiLb0ELi8ELb0EEEvNS_4cuda6detail10TensorInfoIT_T0_EENS4_IKS5_S6_EEllS6_) ;  /* 0xffffffd406d07950 */ /* 0x000fec0003c3ffff */
.L_x_2965:
        /* <DEDUP_REMOVED lines=12> */
.L_x_3295:


//--------------------- .text._ZN2at6native16triu_tril_kernelIaiLb0ELi8ELb1EEEvNS_4cuda6detail10TensorInfoIT_T0_EENS4_IKS5_S6_EEllS6_ --------------------------
	.section	.text._ZN2at6native16triu_tril_kernelIaiLb0ELi8ELb1EEEvNS_4cuda6detail10TensorInfoIT_T0_EENS4_IKS5_S6_EEllS6_,"ax",@progbits
	.align	128
        .global         _ZN2at6native16triu_tril_kernelIaiLb0ELi8ELb1EEEvNS_4cuda6detail10TensorInfoIT_T0_EENS4_IKS5_S6_EEllS6_
        .type           _ZN2at6native16triu_tril_kernelIaiLb0ELi8ELb1EEEvNS_4cuda6detail10TensorInfoIT_T0_EENS4_IKS5_S6_EEllS6_,@function
        .size           _ZN2at6native16triu_tril_kernelIaiLb0ELi8ELb1EEEvNS_4cuda6detail10TensorInfoIT_T0_EENS4_IKS5_S6_EEllS6_,(.L_x_3297 - _ZN2at6native16triu_tril_kernelIaiLb0ELi8ELb1EEEvNS_4cuda6detail10TensorInfoIT_T0_EENS4_IKS5_S6_EEllS6_)
        .other          _ZN2at6native16triu_tril_kernelIaiLb0ELi8ELb1EEEvNS_4cuda6detail10TensorInfoIT_T0_EENS4_IKS5_S6_EEllS6_,@"STO_CUDA_ENTRY STV_DEFAULT"
_ZN2at6native16triu_tril_kernelIaiLb0ELi8ELb1EEEvNS_4cuda6detail10TensorInfoIT_T0_EENS4_IKS5_S6_EEllS6_:
.text._ZN2at6native16triu_tril_kernelIaiLb0ELi8ELb1EEEvNS_4cuda6detail10TensorInfoIT_T0_EENS4_IKS5_S6_EEllS6_:
        /* <DEDUP_REMOVED lines=23> */
[----:B------:R-:W-:Y:S05]  /*0170*/  CALL.REL.NOINC `($__internal_148_$__cuda_sm20_div_s64) ;  /* 0x0000001c00807944 */ /* 0x000fea0003c00000 */
[----:B------:R-:W-:Y:S01]  /*0180*/  IMAD.MOV R3, RZ, RZ, -R8 ;  /* 0x000000ffff037224 */ /* 0x000fe200078e0a08 */
[----:B------:R-:W-:-:S03]  /*0190*/  ULDC UR6, c[0x0][0x3d0] ;  /* 0x0000f40000067ab9 */ /* 0x000fc60000000800 */
[----:B------:R-:W-:Y:S01]  /*01a0*/  IMAD R4, R3, UR6, R4 ;  /* 0x0000000603047c24 */ /* 0x000fe2000f8e0204 */
[----:B------:R-:W-:Y:S06]  /*01b0*/  BRA `(.L_x_2968) ;  /* 0x0000000000547947 */ /* 0x000fec0003800000 */
.L_x_2967:
        /* <DEDUP_REMOVED lines=21> */
.L_x_2968:
[----:B------:R-:W-:Y:S05]  /*0310*/  BSYNC B0 ;  /* 0x0000000000007941 */ /* 0x000fea0003800000 */
.L_x_2966:
        /* <DEDUP_REMOVED lines=13> */
[----:B------:R-:W-:Y:S05]  /*03f0*/  CALL.REL.NOINC `($__internal_149_$__cuda_sm20_rem_s64) ;  /* 0x00000020002c7944 */ /* 0x000fea0003c00000 */
[----:B------:R-:W-:Y:S01]  /*0400*/  IMAD.MOV.U32 R3, RZ, RZ, R5 ;  /* 0x000000ffff037224 */ /* 0x000fe200078e0005 */
[----:B------:R-:W-:Y:S06]  /*0410*/  BRA `(.L_x_2971) ;  /* 0x0000000000447947 */ /* 0x000fec0003800000 */
.L_x_2970:
        /* <DEDUP_REMOVED lines=17> */
.L_x_2971:
[----:B------:R-:W-:Y:S05]  /*0530*/  BSYNC B0 ;  /* 0x0000000000007941 */ /* 0x000fea0003800000 */
.L_x_2969:
        /* <DEDUP_REMOVED lines=17> */
[----:B0-----:R-:W-:Y:S05]  /*0650*/  CALL.REL.NOINC `($__internal_148_$__cuda_sm20_div_s64) ;  /* 0x0000001800487944 */ /* 0x001fea0003c00000 */
[----:B------:R-:W-:Y:S01]  /*0660*/  IMAD.MOV.U32 R14, RZ, RZ, R8 ;  /* 0x000000ffff0e7224 */ /* 0x000fe200078e0008 */
[----:B------:R-:W-:Y:S01]  /*0670*/  MOV R15, R9 ;  /* 0x00000009000f7202 */ /* 0x000fe20000000f00 */
[----:B------:R-:W-:Y:S06]  /*0680*/  BRA `(.L_x_2974) ;  /* 0x00000000004c7947 */ /* 0x000fec0003800000 */
.L_x_2973:
        /* <DEDUP_REMOVED lines=19> */
.L_x_2974:
[----:B------:R-:W-:Y:S05]  /*07c0*/  BSYNC B0 ;  /* 0x0000000000007941 */ /* 0x000fea0003800000 */
.L_x_2972:
        /* <DEDUP_REMOVED lines=18> */
.L_x_2980:
        /* <DEDUP_REMOVED lines=10> */
[----:B------:R-:W-:Y:S05]  /*0990*/  CALL.REL.NOINC `($__internal_148_$__cuda_sm20_div_s64) ;  /* 0x0000001400787944 */ /* 0x000fea0003c00000 */
[----:B------:R-:W-:Y:S01]  /*09a0*/  IADD3 R5, -R8, RZ, RZ ;  /* 0x000000ff08057210 */ /* 0x000fe20007ffe1ff */
[----:B------:R-:W-:-:S04]  /*09b0*/  IMAD.MOV.U32 R15, RZ, RZ, R9 ;  /* 0x000000ffff0f7224 */ /* 0x000fc800078e0009 */
[----:B------:R-:W-:Y:S02]  /*09c0*/  IMAD R10, R10, R5, R14 ;  /* 0x000000050a0a7224 */ /* 0x000fe400078e020e */
[----:B------:R-:W-:Y:S01]  /*09d0*/  IMAD.MOV.U32 R14, RZ, RZ, R8 ;  /* 0x000000ffff0e7224 */ /* 0x000fe200078e0008 */
[----:B------:R-:W-:Y:S06]  /*09e0*/  BRA `(.L_x_2979) ;  /* 0x0000000000587947 */ /* 0x000fec0003800000 */
.L_x_2978:
        /* <DEDUP_REMOVED lines=22> */
.L_x_2979:
[----:B------:R-:W-:Y:S05]  /*0b50*/  BSYNC B0 ;  /* 0x0000000000007941 */ /* 0x000fea0003800000 */
.L_x_2977:
        /* <DEDUP_REMOVED lines=8> */
.L_x_2976:
[----:B------:R-:W-:-:S13]  /*0be0*/  ISETP.GE.U32.AND P0, PT, R21, 0x3, PT ;  /* 0x000000031500780c */ /* 0x000fda0003f06070 */
[----:B------:R-:W-:Y:S05]  /*0bf0*/  @!P0 BRA `(.L_x_2975) ;  /* 0x0000000800b88947 */ /* 0x000fea0003800000 */
[C---:B------:R-:W-:Y:S01]  /*0c00*/  SHF.L.U32 R22, R20.reuse, 0x2, RZ ;  /* 0x0000000214167819 */ /* 0x040fe200000006ff */
[----:B------:R-:W-:Y:S02]  /*0c10*/  IMAD.MOV.U32 R5, RZ, RZ, 0x6c ;  /* 0x0000006cff057424 */ /* 0x000fe400078e00ff */
[C---:B------:R-:W-:Y:S02]  /*0c20*/  VIADD R21, R20.reuse, 0x4 ;  /* 0x0000000414157836 */ /* 0x040fe40000000000 */
[----:B------:R-:W-:Y:S02]  /*0c30*/  IMAD R20, R20, 0x4, R5 ;  /* 0x0000000414147824 */ /* 0x000fe400078e0205 */
[----:B------:R-:W-:-:S07]  /*0c40*/  VIADD R22, R22, 0xe0 ;  /* 0x000000e016167836 */ /* 0x000fce0000000000 */
.L_x_2993:
        /* <DEDUP_REMOVED lines=16> */
.L_x_2982:
        /* <DEDUP_REMOVED lines=22> */
.L_x_2983:
[----:B------:R-:W-:Y:S05]  /*0eb0*/  BSYNC B0 ;  /* 0x0000000000007941 */ /* 0x000fea0003800000 */
.L_x_2981:
        /* <DEDUP_REMOVED lines=12> */
[----:B------:R-:W-:Y:S05]  /*0f80*/  CALL.REL.NOINC `($__internal_148_$__cuda_sm20_div_s64) ;  /* 0x0000000c00fc7944 */ /* 0x000fea0003c00000 */
[----:B------:R-:W-:Y:S01]  /*0f90*/  IMAD.MOV R11, RZ, RZ, -R8 ;  /* 0x000000ffff0b7224 */ /* 0x000fe200078e0a08 */
[----:B------:R-:W-:-:S03]  /*0fa0*/  MOV R15, R9 ;  /* 0x00000009000f7202 */ /* 0x000fc60000000f00 */
[----:B------:R-:W-:Y:S02]  /*0fb0*/  IMAD R11, R10, R11, R14 ;  /* 0x0000000b0a0b7224 */ /* 0x000fe400078e020e */
[----:B------:R-:W-:Y:S01]  /*0fc0*/  IMAD.MOV.U32 R14, RZ, RZ, R8 ;  /* 0x000000ffff0e7224 */ /* 0x000fe200078e0008 */
[----:B------:R-:W-:Y:S06]  /*0fd0*/  BRA `(.L_x_2986) ;  /* 0x0000000000587947 */ /* 0x000fec0003800000 */
.L_x_2985:
        /* <DEDUP_REMOVED lines=22> */
.L_x_2986:
[----:B------:R-:W-:Y:S05]  /*1140*/  BSYNC B0 ;  /* 0x0000000000007941 */ /* 0x000fea0003800000 */
.L_x_2984:
        /* <DEDUP_REMOVED lines=13> */
[----:B------:R-:W-:Y:S02]  /*1220*/  IMAD.MOV R11, RZ, RZ, -R8 ;  /* 0x000000ffff0b7224 */ /* 0x000fe400078e0a08 */
[----:B------:R-:W-:Y:S02]  /*1230*/  IMAD.MOV.U32 R15, RZ, RZ, R9 ;  /* 0x000000ffff0f7224 */ /* 0x000fe400078e0009 */
[----:B------:R-:W-:Y:S01]  /*1240*/  IMAD R11, R10, R11, R14 ;  /* 0x0000000b0a0b7224 */ /* 0x000fe200078e020e */
[----:B------:R-:W-:Y:S01]  /*1250*/  MOV R14, R8 ;  /* 0x00000008000e7202 */ /* 0x000fe20000000f00 */
[----:B------:R-:W-:Y:S06]  /*1260*/  BRA `(.L_x_2989) ;  /* 0x0000000000587947 */ /* 0x000fec0003800000 */
.L_x_2988:
        /* <DEDUP_REMOVED lines=22> */
.L_x_2989:
[----:B------:R-:W-:Y:S05]  /*13d0*/  BSYNC B0 ;  /* 0x0000000000007941 */ /* 0x000fea0003800000 */
.L_x_2987:
        /* <DEDUP_REMOVED lines=18> */
.L_x_2991:
        /* <DEDUP_REMOVED lines=22> */
.L_x_2992:
[----:B------:R-:W-:Y:S05]  /*1660*/  BSYNC B0 ;  /* 0x0000000000007941 */ /* 0x000fea0003800000 */
.L_x_2990:
[----:B------:R0:W1:Y:S01]  /*1670*/  LDC R5, c[0x0][R20+0x204] ;  /* 0x0000810014057b82 */ /* 0x0000620000000800 */
[----:B------:R-:W-:Y:S01]  /*1680*/  VIADD R21, R21, 0xfffffffc ;  /* 0xfffffffc15157836 */ /* 0x000fe20000000000 */
[----:B------:R-:W-:-:S04]  /*1690*/  IADD3 R22, R22, -0x10, RZ ;  /* 0xfffffff016167810 */ /* 0x000fc80007ffe0ff */
[----:B------:R-:W-:Y:S01]  /*16a0*/  ISETP.GT.AND P0, PT, R21, 0x3, PT ;  /* 0x000000031500780c */ /* 0x000fe20003f04270 */
[----:B0-----:R-:W-:Y:S02]  /*16b0*/  VIADD R20, R20, 0xfffffff0 ;  /* 0xfffffff014147836 */ /* 0x001fe40000000000 */
[----:B-1----:R-:W-:-:S10]  /*16c0*/  IMAD R0, R5, R10, R0 ;  /* 0x0000000a05007224 */ /* 0x002fd400078e0200 */
[----:B------:R-:W-:Y:S05]  /*16d0*/  @P0 BRA `(.L_x_2993) ;  /* 0xfffffff4005c0947 */ /* 0x000fea000383ffff */
.L_x_2975:
        /* <DEDUP_REMOVED lines=32> */
.L_x_2995:
[----:B------:R-:W-:Y:S05]  /*18e0*/  BSYNC B0 ;  /* 0x0000000000007941 */ /* 0x000fea0003800000 */
.L_x_2994:
        /* <DEDUP_REMOVED lines=17> */
.L_x_2997:
[----:B------:R-:W-:Y:S05]  /*1a00*/  BSYNC B0 ;  /* 0x0000000000007941 */ /* 0x000fea0003800000 */
.L_x_2996:
        /* <DEDUP_REMOVED lines=17> */
.L_x_2999:
[----:B------:R-:W-:Y:S05]  /*1b20*/  BSYNC B0 ;  /* 0x0000000000007941 */ /* 0x000fea0003800000 */
.L_x_2998:
        /* <DEDUP_REMOVED lines=17> */
.L_x_3001:
[----:B------:R-:W-:Y:S05]  /*1c40*/  BSYNC B0 ;  /* 0x0000000000007941 */ /* 0x000fea0003800000 */
.L_x_3000:
        /* <DEDUP_REMOVED lines=17> */
.L_x_3003:
[----:B------:R-:W-:Y:S05]  /*1d60*/  BSYNC B0 ;  /* 0x0000000000007941 */ /* 0x000fea0003800000 */
.L_x_3002:
        /* <DEDUP_REMOVED lines=17> */
.L_x_3005:
[----:B------:R-:W-:Y:S05]  /*1e80*/  BSYNC B0 ;  /* 0x0000000000007941 */ /* 0x000fea0003800000 */
.L_x_3004:
        /* <DEDUP_REMOVED lines=15> */
        .weak           $__internal_148_$__cuda_sm20_div_s64
        .type           $__internal_148_$__cuda_sm20_div_s64,@function
        .size           $__internal_148_$__cuda_sm20_div_s64,($__internal_149_$__cuda_sm20_rem_s64 - $__internal_148_$__cuda_sm20_div_s64)
$__internal_148_$__cuda_sm20_div_s64:
        /* <DEDUP_REMOVED lines=82> */
[----:B------:R-:W-:Y:S05]  /*24a0*/  RET.REL.NODEC R6 `(_ZN2at6native16triu_tril_kernelIaiLb0ELi8ELb1EEEvNS_4cuda6detail10TensorInfoIT_T0_EENS4_IKS5_S6_EEllS6_) ;  /* 0xffffffd806d47950 */ /* 0x000fea0003c3ffff */
        .weak           $__internal_149_$__cuda_sm20_rem_s64
        .type           $__internal_149_$__cuda_sm20_rem_s64,@function
        .size           $__internal_149_$__cuda_sm20_rem_s64,(.L_x_3297 - $__internal_149_$__cuda_sm20_rem_s64)
$__internal_149_$__cuda_sm20_rem_s64:
        /* <DEDUP_REMOVED lines=72> */
[----:B------:R-:W-:Y:S05]  /*2930*/  RET.REL.NODEC R2 `(_ZN2at6native16triu_tril_kernelIaiLb0ELi8ELb1EEEvNS_4cuda6detail10TensorInfoIT_T0_EENS4_IKS5_S6_EEllS6_) ;  /* 0xffffffd402b07950 */ /* 0x000fea0003c3ffff */
.L_x_3006:
        /* <DEDUP_REMOVED lines=12> */
.L_x_3297:


//--------------------- .text._ZN2at6native16triu_tril_kernelIhlLb0ELi8ELb0EEEvNS_4cuda6detail10TensorInfoIT_T0_EENS4_IKS5_S6_EEllS6_ --------------------------
	.section	.text._ZN2at6native16triu_tril_kernelIhlLb0ELi8ELb0EEEvNS_4cuda6detail10TensorInfoIT_T0_EENS4_IKS5_S6_EEllS6_,"ax",@progbits
	.align	128
        .global         _ZN2at6native16triu_tril_kernelIhlLb0ELi8ELb0EEEvNS_4cuda6detail10TensorInfoIT_T0_EENS4_IKS5_S6_EEllS6_
        .type           _ZN2at6native16triu_tril_kernelIhlLb0ELi8ELb0EEEvNS_4cuda6detail10TensorInfoIT_T0_EENS4_IKS5_S6_EEllS6_,@function
        .size           _ZN2at6native16triu_tril_kernelIhlLb0ELi8ELb0EEEvNS_4cuda6detail10TensorInfoIT_T0_EENS4_IKS5_S6_EEllS6_,(.L_x_3298 - _ZN2at6native16triu_tril_kernelIhlLb0ELi8ELb0EEEvNS_4cuda6detail10TensorInfoIT_T0_EENS4_IKS5_S6_EEllS6_)
        .other          _ZN2at6native16triu_tril_kernelIhlLb0ELi8ELb0EEEvNS_4cuda6detail10TensorInfoIT_T0_EENS4_IKS5_S6_EEllS6_,@"STO_CUDA_ENTRY STV_DEFAULT"
_ZN2at6native16triu_tril_kernelIhlLb0ELi8ELb0EEEvNS_4cuda6detail10TensorInfoIT_T0_EENS4_IKS5_S6_EEllS6_:
.text._ZN2at6native16triu_tril_kernelIhlLb0ELi8ELb0EEEvNS_4cuda6detail10TensorInfoIT_T0_EENS4_IKS5_S6_EEllS6_:
        /* <DEDUP_REMOVED lines=23> */
[----:B------:R-:W-:Y:S05]  /*0170*/  CALL.REL.NOINC `($__internal_150_$__cuda_sm20_div_s64) ;  /* 0x0000002800f47944 */ /* 0x000fea0003c00000 */
        /* <DEDUP_REMOVED lines=10> */
.L_x_3008:
        /* <DEDUP_REMOVED lines=23> */
.L_x_3009:
[----:B------:R-:W-:Y:S05]  /*0390*/  BSYNC B0 ;  /* 0x0000000000007941 */ /* 0x000fea0003800000 */
.L_x_3007:
        /* <DEDUP_REMOVED lines=18> */
[----:B------:R-:W-:Y:S05]  /*04c0*/  CALL.REL.NOINC `($__internal_150_$__cuda_sm20_div_s64) ;  /* 0x0000002800207944 */ /* 0x000fea0003c00000 */
        /* <DEDUP_REMOVED lines=9> */
.L_x_3011:
        /* <DEDUP_REMOVED lines=22> */
.L_x_3012:
[----:B------:R-:W-:Y:S05]  /*06c0*/  BSYNC B0 ;  /* 0x0000000000007941 */ /* 0x000fea0003800000 */
.L_x_3010:
        /* <DEDUP_REMOVED lines=57> */
.L_x_3018:
        /* <DEDUP_REMOVED lines=26> */
.L_x_3016:
        /* <DEDUP_REMOVED lines=23> */
.L_x_3017:
[----:B------:R-:W-:Y:S05]  /*0d70*/  BSYNC B0 ;  /* 0x0000000000007941 */ /* 0x000fea0003800000 */
.L_x_3015:
        /* <DEDUP_REMOVED lines=19> */
.L_x_3014:
        /* <DEDUP_REMOVED lines=13> */
.L_x_3031:
        /* <DEDUP_REMOVED lines=14> */
[----:B------:R-:W-:Y:S05]  /*1060*/  CALL.REL.NOINC `($__internal_150_$__cuda_sm20_div_s64) ;  /* 0x0000001c00387944 */ /* 0x000fea0003c00000 */
        /* <DEDUP_REMOVED lines=10> */
.L_x_3020:
        /* <DEDUP_REMOVED lines=23> */
.L_x_3021:
[----:B------:R-:W-:Y:S05]  /*1280*/  BSYNC B0 ;  /* 0x0000000000007941 */ /* 0x000fea0003800000 */
.L_x_3019:
        /* <DEDUP_REMOVED lines=24> */
[----:B------:R-:W-:Y:S05]  /*1410*/  CALL.REL.NOINC `($__internal_150_$__cuda_sm20_div_s64) ;  /* 0x00000018004c7944 */ /* 0x000fea0003c00000 */
        /* <DEDUP_REMOVED lines=10> */
.L_x_3023:
        /* <DEDUP_REMOVED lines=23> */
.L_x_3024:
[----:B------:R-:W-:Y:S05]  /*1630*/  BSYNC B0 ;  /* 0x0000000000007941 */ /* 0x000fea0003800000 */
.L_x_3022:
        /* <DEDUP_REMOVED lines=26> */
[----:B------:R-:W-:Y:S05]  /*17e0*/  CALL.REL.NOINC `($__internal_150_$__cuda_sm20_div_s64) ;  /* 0x0000001400587944 */ /* 0x000fea0003c00000 */
        /* <DEDUP_REMOVED lines=10> */
.L_x_3026:
        /* <DEDUP_REMOVED lines=23> */
.L_x_3027:
[----:B------:R-:W-:Y:S05]  /*1a00*/  BSYNC B0 ;  /* 0x0000000000007941 */ /* 0x000fea0003800000 */
.L_x_3025:
        /* <DEDUP_REMOVED lines=38> */
.L_x_3029:
        /* <DEDUP_REMOVED lines=22> */
.L_x_3030:
[----:B------:R-:W-:Y:S05]  /*1dd0*/  BSYNC B0 ;  /* 0x0000000000007941 */ /* 0x000fea0003800000 */
.L_x_3028:
        /* <DEDUP_REMOVED lines=19> */
.L_x_3013:
        /* <DEDUP_REMOVED lines=108> */
.L_x_3035:
[----:B------:R-:W-:Y:S05]  /*25d0*/  BSYNC B1 ;  /* 0x0000000000017941 */ /* 0x000fea0003800000 */
.L_x_3034:
        /* <DEDUP_REMOVED lines=42> */
.L_x_3033:
[----:B------:R-:W-:Y:S05]  /*2880*/  BSYNC B0 ;  /* 0x0000000000007941 */ /* 0x000fea0003800000 */
.L_x_3032:
        /* <DEDUP_REMOVED lines=76> */
        .weak           $__internal_150_$__cuda_sm20_div_s64
        .type           $__internal_150_$__cuda_sm20_div_s64,@function
        .size           $__internal_150_$__cuda_sm20_div_s64,(.L_x_3298 - $__internal_150_$__cuda_sm20_div_s64)
$__internal_150_$__cuda_sm20_div_s64:
        /* <DEDUP_REMOVED lines=83> */
[----:B------:R-:W-:Y:S06]  /*3280*/  RET.REL.NODEC R20 `(_ZN2at6native16triu_tril_kernelIhlLb0ELi8ELb0EEEvNS_4cuda6detail10TensorInfoIT_T0_EENS4_IKS5_S6_EEllS6_) ;  /* 0xffffffcc145c7950 */ /* 0x000fec0003c3ffff */
.L_x_3036:
        /* <DEDUP_REMOVED lines=15> */
.L_x_3298:


//--------------------- .text._ZN2at6native16triu_tril_kernelIhlLb0ELi8ELb1EEEvNS_4cuda6detail10TensorInfoIT_T0_EENS4_IKS5_S6_EEllS6_ --------------------------
	.section	.text._ZN2at6native16triu_tril_kernelIhlLb0ELi8ELb1EEEvNS_4cuda6detail10TensorInfoIT_T0_EENS4_IKS5_S6_EEllS6_,"ax",@progbits
	.align	128
        .global         _ZN2at6native16triu_tril_kernelIhlLb0ELi8ELb1EEEvNS_4cuda6detail10TensorInfoIT_T0_EENS4_IKS5_S6_EEllS6_
        .type           _ZN2at6native16triu_tril_kernelIhlLb0ELi8ELb1EEEvNS_4cuda6detail10TensorInfoIT_T0_EENS4_IKS5_S6_EEllS6_,@function
        .size           _ZN2at6native16triu_tril_kernelIhlLb0ELi8ELb1EEEvNS_4cuda6detail10TensorInfoIT_T0_EENS4_IKS5_S6_EEllS6_,(.L_x_3300 - _ZN2at6native16triu_tril_kernelIhlLb0ELi8ELb1EEEvNS_4cuda6detail10TensorInfoIT_T0_EENS4_IKS5_S6_EEllS6_)
        .other          _ZN2at6native16triu_tril_kernelIhlLb0ELi8ELb1EEEvNS_4cuda6detail10TensorInfoIT_T0_EENS4_IKS5_S6_EEllS6_,@"STO_CUDA_ENTRY STV_DEFAULT"
_ZN2at6native16triu_tril_kernelIhlLb0ELi8ELb1EEEvNS_4cuda6detail10TensorInfoIT_T0_EENS4_IKS5_S6_EEllS6_:
.text._ZN2at6native16triu_tril_kernelIhlLb0ELi8ELb1EEEvNS_4cuda6detail10TensorInfoIT_T0_EENS4_IKS5_S6_EEllS6_:
        /* <DEDUP_REMOVED lines=23> */
[----:B------:R-:W-:Y:S05]  /*0170*/  CALL.REL.NOINC `($__internal_151_$__cuda_sm20_div_s64) ;  /* 0x0000002400dc7944 */ /* 0x000fea0003c00000 */
        /* <DEDUP_REMOVED lines=8> */
.L_x_3038:
        /* <DEDUP_REMOVED lines=23> */
.L_x_3039:
[----:B------:R-:W-:Y:S05]  /*0370*/  BSYNC B0 ;  /* 0x0000000000007941 */ /* 0x000fea0003800000 */
.L_x_3037:
        /* <DEDUP_REMOVED lines=12> */
[----:B------:R-:W-:Y:S05]  /*0440*/  CALL.REL.NOINC `($__internal_152_$__cuda_sm20_rem_s64) ;  /* 0x0000002800747944 */ /* 0x000fea0003c00000 */
[----:B------:R-:W-:Y:S05]  /*0450*/  BRA `(.L_x_3042) ;  /* 0x0000000000487947 */ /* 0x000fea0003800000 */
.L_x_3041:
        /* <DEDUP_REMOVED lines=18> */
.L_x_3042:
[----:B------:R-:W-:Y:S05]  /*0580*/  BSYNC B0 ;  /* 0x0000000000007941 */ /* 0x000fea0003800000 */
.L_x_3040:
        /* <DEDUP_REMOVED lines=21> */
[----:B------:R-:W-:Y:S05]  /*06e0*/  CALL.REL.NOINC `($__internal_151_$__cuda_sm20_div_s64) ;  /* 0x0000002000807944 */ /* 0x000fea0003c00000 */
[----:B------:R-:W-:Y:S01]  /*06f0*/  MOV R18, R10 ;  /* 0x0000000a00127202 */ /* 0x000fe20000000f00 */
[----:B------:R-:W-:Y:S01]  /*0700*/  IMAD.MOV.U32 R19, RZ, RZ, R11 ;  /* 0x000000ffff137224 */ /* 0x000fe200078e000b */
[----:B------:R-:W-:Y:S06]  /*0710*/  BRA `(.L_x_3045) ;  /* 0x00000000004c7947 */ /* 0x000fec0003800000 */
.L_x_3044:
        /* <DEDUP_REMOVED lines=19> */
.L_x_3045:
[----:B------:R-:W-:Y:S05]  /*0850*/  BSYNC B0 ;  /* 0x0000000000007941 */ /* 0x000fea0003800000 */
.L_x_3043:
        /* <DEDUP_REMOVED lines=42> */
.L_x_3051:
        /* <DEDUP_REMOVED lines=14> */
[----:B------:R-:W-:Y:S05]  /*0be0*/  CALL.REL.NOINC `($__internal_151_$__cuda_sm20_div_s64) ;  /* 0x0000001c00407944 */ /* 0x000fea0003c00000 */
        /* <DEDUP_REMOVED lines=11> */
.L_x_3049:
        /* <DEDUP_REMOVED lines=23> */
.L_x_3050:
[----:B------:R-:W-:Y:S05]  /*0e10*/  BSYNC B0 ;  /* 0x0000000000007941 */ /* 0x000fea0003800000 */
.L_x_3048:
        /* <DEDUP_REMOVED lines=14> */
.L_x_3047:
        /* <DEDUP_REMOVED lines=13> */
.L_x_3064:
        /* <DEDUP_REMOVED lines=14> */
[----:B------:R-:W-:Y:S05]  /*10b0*/  CALL.REL.NOINC `($__internal_151_$__cuda_sm20_div_s64) ;  /* 0x00000018000c7944 */ /* 0x000fea0003c00000 */
        /* <DEDUP_REMOVED lines=11> */
.L_x_3053:
        /* <DEDUP_REMOVED lines=23> */
.L_x_3054:
[----:B------:R-:W-:Y:S05]  /*12e0*/  BSYNC B0 ;  /* 0x0000000000007941 */ /* 0x000fea0003800000 */
.L_x_3052:
        /* <DEDUP_REMOVED lines=31> */
.L_x_3056:
        /* <DEDUP_REMOVED lines=23> */
.L_x_3057:
[----:B------:R-:W-:Y:S05]  /*1650*/  BSYNC B0 ;  /* 0x0000000000007941 */ /* 0x000fea0003800000 */
.L_x_3055:
        /* <DEDUP_REMOVED lines=33> */
.L_x_3059:
        /* <DEDUP_REMOVED lines=23> */
.L_x_3060:
[----:B------:R-:W-:Y:S05]  /*19e0*/  BSYNC B0 ;  /* 0x0000000000007941 */ /* 0x000fea0003800000 */
.L_x_3058:
        /* <DEDUP_REMOVED lines=32> */
.L_x_3062:
        /* <DEDUP_REMOVED lines=23> */
.L_x_3063:
[----:B------:R-:W-:Y:S05]  /*1d60*/  BSYNC B0 ;  /* 0x0000000000007941 */ /* 0x000fea0003800000 */
.L_x_3061:
        /* <DEDUP_REMOVED lines=13> */
.L_x_3046:
        /* <DEDUP_REMOVED lines=57> */
.L_x_3066:
[----:B------:R-:W-:Y:S05]  /*21d0*/  BSYNC B0 ;  /* 0x0000000000007941 */ /* 0x000fea0003800000 */
.L_x_3065:
        /* <DEDUP_REMOVED lines=23> */
.L_x_3068:
[----:B------:R-:W-:Y:S05]  /*2350*/  BSYNC B0 ;  /* 0x0000000000007941 */ /* 0x000fea0003800000 */
.L_x_3067:
        /* <DEDUP_REMOVED lines=22> */
.L_x_3070:
[----:B------:R-:W-:Y:S05]  /*24c0*/  BSYNC B0 ;  /* 0x0000000000007941 */ /* 0x000fea0003800000 */
.L_x_3069:
        /* <DEDUP_REMOVED lines=23> */
.L_x_3072:
[----:B------:R-:W-:Y:S05]  /*2640*/  BSYNC B0 ;  /* 0x0000000000007941 */ /* 0x000fea0003800000 */
.L_x_3071:
        /* <DEDUP_REMOVED lines=27> */
.L_x_3074:
[----:B------:R-:W-:Y:S05]  /*2800*/  BSYNC B0 ;  /* 0x0000000000007941 */ /* 0x000fea0003800000 */
.L_x_3073:
        /* <DEDUP_REMOVED lines=14> */
        .weak           $__internal_151_$__cuda_sm20_div_s64
        .type           $__internal_151_$__cuda_sm20_div_s64,@function
        .size           $__internal_151_$__cuda_sm20_div_s64,($__internal_152_$__cuda_sm20_rem_s64 - $__internal_151_$__cuda_sm20_div_s64)
$__internal_151_$__cuda_sm20_div_s64:
        /* <DEDUP_REMOVED lines=82> */
[----:B------:R-:W-:Y:S06]  /*2e10*/  RET.REL.NODEC R8 `(_ZN2at6native16triu_tril_kernelIhlLb0ELi8ELb1EEEvNS_4cuda6detail10TensorInfoIT_T0_EENS4_IKS5_S6_EEllS6_) ;  /* 0xffffffd008787950 */ /* 0x000fec0003c3ffff */
        .weak           $__internal_152_$__cuda_sm20_rem_s64
        .type           $__internal_152_$__cuda_sm20_rem_s64,@function
        .size           $__internal_152_$__cuda_sm20_rem_s64,(.L_x_3300 - $__internal_152_$__cuda_sm20_rem_s64)
$__internal_152_$__cuda_sm20_rem_s64:
        /* <DEDUP_REMOVED lines=77> */
[----:B------:R-:W-:Y:S06]  /*32f0*/  RET.REL.NODEC R6 `(_ZN2at6native16triu_tril_kernelIhlLb0ELi8ELb1EEEvNS_4cuda6detail10TensorInfoIT_T0_EENS4_IKS5_S6_EEllS6_) ;  /* 0xffffffcc06407950 */ /* 0x000fec0003c3ffff */
.L_x_3075:
        /* <DEDUP_REMOVED lines=16> */
.L_x_3300:


//--------------------- .text._ZN2at6native16triu_tril_kernelIhiLb0ELi8ELb0EEEvNS_4cuda6detail10TensorInfoIT_T0_EENS4_IKS5_S6_EEllS6_ --------------------------
	.section	.text._ZN2at6native16triu_tril_kernelIhiLb0ELi8ELb0EEEvNS_4cuda6detail10TensorInfoIT_T0_EENS4_IKS5_S6_EEllS6_,"ax",@progbits
	.align	128
        .global         _ZN2at6native16triu_tril_kernelIhiLb0ELi8ELb0EEEvNS_4cuda6detail10TensorInfoIT_T0_EENS4_IKS5_S6_EEllS6_
        .type           _ZN2at6native16triu_tril_kernelIhiLb0ELi8ELb0EEEvNS_4cuda6detail10TensorInfoIT_T0_EENS4_IKS5_S6_EEllS6_,@function
        .size           _ZN2at6native16triu_tril_kernelIhiLb0ELi8ELb0EEEvNS_4cuda6detail10TensorInfoIT_T0_EENS4_IKS5_S6_EEllS6_,(.L_x_3301 - _ZN2at6native16triu_tril_kernelIhiLb0ELi8ELb0EEEvNS_4cuda6detail10TensorInfoIT_T0_EENS4_IKS5_S6_EEllS6_)
        .other          _ZN2at6native16triu_tril_kernelIhiLb0ELi8ELb0EEEvNS_4cuda6detail10TensorInfoIT_T0_EENS4_IKS5_S6_EEllS6_,@"STO_CUDA_ENTRY STV_DEFAULT"
_ZN2at6native16triu_tril_kernelIhiLb0ELi8ELb0EEEvNS_4cuda6detail10TensorInfoIT_T0_EENS4_IKS5_S6_EEllS6_:
.text._ZN2at6native16triu_tril_kernelIhiLb0ELi8ELb0EEEvNS_4cuda6detail10TensorInfoIT_T0_EENS4_IKS5_S6_EEllS6_:
        /* <DEDUP_REMOVED lines=23> */
[----:B------:R-:W-:Y:S05]  /*0170*/  CALL.REL.NOINC `($__internal_153_$__cuda_sm20_div_s64) ;  /* 0x0000002000847944 */ /* 0x000fea0003c00000 */
[--C-:B------:R-:W-:Y:S01]  /*0180*/  IMAD.MOV R0, RZ, RZ, -R8.reuse ;  /* 0x000000ffff007224 */ /* 0x100fe200078e0a08 */
[----:B------:R-:W-:Y:S01]  /*0190*/  ULDC UR6, c[0x0][0x3d0] ;  /* 0x0000f40000067ab9 */ /* 0x000fe20000000800 */
[----:B------:R-:W-:Y:S02]  /*01a0*/  IMAD.MOV.U32 R16, RZ, RZ, R8 ;  /* 0x000000ffff107224 */ /* 0x000fe400078e0008 */
[----:B------:R-:W-:Y:S02]  /*01b0*/  IMAD.MOV.U32 R17, RZ, RZ, R9 ;  /* 0x000000ffff117224 */ /* 0x000fe400078e0009 */
[----:B------:R-:W-:Y:S01]  /*01c0*/  IMAD R3, R0, UR6, R3 ;  /* 0x0000000600037c24 */ /* 0x000fe2000f8e0203 */
[----:B------:R-:W-:Y:S06]  /*01d0*/  BRA `(.L_x_3078) ;  /* 0x0000000000547947 */ /* 0x000fec0003800000 */
.L_x_3077:
        /* <DEDUP_REMOVED lines=21> */
.L_x_3078:
[----:B------:R-:W-:Y:S05]  /*0330*/  BSYNC B0 ;  /* 0x0000000000007941 */ /* 0x000fea0003800000 */
.L_x_3076:
        /* <DEDUP_REMOVED lines=15> */
[----:B------:R-:W-:Y:S05]  /*0430*/  CALL.REL.NOINC `($__internal_153_$__cuda_sm20_div_s64) ;  /* 0x0000001c00d47944 */ /* 0x000fea0003c00000 */
[--C-:B------:R-:W-:Y:S02]  /*0440*/  IMAD.MOV R5, RZ, RZ, -R8.reuse ;  /* 0x000000ffff057224 */ /* 0x100fe400078e0a08 */
[----:B------:R-:W-:Y:S02]  /*0450*/  IMAD.MOV.U32 R14, RZ, RZ, R8 ;  /* 0x000000ffff0e7224 */ /* 0x000fe400078e0008 */
[----:B------:R-:W-:Y:S02]  /*0460*/  IMAD.MOV.U32 R15, RZ, RZ, R9 ;  /* 0x000000ffff0f7224 */ /* 0x000fe400078e0009 */
[----:B------:R-:W-:Y:S01]  /*0470*/  IMAD R2, R5, UR5, R16 ;  /* 0x0000000505027c24 */ /* 0x000fe2000f8e0210 */
[----:B------:R-:W-:Y:S06]  /*0480*/  BRA `(.L_x_3081) ;  /* 0x0000000000547947 */ /* 0x000fec0003800000 */
.L_x_3080:
        /* <DEDUP_REMOVED lines=21> */
.L_x_3081:
[----:B------:R-:W-:Y:S05]  /*05e0*/  BSYNC B0 ;  /* 0x0000000000007941 */ /* 0x000fea0003800000 */
.L_x_3079:
        /* <DEDUP_REMOVED lines=24> */
.L_x_3087:
        /* <DEDUP_REMOVED lines=12> */
[----:B------:R-:W-:Y:S02]  /*0830*/  IMAD.MOV R7, RZ, RZ, -R8 ;  /* 0x000000ffff077224 */ /* 0x000fe400078e0a08 */
[----:B------:R-:W-:Y:S02]  /*0840*/  IMAD.MOV.U32 R15, RZ, RZ, R9 ;  /* 0x000000ffff0f7224 */ /* 0x000fe400078e0009 */
[----:B------:R-:W-:Y:S02]  /*0850*/  IMAD R7, R7, UR10, R14 ;  /* 0x0000000a07077c24 */ /* 0x000fe4000f8e020e */
[----:B------:R-:W-:Y:S01]  /*0860*/  IMAD.MOV.U32 R14, RZ, RZ, R8 ;  /* 0x000000ffff0e7224 */ /* 0x000fe200078e0008 */
[----:B------:R-:W-:Y:S06]  /*0870*/  BRA `(.L_x_3086) ;  /* 0x0000000000587947 */ /* 0x000fec0003800000 */
.L_x_3085:
        /* <DEDUP_REMOVED lines=22> */
.L_x_3086:
[----:B------:R-:W-:Y:S05]  /*09e0*/  BSYNC B0 ;  /* 0x0000000000007941 */ /* 0x000fea0003800000 */
.L_x_3084:
        /* <DEDUP_REMOVED lines=10> */
.L_x_3083:
        /* <DEDUP_REMOVED lines=9> */
.L_x_3100:
        /* <DEDUP_REMOVED lines=12> */
[----:B------:R-:W-:Y:S01]  /*0be0*/  IMAD.MOV R15, RZ, RZ, -R8 ;  /* 0x000000ffff0f7224 */ /* 0x000fe200078e0a08 */
[----:B------:R-:W-:Y:S01]  /*0bf0*/  MOV R16, R8 ;  /* 0x0000000800107202 */ /* 0x000fe20000000f00 */
[----:B------:R-:W-:Y:S02]  /*0c00*/  IMAD.MOV.U32 R17, RZ, RZ, R9 ;  /* 0x000000ffff117224 */ /* 0x000fe400078e0009 */
[----:B------:R-:W-:Y:S01]  /*0c10*/  IMAD R15, R15, UR5, R14 ;  /* 0x000000050f0f7c24 */ /* 0x000fe2000f8e020e */
[----:B------:R-:W-:Y:S06]  /*0c20*/  BRA `(.L_x_3090) ;  /* 0x0000000000547947 */ /* 0x000fec0003800000 */
.L_x_3089:
        /* <DEDUP_REMOVED lines=21> */
.L_x_3090:
[----:B------:R-:W-:Y:S05]  /*0d80*/  BSYNC B0 ;  /* 0x0000000000007941 */ /* 0x000fea0003800000 */
.L_x_3088:
        /* <DEDUP_REMOVED lines=21> */
.L_x_3092:
        /* <DEDUP_REMOVED lines=21> */
.L_x_3093:
[----:B------:R-:W-:Y:S05]  /*1030*/  BSYNC B0 ;  /* 0x0000000000007941 */ /* 0x000fea0003800000 */
.L_x_3091:
        /* <DEDUP_REMOVED lines=21> */
.L_x_3095:
        /* <DEDUP_REMOVED lines=21> */
.L_x_3096:
[----:B------:R-:W-:Y:S05]  /*12e0*/  BSYNC B0 ;  /* 0x0000000000007941 */ /* 0x000fea0003800000 */
.L_x_3094:
        /* <DEDUP_REMOVED lines=21> */
.L_x_3098:
        /* <DEDUP_REMOVED lines=21> */
.L_x_3099:
[----:B------:R-:W-:Y:S05]  /*1590*/  BSYNC B0 ;  /* 0x0000000000007941 */ /* 0x000fea0003800000 */
.L_x_3097:
        /* <DEDUP_REMOVED lines=11> */
.L_x_3082:
        /* <DEDUP_REMOVED lines=89> */
.L_x_3104:
[----:B------:R-:W-:Y:S05]  /*1be0*/  BSYNC B1 ;  /* 0x0000000000017941 */ /* 0x000fea0003800000 */
.L_x_3103:
        /* <DEDUP_REMOVED lines=47> */
.L_x_3102:
        /* <DEDUP_REMOVED lines=8> */
.L_x_3105:
[----:B------:R-:W-:Y:S05]  /*1f60*/  BSYNC B0 ;  /* 0x0000000000007941 */ /* 0x000fea0003800000 */
.L_x_3101:
        /* <DEDUP_REMOVED lines=66> */
        .weak           $__internal_153_$__cuda_sm20_div_s64
        .type           $__internal_153_$__cuda_sm20_div_s64,@function
        .size           $__internal_153_$__cuda_sm20_div_s64,(.L_x_3301 - $__internal_153_$__cuda_sm20_div_s64)
$__internal_153_$__cuda_sm20_div_s64:
        /* <DEDUP_REMOVED lines=82> */
[----:B------:R-:W-:Y:S06]  /*28b0*/  RET.REL.NODEC R6 `(_ZN2at6native16triu_tril_kernelIhiLb0ELi8ELb0EEEvNS_4cuda6detail10TensorInfoIT_T0_EENS4_IKS5_S6_EEllS6_) ;  /* 0xffffffd406d07950 */ /* 0x000fec0003c3ffff */
.L_x_3106:
        /* <DEDUP_REMOVED lines=12> */
.L_x_3301:


//--------------------- .text._ZN2at6native16triu_tril_kernelIhiLb0ELi8ELb1EEEvNS_4cuda6detail10TensorInfoIT_T0_EENS4_IKS5_S6_EEllS6_ --------------------------
	.section	.text._ZN2at6native16triu_tril_kernelIhiLb0ELi8ELb1EEEvNS_4cuda6detail10TensorInfoIT_T0_EENS4_IKS5_S6_EEllS6_,"ax",@progbits
	.align	128
        .global         _ZN2at6native16triu_tril_kernelIhiLb0ELi8ELb1EEEvNS_4cuda6detail10TensorInfoIT_T0_EENS4_IKS5_S6_EEllS6_
        .type           _ZN2at6native16triu_tril_kernelIhiLb0ELi8ELb1EEEvNS_4cuda6detail10TensorInfoIT_T0_EENS4_IKS5_S6_EEllS6_,@function
        .size           _ZN2at6native16triu_tril_kernelIhiLb0ELi8ELb1EEEvNS_4cuda6detail10TensorInfoIT_T0_EENS4_IKS5_S6_EEllS6_,(.L_x_3303 - _ZN2at6native16triu_tril_kernelIhiLb0ELi8ELb1EEEvNS_4cuda6detail10TensorInfoIT_T0_EENS4_IKS5_S6_EEllS6_)
        .other          _ZN2at6native16triu_tril_kernelIhiLb0ELi8ELb1EEEvNS_4cuda6detail10TensorInfoIT_T0_EENS4_IKS5_S6_EEllS6_,@"STO_CUDA_ENTRY STV_DEFAULT"
_ZN2at6native16triu_tril_kernelIhiLb0ELi8ELb1EEEvNS_4cuda6detail10TensorInfoIT_T0_EENS4_IKS5_S6_EEllS6_:
.text._ZN2at6native16triu_tril_kernelIhiLb0ELi8ELb1EEEvNS_4cuda6detail10TensorInfoIT_T0_EENS4_IKS5_S6_EEllS6_:
        /* <DEDUP_REMOVED lines=23> */
[----:B------:R-:W-:Y:S05]  /*0170*/  CALL.REL.NOINC `($__internal_154_$__cuda_sm20_div_s64) ;  /* 0x0000001c00807944 */ /* 0x000fea0003c00000 */
[----:B------:R-:W-:Y:S01]  /*0180*/  IMAD.MOV R3, RZ, RZ, -R8 ;  /* 0x000000ffff037224 */ /* 0x000fe200078e0a08 */
[----:B------:R-:W-:-:S03]  /*0190*/  ULDC UR6, c[0x0][0x3d0] ;  /* 0x0000f40000067ab9 */ /* 0x000fc60000000800 */
[----:B------:R-:W-:Y:S01]  /*01a0*/  IMAD R4, R3, UR6, R4 ;  /* 0x0000000603047c24 */ /* 0x000fe2000f8e0204 */
[----:B------:R-:W-:Y:S06]  /*01b0*/  BRA `(.L_x_3109) ;  /* 0x0000000000547947 */ /* 0x000fec0003800000 */
.L_x_3108:
        /* <DEDUP_REMOVED lines=21> */
.L_x_3109:
[----:B------:R-:W-:Y:S05]  /*0310*/  BSYNC B0 ;  /* 0x0000000000007941 */ /* 0x000fea0003800000 */
.L_x_3107:
        /* <DEDUP_REMOVED lines=13> */
[----:B------:R-:W-:Y:S05]  /*03f0*/  CALL.REL.NOINC `($__internal_155_$__cuda_sm20_rem_s64) ;  /* 0x00000020002c7944 */ /* 0x000fea0003c00000 */
[----:B------:R-:W-:Y:S01]  /*0400*/  IMAD.MOV.U32 R3, RZ, RZ, R5 ;  /* 0x000000ffff037224 */ /* 0x000fe200078e0005 */
[----:B------:R-:W-:Y:S06]  /*0410*/  BRA `(.L_x_3112) ;  /* 0x0000000000447947 */ /* 0x000fec0003800000 */
.L_x_3111:
        /* <DEDUP_REMOVED lines=17> */
.L_x_3112:
[----:B------:R-:W-:Y:S05]  /*0530*/  BSYNC B0 ;  /* 0x0000000000007941 */ /* 0x000fea0003800000 */
.L_x_3110:
        /* <DEDUP_REMOVED lines=17> */
[----:B0-----:R-:W-:Y:S05]  /*0650*/  CALL.REL.NOINC `($__internal_154_$__cuda_sm20_div_s64) ;  /* 0x0000001800487944 */ /* 0x001fea0003c00000 */
[----:B------:R-:W-:Y:S01]  /*0660*/  IMAD.MOV.U32 R14, RZ, RZ, R8 ;  /* 0x000000ffff0e7224 */ /* 0x000fe200078e0008 */
[----:B------:R-:W-:Y:S01]  /*0670*/  MOV R15, R9 ;  /* 0x00000009000f7202 */ /* 0x000fe20000000f00 */
[----:B------:R-:W-:Y:S06]  /*0680*/  BRA `(.L_x_3115) ;  /* 0x00000000004c7947 */ /* 0x000fec0003800000 */
.L_x_3114:
        /* <DEDUP_REMOVED lines=19> */
.L_x_3115:
[----:B------:R-:W-:Y:S05]  /*07c0*/  BSYNC B0 ;  /* 0x0000000000007941 */ /* 0x000fea0003800000 */
.L_x_3113:
        /* <DEDUP_REMOVED lines=18> */
.L_x_3121:
        /* <DEDUP_REMOVED lines=10> */
[----:B------:R-:W-:Y:S05]  /*0990*/  CALL.REL.NOINC `($__internal_154_$__cuda_sm20_div_s64) ;  /* 0x0000001400787944 */ /* 0x000fea0003c00000 */
[----:B------:R-:W-:Y:S01]  /*09a0*/  IADD3 R5, -R8, RZ, RZ ;  /* 0x000000ff08057210 */ /* 0x000fe20007ffe1ff */
[----:B------:R-:W-:-:S04]  /*09b0*/  IMAD.MOV.U32 R15, RZ, RZ, R9 ;  /* 0x000000ffff0f7224 */ /* 0x000fc800078e0009 */
[----:B------:R-:W-:Y:S02]  /*09c0*/  IMAD R10, R10, R5, R14 ;  /* 0x000000050a0a7224 */ /* 0x000fe400078e020e */
[----:B------:R-:W-:Y:S01]  /*09d0*/  IMAD.MOV.U32 R14, RZ, RZ, R8 ;  /* 0x000000ffff0e7224 */ /* 0x000fe200078e0008 */
[----:B------:R-:W-:Y:S06]  /*09e0*/  BRA `(.L_x_3120) ;  /* 0x0000000000587947 */ /* 0x000fec0003800000 */
.L_x_3119:
        /* <DEDUP_REMOVED lines=22> */
.L_x_3120:
[----:B------:R-:W-:Y:S05]  /*0b50*/  BSYNC B0 ;  /* 0x0000000000007941 */ /* 0x000fea0003800000 */
.L_x_3118:
        /* <DEDUP_REMOVED lines=8> */
.L_x_3117:
[----:B------:R-:W-:-:S13]  /*0be0*/  ISETP.GE.U32.AND P0, PT, R21, 0x3, PT ;  /* 0x000000031500780c */ /* 0x000fda0003f06070 */
[----:B------:R-:W-:Y:S05]  /*0bf0*/  @!P0 BRA `(.L_x_3116) ;  /* 0x0000000800b88947 */ /* 0x000fea0003800000 */
[C---:B------:R-:W-:Y:S01]  /*0c00*/  SHF.L.U32 R22, R20.reuse, 0x2, RZ ;  /* 0x0000000214167819 */ /* 0x040fe200000006ff */
[----:B------:R-:W-:Y:S02]  /*0c10*/  IMAD.MOV.U32 R5, RZ, RZ, 0x6c ;  /* 0x0000006cff057424 */ /* 0x000fe400078e00ff */
[C---:B------:R-:W-:Y:S02]  /*0c20*/  VIADD R21, R20.reuse, 0x4 ;  /* 0x0000000414157836 */ /* 0x040fe40000000000 */
[----:B------:R-:W-:Y:S02]  /*0c30*/  IMAD R20, R20, 0x4, R5 ;  /* 0x0000000414147824 */ /* 0x000fe400078e0205 */
[----:B------:R-:W-:-:S07]  /*0c40*/  VIADD R22, R22, 0xe0 ;  /* 0x000000e016167836 */ /* 0x000fce0000000000 */
.L_x_3134:
        /* <DEDUP_REMOVED lines=16> */
.L_x_3123:
        /* <DEDUP_REMOVED lines=22> */
.L_x_3124:
[----:B------:R-:W-:Y:S05]  /*0eb0*/  BSYNC B0 ;  /* 0x0000000000007941 */ /* 0x000fea0003800000 */
.L_x_3122:
        /* <DEDUP_REMOVED lines=12> */
[----:B------:R-:W-:Y:S05]  /*0f80*/  CALL.REL.NOINC `($__internal_154_$__cuda_sm20_div_s64) ;  /* 0x0000000c00fc7944 */ /* 0x000fea0003c00000 */
[----:B------:R-:W-:Y:S01]  /*0f90*/  IMAD.MOV R11, RZ, RZ, -R8 ;  /* 0x000000ffff0b7224 */ /* 0x000fe200078e0a08 */
[----:B------:R-:W-:-:S03]  /*0fa0*/  MOV R15, R9 ;  /* 0x00000009000f7202 */ /* 0x000fc60000000f00 */
[----:B------:R-:W-:Y:S02]  /*0fb0*/  IMAD R11, R10, R11, R14 ;  /* 0x0000000b0a0b7224 */ /* 0x000fe400078e020e */
[----:B------:R-:W-:Y:S01]  /*0fc0*/  IMAD.MOV.U32 R14, RZ, RZ, R8 ;  /* 0x000000ffff0e7224 */ /* 0x000fe200078e0008 */
[----:B------:R-:W-:Y:S06]  /*0fd0*/  BRA `(.L_x_3127) ;  /* 0x0000000000587947 */ /* 0x000fec0003800000 */
.L_x_3126:
        /* <DEDUP_REMOVED lines=22> */
.L_x_3127:
[----:B------:R-:W-:Y:S05]  /*1140*/  BSYNC B0 ;  /* 0x0000000000007941 */ /* 0x000fea0003800000 */
.L_x_3125:
        /* <DEDUP_REMOVED lines=13> */
[----:B------:R-:W-:Y:S02]  /*1220*/  IMAD.MOV R11, RZ, RZ, -R8 ;  /* 0x000000ffff0b7224 */ /* 0x000fe400078e0a08 */
[----:B------:R-:W-:Y:S02]  /*1230*/  IMAD.MOV.U32 R15, RZ, RZ, R9 ;  /* 0x000000ffff0f7224 */ /* 0x000fe400078e0009 */
[----:B------:R-:W-:Y:S01]  /*1240*/  IMAD R11, R10, R11, R14 ;  /* 0x0000000b0a0b7224 */ /* 0x000fe200078e020e */
[----:B------:R-:W-:Y:S01]  /*1250*/  MOV R14, R8 ;  /* 0x00000008000e7202 */ /* 0x000fe20000000f00 */
[----:B------:R-:W-:Y:S06]  /*1260*/  BRA `(.L_x_3130) ;  /* 0x0000000000587947 */ /* 0x000fec0003800000 */
.L_x_3129:
        /* <DEDUP_REMOVED lines=22> */
.L_x_3130:
[----:B------:R-:W-:Y:S05]  /*13d0*/  BSYNC B0 ;  /* 0x0000000000007941 */ /* 0x000fea0003800000 */
.L_x_3128:
        /* <DEDUP_REMOVED lines=18> */
.L_x_3132:
        /* <DEDUP_REMOVED lines=22> */
.L_x_3133:
[----:B------:R-:W-:Y:S05]  /*1660*/  BSYNC B0 ;  /* 0x0000000000007941 */ /* 0x000fea0003800000 */
.L_x_3131:
[----:B------:R0:W1:Y:S01]  /*1670*/  LDC R5, c[0x0][R20+0x204] ;  /* 0x0000810014057b82 */ /* 0x0000620000000800 */
[----:B------:R-:W-:Y:S01]  /*1680*/  VIADD R21, R21, 0xfffffffc ;  /* 0xfffffffc15157836 */ /* 0x000fe20000000000 */
[----:B------:R-:W-:-:S04]  /*1690*/  IADD3 R22, R22, -0x10, RZ ;  /* 0xfffffff016167810 */ /* 0x000fc80007ffe0ff */
[----:B------:R-:W-:Y:S01]  /*16a0*/  ISETP.GT.AND P0, PT, R21, 0x3, PT ;  /* 0x000000031500780c */ /* 0x000fe20003f04270 */
[----:B0-----:R-:W-:Y:S02]  /*16b0*/  VIADD R20, R20, 0xfffffff0 ;  /* 0xfffffff014147836 */ /* 0x001fe40000000000 */
[----:B-1----:R-:W-:-:S10]  /*16c0*/  IMAD R0, R5, R10, R0 ;  /* 0x0000000a05007224 */ /* 0x002fd400078e0200 */
[----:B------:R-:W-:Y:S05]  /*16d0*/  @P0 BRA `(.L_x_3134) ;  /* 0xfffffff4005c0947 */ /* 0x000fea000383ffff */
.L_x_3116:
        /* <DEDUP_REMOVED lines=32> */
.L_x_3136:
[----:B------:R-:W-:Y:S05]  /*18e0*/  BSYNC B0 ;  /* 0x0000000000007941 */ /* 0x000fea0003800000 */
.L_x_3135:
        /* <DEDUP_REMOVED lines=17> */
.L_x_3138:
[----:B------:R-:W-:Y:S05]  /*1a00*/  BSYNC B0 ;  /* 0x0000000000007941 */ /* 0x000fea0003800000 */
.L_x_3137:
        /* <DEDUP_REMOVED lines=17> */
.L_x_3140:
[----:B------:R-:W-:Y:S05]  /*1b20*/  BSYNC B0 ;  /* 0x0000000000007941 */ /* 0x000fea0003800000 */
.L_x_3139:
        /* <DEDUP_REMOVED lines=17> */
.L_x_3142:
[----:B------:R-:W-:Y:S05]  /*1c40*/  BSYNC B0 ;  /* 0x0000000000007941 */ /* 0x000fea0003800000 */
.L_x_3141:
        /* <DEDUP_REMOVED lines=17> */
.L_x_3144:
[----:B------:R-:W-:Y:S05]  /*1d60*/  BSYNC B0 ;  /* 0x0000000000007941 */ /* 0x000fea0003800000 */
.L_x_3143:
        /* <DEDUP_REMOVED lines=17> */
.L_x_3146:
[----:B------:R-:W-:Y:S05]  /*1e80*/  BSYNC B0 ;  /* 0x0000000000007941 */ /* 0x000fea0003800000 */
.L_x_3145:
        /* <DEDUP_REMOVED lines=15> */
        .weak           $__internal_154_$__cuda_sm20_div_s64
        .type           $__internal_154_$__cuda_sm20_div_s64,@function
        .size           $__internal_154_$__cuda_sm20_div_s64,($__internal_155_$__cuda_sm20_rem_s64 - $__internal_154_$__cuda_sm20_div_s64)
$__internal_154_$__cuda_sm20_div_s64:
        /* <DEDUP_REMOVED lines=82> */
[----:B------:R-:W-:Y:S05]  /*24a0*/  RET.REL.NODEC R6 `(_ZN2at6native16triu_tril_kernelIhiLb0ELi8ELb1EEEvNS_4cuda6detail10TensorInfoIT_T0_EENS4_IKS5_S6_EEllS6_) ;  /* 0xffffffd806d47950 */ /* 0x000fea0003c3ffff */
        .weak           $__internal_155_$__cuda_sm20_rem_s64
        .type           $__internal_155_$__cuda_sm20_rem_s64,@function
        .size           $__internal_155_$__cuda_sm20_rem_s64,(.L_x_3303 - $__internal_155_$__cuda_sm20_rem_s64)
$__internal_155_$__cuda_sm20_rem_s64:
        /* <DEDUP_REMOVED lines=72> */
[----:B------:R-:W-:Y:S05]  /*2930*/  RET.REL.NODEC R2 `(_ZN2at6native16triu_tril_kernelIhiLb0ELi8ELb1EEEvNS_4cuda6detail10TensorInfoIT_T0_EENS4_IKS5_S6_EEllS6_) ;  /* 0xffffffd402b07950 */ /* 0x000fea0003c3ffff */
.L_x_3147:
        /* <DEDUP_REMOVED lines=12> */
.L_x_3303:


//--------------------- .nv.shared.reserved.0     --------------------------
	.section	.nv.shared.reserved.0,"aw",@nobits
	.weak		__nv_reservedSMEM_offset_0_alias
	.size		__nv_reservedSMEM_offset_0_alias, 0, 0
	.other		__nv_reservedSMEM_offset_0_alias,@"STO_CUDA_RESERVED_SHARED STV_DEFAULT"
__nv_reservedSMEM_offset_0_alias:
	.zero		0


//--------------------- .nv.global                --------------------------
	.section	.nv.global,"aw",@nobits
.nv.global:
	.type		_ZN47_INTERNAL_e1ca6bac_16_TriangularOps_cu_eef3a9e24cuda3std3__48in_placeE,@object
	.size		_ZN47_INTERNAL_e1ca6bac_16_TriangularOps_cu_eef3a9e24cuda3std3__48in_placeE,(_ZN47_INTERNAL_e1ca6bac_16_TriangularOps_cu_eef3a9e24cuda3std6ranges3__45__cpo8distanceE - _ZN47_INTERNAL_e1ca6bac_16_TriangularOps_cu_eef3a9e24cuda3std3__48in_placeE)
_ZN47_INTERNAL_e1ca6bac_16_TriangularOps_cu_eef3a9e24cuda3std3__48in_placeE:
	.zero		1
	.type		_ZN47_INTERNAL_e1ca6bac_16_TriangularOps_cu_eef3a9e24cuda3std6ranges3__45__cpo8distanceE,@object
	.size		_ZN47_INTERNAL_e1ca6bac_16_TriangularOps_cu_eef3a9e24cuda3std6ranges3__45__cpo8distanceE,(_ZN47_INTERNAL_e1ca6bac_16_TriangularOps_cu_eef3a9e24cuda3std3__45__cpo6cbeginE - _ZN47_INTERNAL_e1ca6bac_16_TriangularOps_cu_eef3a9e24cuda3std6ranges3__45__cpo8distanceE)
_ZN47_INTERNAL_e1ca6bac_16_TriangularOps_cu_eef3a9e24cuda3std6ranges3__45__cpo8distanceE:
	.zero		1
	.type		_ZN47_INTERNAL_e1ca6bac_16_TriangularOps_cu_eef3a9e24cuda3std3__45__cpo6cbeginE,@object
	.size		_ZN47_INTERNAL_e1ca6bac_16_TriangularOps_cu_eef3a9e24cuda3std3__45__cpo6cbeginE,(_ZN47_INTERNAL_e1ca6bac_16_TriangularOps_cu_eef3a9e24cuda3std6ranges3__45__cpo7advanceE - _ZN47_INTERNAL_e1ca6bac_16_TriangularOps_cu_eef3a9e24cuda3std3__45__cpo6cbeginE)
_ZN47_INTERNAL_e1ca6bac_16_TriangularOps_cu_eef3a9e24cuda3std3__45__cpo6cbeginE:
	.zero		1
	.type		_ZN47_INTERNAL_e1ca6bac_16_TriangularOps_cu_eef3a9e24cuda3std6ranges3__45__cpo7advanceE,@object
	.size		_ZN47_INTERNAL_e1ca6bac_16_TriangularOps_cu_eef3a9e24cuda3std6ranges3__45__cpo7advanceE,(_ZN47_INTERNAL_e1ca6bac_16_TriangularOps_cu_eef3a9e24cuda3std3__45__cpo7crbeginE - _ZN47_INTERNAL_e1ca6bac_16_TriangularOps_cu_eef3a9e24cuda3std6ranges3__45__cpo7advanceE)
_ZN47_INTERNAL_e1ca6bac_16_TriangularOps_cu_eef3a9e24cuda3std6ranges3__45__cpo7advanceE:
	.zero		1
	.type		_ZN47_INTERNAL_e1ca6bac_16_TriangularOps_cu_eef3a9e24cuda3std3__45__cpo7crbeginE,@object
	.size		_ZN47_INTERNAL_e1ca6bac_16_TriangularOps_cu_eef3a9e24cuda3std3__45__cpo7crbeginE,(_ZN47_INTERNAL_e1ca6bac_16_TriangularOps_cu_eef3a9e24cuda3std6ranges3__45__cpo4dataE - _ZN47_INTERNAL_e1ca6bac_16_TriangularOps_cu_eef3a9e24cuda3std3__45__cpo7crbeginE)
_ZN47_INTERNAL_e1ca6bac_16_TriangularOps_cu_eef3a9e24cuda3std3__45__cpo7crbeginE:
	.zero		1
	.type		_ZN47_INTERNAL_e1ca6bac_16_TriangularOps_cu_eef3a9e24cuda3std6ranges3__45__cpo4dataE,@object
	.size		_ZN47_INTERNAL_e1ca6bac_16_TriangularOps_cu_eef3a9e24cuda3std6ranges3__45__cpo4dataE,(_ZN47_INTERNAL_e1ca6bac_16_TriangularOps_cu_eef3a9e24cuda3std6ranges3__45__cpo5beginE - _ZN47_INTERNAL_e1ca6bac_16_TriangularOps_cu_eef3a9e24cuda3std6ranges3__45__cpo4dataE)
_ZN47_INTERNAL_e1ca6bac_16_TriangularOps_cu_eef3a9e24cuda3std6ranges3__45__cpo4dataE:
	.zero		1
	.type		_ZN47_INTERNAL_e1ca6bac_16_TriangularOps_cu_eef3a9e24cuda3std6ranges3__45__cpo5beginE,@object
	.size		_ZN47_INTERNAL_e1ca6bac_16_TriangularOps_cu_eef3a9e24cuda3std6ranges3__45__cpo5beginE,(_ZN47_INTERNAL_e1ca6bac_16_TriangularOps_cu_eef3a9e24cuda3std3__449_GLOBAL__N__e1ca6bac_16_TriangularOps_cu_eef3a9e26ignoreE - _ZN47_INTERNAL_e1ca6bac_16_TriangularOps_cu_eef3a9e24cuda3std6ranges3__45__cpo5beginE)
_ZN47_INTERNAL_e1ca6bac_16_TriangularOps_cu_eef3a9e24cuda3std6ranges3__45__cpo5beginE:
	.zero		1
	.type		_ZN47_INTERNAL_e1ca6bac_16_TriangularOps_cu_eef3a9e24cuda3std3__449_GLOBAL__N__e1ca6bac_16_TriangularOps_cu_eef3a9e26ignoreE,@object
	.size		_ZN47_INTERNAL_e1ca6bac_16_TriangularOps_cu_eef3a9e24cuda3std3__449_GLOBAL__N__e1ca6bac_16_TriangularOps_cu_eef3a9e26ignoreE,(_ZN47_INTERNAL_e1ca6bac_16_TriangularOps_cu_eef3a9e24cuda3std6ranges3__45__cpo4sizeE - _ZN47_INTERNAL_e1ca6bac_16_TriangularOps_cu_eef3a9e24cuda3std3__449_GLOBAL__N__e1ca6bac_16_TriangularOps_cu_eef3a9e26ignoreE)
_ZN47_INTERNAL_e1ca6bac_16_TriangularOps_cu_eef3a9e24cuda3std3__449_GLOBAL__N__e1ca6bac_16_TriangularOps_cu_eef3a9e26ignoreE:
	.zero		1
	.type		_ZN47_INTERNAL_e1ca6bac_16_TriangularOps_cu_eef3a9e24cuda3std6ranges3__45__cpo4sizeE,@object
	.size		_ZN47_INTERNAL_e1ca6bac_16_TriangularOps_cu_eef3a9e24cuda3std6ranges3__45__cpo4sizeE,(_ZN47_INTERNAL_e1ca6bac_16_TriangularOps_cu_eef3a9e24cuda3std3__45__cpo5beginE - _ZN47_INTERNAL_e1ca6bac_16_TriangularOps_cu_eef3a9e24cuda3std6ranges3__45__cpo4sizeE)
_ZN47_INTERNAL_e1ca6bac_16_TriangularOps_cu_eef3a9e24cuda3std6ranges3__45__cpo4sizeE:
	.zero		1
	.type		_ZN47_INTERNAL_e1ca6bac_16_TriangularOps_cu_eef3a9e24cuda3std3__45__cpo5beginE,@object
	.size		_ZN47_INTERNAL_e1ca6bac_16_TriangularOps_cu_eef3a9e24cuda3std3__45__cpo5beginE,(_ZN47_INTERNAL_e1ca6bac_16_TriangularOps_cu_eef3a9e24cuda3std6ranges3__45__cpo6cbeginE - _ZN47_INTERNAL_e1ca6bac_16_TriangularOps_cu_eef3a9e24cuda3std3__45__cpo5beginE)
_ZN47_INTERNAL_e1ca6bac_16_TriangularOps_cu_eef3a9e24cuda3std3__45__cpo5beginE:
	.zero		1
	.type		_ZN47_INTERNAL_e1ca6bac_16_TriangularOps_cu_eef3a9e24cuda3std6ranges3__45__cpo6cbeginE,@object
	.size		_ZN47_INTERNAL_e1ca6bac_16_TriangularOps_cu_eef3a9e24cuda3std6ranges3__45__cpo6cbeginE,(_ZN47_INTERNAL_e1ca6bac_16_TriangularOps_cu_eef3a9e24cuda3std3__45__cpo6rbeginE - _ZN47_INTERNAL_e1ca6bac_16_TriangularOps_cu_eef3a9e24cuda3std6ranges3__45__cpo6cbeginE)
_ZN47_INTERNAL_e1ca6bac_16_TriangularOps_cu_eef3a9e24cuda3std6ranges3__45__cpo6cbeginE:
	.zero		1
	.type		_ZN47_INTERNAL_e1ca6bac_16_TriangularOps_cu_eef3a9e24cuda3std3__45__cpo6rbeginE,@object
	.size		_ZN47_INTERNAL_e1ca6bac_16_TriangularOps_cu_eef3a9e24cuda3std3__45__cpo6rbeginE,(_ZN47_INTERNAL_e1ca6bac_16_TriangularOps_cu_eef3a9e24cuda3std6ranges3__45__cpo4nextE - _ZN47_INTERNAL_e1ca6bac_16_TriangularOps_cu_eef3a9e24cuda3std3__45__cpo6rbeginE)
_ZN47_INTERNAL_e1ca6bac_16_TriangularOps_cu_eef3a9e24cuda3std3__45__cpo6rbeginE:
	.zero		1
	.type		_ZN47_INTERNAL_e1ca6bac_16_TriangularOps_cu_eef3a9e24cuda3std6ranges3__45__cpo4nextE,@object
	.size		_ZN47_INTERNAL_e1ca6bac_16_TriangularOps_cu_eef3a9e24cuda3std6ranges3__45__cpo4nextE,(_ZN47_INTERNAL_e1ca6bac_16_TriangularOps_cu_eef3a9e24cuda3std6ranges3__45__cpo4swapE - _ZN47_INTERNAL_e1ca6bac_16_TriangularOps_cu_eef3a9e24cuda3std6ranges3__45__cpo4nextE)
_ZN47_INTERNAL_e1ca6bac_16_TriangularOps_cu_eef3a9e24cuda3std6ranges3__45__cpo4nextE:
	.zero		1
	.type		_ZN47_INTERNAL_e1ca6bac_16_TriangularOps_cu_eef3a9e24cuda3std6ranges3__45__cpo4swapE,@object
	.size		_ZN47_INTERNAL_e1ca6bac_16_TriangularOps_cu_eef3a9e24cuda3std6ranges3__45__cpo4swapE,(_ZN47_INTERNAL_e1ca6bac_16_TriangularOps_cu_eef3a9e24cuda3std3__420unreachable_sentinelE - _ZN47_INTERNAL_e1ca6bac_16_TriangularOps_cu_eef3a9e24cuda3std6ranges3__45__cpo4swapE)
_ZN47_INTERNAL_e1ca6bac_16_TriangularOps_cu_eef3a9e24cuda3std6ranges3__45__cpo4swapE:
	.zero		1
	.type		_ZN47_INTERNAL_e1ca6bac_16_TriangularOps_cu_eef3a9e24cuda3std3__420unreachable_sentinelE,@object
	.size		_ZN47_INTERNAL_e1ca6bac_16_TriangularOps_cu_eef3a9e24cuda3std3__420unreachable_sentinelE,(_ZN47_INTERNAL_e1ca6bac_16_TriangularOps_cu_eef3a9e26thrust23THRUST_300001_SM_900_NS6system6detail10sequential3seqE - _ZN47_INTERNAL_e1ca6bac_16_TriangularOps_cu_eef3a9e24cuda3std3__420unreachable_sentinelE)
_ZN47_INTERNAL_e1ca6bac_16_TriangularOps_cu_eef3a9e24cuda3std3__420unreachable_sentinelE:
	.zero		1
	.type		_ZN47_INTERNAL_e1ca6bac_16_TriangularOps_cu_eef3a9e26thrust23THRUST_300001_SM_900_NS6system6detail10sequential3seqE,@object
	.size		_ZN47_INTERNAL_e1ca6bac_16_TriangularOps_cu_eef3a9e26thrust23THRUST_300001_SM_900_NS6system6detail10sequential3seqE,(_ZN47_INTERNAL_e1ca6bac_16_TriangularOps_cu_eef3a9e24cuda3std3__45__cpo4cendE - _ZN47_INTERNAL_e1ca6bac_16_TriangularOps_cu_eef3a9e26thrust23THRUST_300001_SM_900_NS6system6detail10sequential3seqE)
_ZN47_INTERNAL_e1ca6bac_16_TriangularOps_cu_eef3a9e26thrust23THRUST_300001_SM_900_NS6system6detail10sequential3seqE:
	.zero		1
	.type		_ZN47_INTERNAL_e1ca6bac_16_TriangularOps_cu_eef3a9e24cuda3std3__45__cpo4cendE,@object
	.size		_ZN47_INTERNAL_e1ca6bac_16_TriangularOps_cu_eef3a9e24cuda3std3__45__cpo4cendE,(_ZN47_INTERNAL_e1ca6bac_16_TriangularOps_cu_eef3a9e24cuda3std6ranges3__45__cpo9iter_swapE - _ZN47_INTERNAL_e1ca6bac_16_TriangularOps_cu_eef3a9e24cuda3std3__45__cpo4cendE)
_ZN47_INTERNAL_e1ca6bac_16_TriangularOps_cu_eef3a9e24cuda3std3__45__cpo4cendE:
	.zero		1
	.type		_ZN47_INTERNAL_e1ca6bac_16_TriangularOps_cu_eef3a9e24cuda3std6ranges3__45__cpo9iter_swapE,@object
	.size		_ZN47_INTERNAL_e1ca6bac_16_TriangularOps_cu_eef3a9e24cuda3std6ranges3__45__cpo9iter_swapE,(_ZN47_INTERNAL_e1ca6bac_16_TriangularOps_cu_eef3a9e24cuda3std3__45__cpo5crendE - _ZN47_INTERNAL_e1ca6bac_16_TriangularOps_cu_eef3a9e24cuda3std6ranges3__45__cpo9iter_swapE)
_ZN47_INTERNAL_e1ca6bac_16_TriangularOps_cu_eef3a9e24cuda3std6ranges3__45__cpo9iter_swapE:
	.zero		1
	.type		_ZN47_INTERNAL_e1ca6bac_16_TriangularOps_cu_eef3a9e24cuda3std3__45__cpo5crendE,@object
	.size		_ZN47_INTERNAL_e1ca6bac_16_TriangularOps_cu_eef3a9e24cuda3std3__45__cpo5crendE,(_ZN47_INTERNAL_e1ca6bac_16_TriangularOps_cu_eef3a9e24cuda3std6ranges3__45__cpo5cdataE - _ZN47_INTERNAL_e1ca6bac_16_TriangularOps_cu_eef3a9e24cuda3std3__45__cpo5crendE)
_ZN47_INTERNAL_e1ca6bac_16_TriangularOps_cu_eef3a9e24cuda3std3__45__cpo5crendE:
	.zero		1
	.type		_ZN47_INTERNAL_e1ca6bac_16_TriangularOps_cu_eef3a9e24cuda3std6ranges3__45__cpo5cdataE,@object
	.size		_ZN47_INTERNAL_e1ca6bac_16_TriangularOps_cu_eef3a9e24cuda3std6ranges3__45__cpo5cdataE,(_ZN47_INTERNAL_e1ca6bac_16_TriangularOps_cu_eef3a9e24cuda3std6ranges3__45__cpo3endE - _ZN47_INTERNAL_e1ca6bac_16_TriangularOps_cu_eef3a9e24cuda3std6ranges3__45__cpo5cdataE)
_ZN47_INTERNAL_e1ca6bac_16_TriangularOps_cu_eef3a9e24cuda3std6ranges3__45__cpo5cdataE:
	.zero		1
	.type		_ZN47_INTERNAL_e1ca6bac_16_TriangularOps_cu_eef3a9e24cuda3std6ranges3__45__cpo3endE,@object
	.size		_ZN47_INTERNAL_e1ca6bac_16_TriangularOps_cu_eef3a9e24cuda3std6ranges3__45__cpo3endE,(_ZN47_INTERNAL_e1ca6bac_16_TriangularOps_cu_eef3a9e24cuda3std3__419piecewise_constructE - _ZN47_INTERNAL_e1ca6bac_16_TriangularOps_cu_eef3a9e24cuda3std6ranges3__45__cpo3endE)
_ZN47_INTERNAL_e1ca6bac_16_TriangularOps_cu_eef3a9e24cuda3std6ranges3__45__cpo3endE:
	.zero		1
	.type		_ZN47_INTERNAL_e1ca6bac_16_TriangularOps_cu_eef3a9e24cuda3std3__419piecewise_constructE,@object
	.size		_ZN47_INTERNAL_e1ca6bac_16_TriangularOps_cu_eef3a9e24cuda3std3__419piecewise_constructE,(_ZN47_INTERNAL_e1ca6bac_16_TriangularOps_cu_eef3a9e24cuda3std6ranges3__45__cpo5ssizeE - _ZN47_INTERNAL_e1ca6bac_16_TriangularOps_cu_eef3a9e24cuda3std3__419piecewise_constructE)
_ZN47_INTERNAL_e1ca6bac_16_TriangularOps_cu_eef3a9e24cuda3std3__419piecewise_constructE:
	.zero		1
	.type		_ZN47_INTERNAL_e1ca6bac_16_TriangularOps_cu_eef3a9e24cuda3std6ranges3__45__cpo5ssizeE,@object
	.size		_ZN47_INTERNAL_e1ca6bac_16_TriangularOps_cu_eef3a9e24cuda3std6ranges3__45__cpo5ssizeE,(_ZN47_INTERNAL_e1ca6bac_16_TriangularOps_cu_eef3a9e24cuda3std3__45__cpo3endE - _ZN47_INTERNAL_e1ca6bac_16_TriangularOps_cu_eef3a9e24cuda3std6ranges3__45__cpo5ssizeE)
_ZN47_INTERNAL_e1ca6bac_16_TriangularOps_cu_eef3a9e24cuda3std6ranges3__45__cpo5ssizeE:
	.zero		1
	.type		_ZN47_INTERNAL_e1ca6bac_16_TriangularOps_cu_eef3a9e24cuda3std3__45__cpo3endE,@object
	.size		_ZN47_INTERNAL_e1ca6bac_16_TriangularOps_cu_eef3a9e24cuda3std3__45__cpo3endE,(_ZN47_INTERNAL_e1ca6bac_16_TriangularOps_cu_eef3a9e24cuda3std6ranges3__45__cpo4cendE - _ZN47_INTERNAL_e1ca6bac_16_TriangularOps_cu_eef3a9e24cuda3std3__45__cpo3endE)
_ZN47_INTERNAL_e1ca6bac_16_TriangularOps_cu_eef3a9e24cuda3std3__45__cpo3endE:
	.zero		1
	.type		_ZN47_INTERNAL_e1ca6bac_16_TriangularOps_cu_eef3a9e24cuda3std6ranges3__45__cpo4cendE,@object
	.size		_ZN47_INTERNAL_e1ca6bac_16_TriangularOps_cu_eef3a9e24cuda3std6ranges3__45__cpo4cendE,(_ZN47_INTERNAL_e1ca6bac_16_TriangularOps_cu_eef3a9e24cuda3std3__45__cpo4rendE - _ZN47_INTERNAL_e1ca6bac_16_TriangularOps_cu_eef3a9e24cuda3std6ranges3__45__cpo4cendE)
_ZN47_INTERNAL_e1ca6bac_16_TriangularOps_cu_eef3a9e24cuda3std6ranges3__45__cpo4cendE:
	.zero		1
	.type		_ZN47_INTERNAL_e1ca6bac_16_TriangularOps_cu_eef3a9e24cuda3std3__45__cpo4rendE,@object
	.size		_ZN47_INTERNAL_e1ca6bac_16_TriangularOps_cu_eef3a9e24cuda3std3__45__cpo4rendE,(_ZN47_INTERNAL_e1ca6bac_16_TriangularOps_cu_eef3a9e24cuda3std6ranges3__45__cpo4prevE - _ZN47_INTERNAL_e1ca6bac_16_TriangularOps_cu_eef3a9e24cuda3std3__45__cpo4rendE)
_ZN47_INTERNAL_e1ca6bac_16_TriangularOps_cu_eef3a9e24cuda3std3__45__cpo4rendE:
	.zero		1
	.type		_ZN47_INTERNAL_e1ca6bac_16_TriangularOps_cu_eef3a9e24cuda3std6ranges3__45__cpo4prevE,@object
	.size		_ZN47_INTERNAL_e1ca6bac_16_TriangularOps_cu_eef3a9e24cuda3std6ranges3__45__cpo4prevE,(_ZN47_INTERNAL_e1ca6bac_16_TriangularOps_cu_eef3a9e24cuda3std6ranges3__45__cpo9iter_moveE - _ZN47_INTERNAL_e1ca6bac_16_TriangularOps_cu_eef3a9e24cuda3std6ranges3__45__cpo4prevE)
_ZN47_INTERNAL_e1ca6bac_16_TriangularOps_cu_eef3a9e24cuda3std6ranges3__45__cpo4prevE:
	.zero		1
	.type		_ZN47_INTERNAL_e1ca6bac_16_TriangularOps_cu_eef3a9e24cuda3std6ranges3__45__cpo9iter_moveE,@object
	.size		_ZN47_INTERNAL_e1ca6bac_16_TriangularOps_cu_eef3a9e24cuda3std6ranges3__45__cpo9iter_moveE,(.L_13 - _ZN47_INTERNAL_e1ca6bac_16_TriangularOps_cu_eef3a9e24cuda3std6ranges3__45__cpo9iter_moveE)
_ZN47_INTERNAL_e1ca6bac_16_TriangularOps_cu_eef3a9e24cuda3std6ranges3__45__cpo9iter_moveE:
	.zero		1
.L_13:


//--------------------- .nv.constant0._ZN2at6native16triu_tril_kernelIblLb1ELi8ELb0EEEvNS_4cuda6detail10TensorInfoIT_T0_EENS4_IKS5_S6_EEllS6_ --------------------------
	.section	.nv.constant0._ZN2at6native16triu_tril_kernelIblLb1ELi8ELb0EEEvNS_4cuda6detail10TensorInfoIT_T0_EENS4_IKS5_S6_EEllS6_,"a",@progbits
	.sectionflags	@""
	.align	4
.nv.constant0._ZN2at6native16triu_tril_kernelIblLb1ELi8ELb0EEEvNS_4cuda6detail10TensorInfoIT_T0_EENS4_IKS5_S6_EEllS6_:
	.zero		1384


//--------------------- .nv.constant0._ZN2at6native16triu_tril_kernelIblLb1ELi8ELb1EEEvNS_4cuda6detail10TensorInfoIT_T0_EENS4_IKS5_S6_EEllS6_ --------------------------
	.section	.nv.constant0._ZN2at6native16triu_tril_kernelIblLb1ELi8ELb1EEEvNS_4cuda6detail10TensorInfoIT_T0_EENS4_IKS5_S6_EEllS6_,"a",@progbits
	.sectionflags	@""
	.align	4
.nv.constant0._ZN2at6native16triu_tril_kernelIblLb1ELi8ELb1EEEvNS_4cuda6detail10TensorInfoIT_T0_EENS4_IKS5_S6_EEllS6_:
	.zero		1384


//--------------------- .nv.constant0._ZN2at6native16triu_tril_kernelIbiLb1ELi8ELb0EEEvNS_4cuda6detail10TensorInfoIT_T0_EENS4_IKS5_S6_EEllS6_ --------------------------
	.section	.nv.constant0._ZN2at6native16triu_tril_kernelIbiLb1ELi8ELb0EEEvNS_4cuda6detail10TensorInfoIT_T0_EENS4_IKS5_S6_EEllS6_,"a",@progbits
	.sectionflags	@""
	.align	4
.nv.constant0._ZN2at6native16triu_tril_kernelIbiLb1ELi8ELb0EEEvNS_4cuda6detail10TensorInfoIT_T0_EENS4_IKS5_S6_EEllS6_:
	.zero		980


//--------------------- .nv.constant0._ZN2at6native16triu_tril_kernelIbiLb1ELi8ELb1EEEvNS_4cuda6detail10TensorInfoIT_T0_EENS4_IKS5_S6_EEllS6_ --------------------------
	.section	.nv.constant0._ZN2at6native16triu_tril_kernelIbiLb1ELi8ELb1EEEvNS_4cuda6detail10TensorInfoIT_T0_EENS4_IKS5_S6_EEllS6_,"a",@progbits
	.sectionflags	@""
	.align	4
.nv.constant0._ZN2at6native16triu_tril_kernelIbiLb1ELi8ELb1EEEvNS_4cuda6detail10TensorInfoIT_T0_EENS4_IKS5_S6_EEllS6_:
	.zero		980


//--------------------- .nv.constant0._ZN2at6native16triu_tril_kernelIN3c108BFloat16ElLb1ELi4ELb0EEEvNS_4cuda6detail10TensorInfoIT_T0_EENS6_IKS7_S8_EEllS8_ --------------------------
	.section	.nv.constant0._ZN2at6native16triu_tril_kernelIN3c108BFloat16ElLb1ELi4ELb0EEEvNS_4cuda6detail10TensorInfoIT_T0_EENS6_IKS7_S8_EEllS8_,"a",@progbits
	.sectionflags	@""
	.align	4
.nv.constant0._ZN2at6native16triu_tril_kernelIN3c108BFloat16ElLb1ELi4ELb0EEEvNS_4cuda6detail10TensorInfoIT_T0_EENS6_IKS7_S8_EEllS8_:
	.zero		1384


//--------------------- .nv.constant0._ZN2at6native16triu_tril_kernelIN3c108BFloat16ElLb1ELi4ELb1EEEvNS_4cuda6detail10TensorInfoIT_T0_EENS6_IKS7_S8_EEllS8_ --------------------------
	.section	.nv.constant0._ZN2at6native16triu_tril_kernelIN3c108BFloat16ElLb1ELi4ELb1EEEvNS_4cuda6detail10TensorInfoIT_T0_EENS6_IKS7_S8_EEllS8_,"a",@progbits
	.sectionflags	@""
	.align	4
.nv.constant0._ZN2at6native16triu_tril_kernelIN3c108BFloat16ElLb1ELi4ELb1EEEvNS_4cuda6detail10TensorInfoIT_T0_EENS6_IKS7_S8_EEllS8_:
	.zero		1384


//--------------------- .nv.constant0._ZN2at6native16triu_tril_kernelIN3c108BFloat16EiLb1ELi4ELb0EEEvNS_4cuda6detail10TensorInfoIT_T0_EENS6_IKS7_S8_EEllS8_ --------------------------
	.section	.nv.constant0._ZN2at6native16triu_tril_kernelIN3c108BFloat16EiLb1ELi4ELb0EEEvNS_4cuda6detail10TensorInfoIT_T0_EENS6_IKS7_S8_EEllS8_,"a",@progbits
	.sectionflags	@""
	.align	4
.nv.constant0._ZN2at6native16triu_tril_kernelIN3c108BFloat16EiLb1ELi4ELb0EEEvNS_4cuda6detail10TensorInfoIT_T0_EENS6_IKS7_S8_EEllS8_:
	.zero		980


//--------------------- .nv.constant0._ZN2at6native16triu_tril_kernelIN3c108BFloat16EiLb1ELi4ELb1EEEvNS_4cuda6detail10TensorInfoIT_T0_EENS6_IKS7_S8_EEllS8_ --------------------------
	.section	.nv.constant0._ZN2at6native16triu_tril_kernelIN3c108BFloat16EiLb1ELi4ELb1EEEvNS_4cuda6detail10TensorInfoIT_T0_EENS6_IKS7_S8_EEllS8_,"a",@progbits
	.sectionflags	@""
	.align	4
.nv.constant0._ZN2at6native16triu_tril_kernelIN3c108BFloat16EiLb1ELi4ELb1EEEvNS_4cuda6detail10TensorInfoIT_T0_EENS6_IKS7_S8_EEllS8_:
	.zero		980


//--------------------- .nv.constant0._ZN2at6native16triu_tril_kernelIN3c104HalfElLb1ELi4ELb0EEEvNS_4cuda6detail10TensorInfoIT_T0_EENS6_IKS7_S8_EEllS8_ --------------------------
	.section	.nv.constant0._ZN2at6native16triu_tril_kernelIN3c104HalfElLb1ELi4ELb0EEEvNS_4cuda6detail10TensorInfoIT_T0_EENS6_IKS7_S8_EEllS8_,"a",@progbits
	.sectionflags	@""
	.align	4
.nv.constant0._ZN2at6native16triu_tril_kernelIN3c104HalfElLb1ELi4ELb0EEEvNS_4cuda6detail10TensorInfoIT_T0_EENS6_IKS7_S8_EEllS8_:
	.zero		1384


//--------------------- .nv.constant0._ZN2at6native16triu_tril_kernelIN3c104HalfElLb1ELi4ELb1EEEvNS_4cuda6detail10TensorInfoIT_T0_EENS6_IKS7_S8_EEllS8_ --------------------------
	.section	.nv.constant0._ZN2at6native16triu_tril_kernelIN3c104HalfElLb1ELi4ELb1EEEvNS_4cuda6detail10TensorInfoIT_T0_EENS6_IKS7_S8_EEllS8_,"a",@progbits
	.sectionflags	@""
	.align	4
.nv.constant0._ZN2at6native16triu_tril_kernelIN3c104HalfElLb1ELi4ELb1EEEvNS_4cuda6detail10TensorInfoIT_T0_EENS6_IKS7_S8_EEllS8_:
	.zero		1384


//--------------------- .nv.constant0._ZN2at6native16triu_tril_kernelIN3c104HalfEiLb1ELi4ELb0EEEvNS_4cuda6detail10TensorInfoIT_T0_EENS6_IKS7_S8_EEllS8_ --------------------------
	.section	.nv.constant0._ZN2at6native16triu_tril_kernelIN3c104HalfEiLb1ELi4ELb0EEEvNS_4cuda6detail10TensorInfoIT_T0_EENS6_IKS7_S8_EEllS8_,"a",@progbits
	.sectionflags	@""
	.align	4
.nv.constant0._ZN2at6native16triu_tril_kernelIN3c104HalfEiLb1ELi4ELb0EEEvNS_4cuda6detail10TensorInfoIT_T0_EENS6_IKS7_S8_EEllS8_:
	.zero		980


//--------------------- .nv.constant0._ZN2at6native16triu_tril_kernelIN3c104HalfEiLb1ELi4ELb1EEEvNS_4cuda6detail10TensorInfoIT_T0_EENS6_IKS7_S8_EEllS8_ --------------------------
	.section	.nv.constant0._ZN2at6native16triu_tril_kernelIN3c104HalfEiLb1ELi4ELb1EEEvNS_4cuda6detail10TensorInfoIT_T0_EENS6_IKS7_S8_EEllS8_,"a",@progbits
	.sectionflags	@""
	.align	4
.nv.constant0._ZN2at6native16triu_tril_kernelIN3c104HalfEiLb1ELi4ELb1EEEvNS_4cuda6detail10TensorInfoIT_T0_EENS6_IKS7_S8_EEllS8_:
	.zero		980


//--------------------- .nv.constant0._ZN2at6native16triu_tril_kernelIN3c107complexINS2_4HalfEEElLb1ELi2ELb0EEEvNS_4cuda6detail10TensorInfoIT_T0_EENS8_IKS9_SA_EEllSA_ --------------------------
	.section	.nv.constant0._ZN2at6native16triu_tril_kernelIN3c107complexINS2_4HalfEEElLb1ELi2ELb0EEEvNS_4cuda6detail10TensorInfoIT_T0_EENS8_IKS9_SA_EEllSA_,"a",@progbits
	.sectionflags	@""
	.align	4
.nv.constant0._ZN2at6native16triu_tril_kernelIN3c107complexINS2_4HalfEEElLb1ELi2ELb0EEEvNS_4cuda6detail10TensorInfoIT_T0_EENS8_IKS9_SA_EEllSA_:
	.zero		1384


//--------------------- .nv.constant0._ZN2at6native16triu_tril_kernelIN3c107complexINS2_4HalfEEElLb1ELi2ELb1EEEvNS_4cuda6detail10TensorInfoIT_T0_EENS8_IKS9_SA_EEllSA_ --------------------------
	.section	.nv.constant0._ZN2at6native16triu_tril_kernelIN3c107complexINS2_4HalfEEElLb1ELi2ELb1EEEvNS_4cuda6detail10TensorInfoIT_T0_EENS8_IKS9_SA_EEllSA_,"a",@progbits
	.sectionflags	@""
	.align	4
.nv.constant0._ZN2at6native16triu_tril_kernelIN3c107complexINS2_4HalfEEElLb1ELi2ELb1EEEvNS_4cuda6detail10TensorInfoIT_T0_EENS8_IKS9_SA_EEllSA_:
	.zero		1384


//--------------------- .nv.constant0._ZN2at6native16triu_tril_kernelIN3c107complexINS2_4HalfEEEiLb1ELi2ELb0EEEvNS_4cuda6detail10TensorInfoIT_T0_EENS8_IKS9_SA_EEllSA_ --------------------------
	.section	.nv.constant0._ZN2at6native16triu_tril_kernelIN3c107complexINS2_4HalfEEEiLb1ELi2ELb0EEEvNS_4cuda6detail10TensorInfoIT_T0_EENS8_IKS9_SA_EEllSA_,"a",@progbits
	.sectionflags	@""
	.align	4
.nv.constant0._ZN2at6native16triu_tril_kernelIN3c107complexINS2_4HalfEEEiLb1ELi2ELb0EEEvNS_4cuda6detail10TensorInfoIT_T0_EENS8_IKS9_SA_EEllSA_:
	.zero		980


//--------------------- .nv.constant0._ZN2at6native16triu_tril_kernelIN3c107complexINS2_4HalfEEEiLb1ELi2ELb1EEEvNS_4cuda6detail10TensorInfoIT_T0_EENS8_IKS9_SA_EEllSA_ --------------------------
	.section	.nv.constant0._ZN2at6native16triu_tril_kernelIN3c107complexINS2_4HalfEEEiLb1ELi2ELb1EEEvNS_4cuda6detail10TensorInfoIT_T0_EENS8_IKS9_SA_EEllSA_,"a",@progbits
	.sectionflags	@""
	.align	4
.nv.constant0._ZN2at6native16triu_tril_kernelIN3c107complexINS2_4HalfEEEiLb1ELi2ELb1EEEvNS_4cuda6detail10TensorInfoIT_T0_EENS8_IKS9_SA_EEllSA_:
	.zero		980


//--------------------- .nv.constant0._ZN2at6native16triu_tril_kernelIN3c107complexIfEElLb1ELi1ELb0EEEvNS_4cuda6detail10TensorInfoIT_T0_EENS7_IKS8_S9_EEllS9_ --------------------------
	.section	.nv.constant0._ZN2at6native16triu_tril_kernelIN3c107complexIfEElLb1ELi1ELb0EEEvNS_4cuda6detail10TensorInfoIT_T0_EENS7_IKS8_S9_EEllS9_,"a",@progbits
	.sectionflags	@""
	.align	4
.nv.constant0._ZN2at6native16triu_tril_kernelIN3c107complexIfEElLb1ELi1ELb0EEEvNS_4cuda6detail10TensorInfoIT_T0_EENS7_IKS8_S9_EEllS9_:
	.zero		1384


//--------------------- .nv.constant0._ZN2at6native16triu_tril_kernelIN3c107complexIfEElLb1ELi1ELb1EEEvNS_4cuda6detail10TensorInfoIT_T0_EENS7_IKS8_S9_EEllS9_ --------------------------
	.section	.nv.constant0._ZN2at6native16triu_tril_kernelIN3c107complexIfEElLb1ELi1ELb1EEEvNS_4cuda6detail10TensorInfoIT_T0_EENS7_IKS8_S9_EEllS9_,"a",@progbits
	.sectionflags	@""
	.align	4
.nv.constant0._ZN2at6native16triu_tril_kernelIN3c107complexIfEElLb1ELi1ELb1EEEvNS_4cuda6detail10TensorInfoIT_T0_EENS7_IKS8_S9_EEllS9_:
	.zero		1384


//--------------------- .nv.constant0._ZN2at6native16triu_tril_kernelIN3c107complexIfEEiLb1ELi1ELb0EEEvNS_4cuda6detail10TensorInfoIT_T0_EENS7_IKS8_S9_EEllS9_ --------------------------
	.section	.nv.constant0._ZN2at6native16triu_tril_kernelIN3c107complexIfEEiLb1ELi1ELb0EEEvNS_4cuda6detail10TensorInfoIT_T0_EENS7_IKS8_S9_EEllS9_,"a",@progbits
	.sectionflags	@""
	.align	4
.nv.constant0._ZN2at6native16triu_tril_kernelIN3c107complexIfEEiLb1ELi1ELb0EEEvNS_4cuda6detail10TensorInfoIT_T0_EENS7_IKS8_S9_EEllS9_:
	.zero		980


//--------------------- .nv.constant0._ZN2at6native16triu_tril_kernelIN3c107complexIfEEiLb1ELi1ELb1EEEvNS_4cuda6detail10TensorInfoIT_T0_EENS7_IKS8_S9_EEllS9_ --------------------------
	.section	.nv.constant0._ZN2at6native16triu_tril_kernelIN3c107complexIfEEiLb1ELi1ELb1EEEvNS_4cuda6detail10TensorInfoIT_T0_EENS7_IKS8_S9_EEllS9_,"a",@progbits
	.sectionflags	@""
	.align	4
.nv.constant0._ZN2at6native16triu_tril_kernelIN3c107complexIfEEiLb1ELi1ELb1EEEvNS_4cuda6detail10TensorInfoIT_T0_EENS7_IKS8_S9_EEllS9_:
	.zero		980


//--------------------- .nv.constant0._ZN2at6native16triu_tril_kernelIN3c107complexIdEElLb1ELi1ELb0EEEvNS_4cuda6detail10TensorInfoIT_T0_EENS7_IKS8_S9_EEllS9_ --------------------------
	.section	.nv.constant0._ZN2at6native16triu_tril_kernelIN3c107complexIdEElLb1ELi1ELb0EEEvNS_4cuda6detail10TensorInfoIT_T0_EENS7_IKS8_S9_EEllS9_,"a",@progbits
	.sectionflags	@""
	.align	4
.nv.constant0._ZN2at6native16triu_tril_kernelIN3c107complexIdEElLb1ELi1ELb0EEEvNS_4cuda6detail10TensorInfoIT_T0_EENS7_IKS8_S9_EEllS9_:
	.zero		1384


//--------------------- .nv.constant0._ZN2at6native16triu_tril_kernelIN3c107complexIdEElLb1ELi1ELb1EEEvNS_4cuda6detail10TensorInfoIT_T0_EENS7_IKS8_S9_EEllS9_ --------------------------
	.section	.nv.constant0._ZN2at6native16triu_tril_kernelIN3c107complexIdEElLb1ELi1ELb1EEEvNS_4cuda6detail10TensorInfoIT_T0_EENS7_IKS8_S9_EEllS9_,"a",@progbits
	.sectionflags	@""
	.align	4
.nv.constant0._ZN2at6native16triu_tril_kernelIN3c107complexIdEElLb1ELi1ELb1EEEvNS_4cuda6detail10TensorInfoIT_T0_EENS7_IKS8_S9_EEllS9_:
	.zero		1384


//--------------------- .nv.constant0._ZN2at6native16triu_tril_kernelIN3c107complexIdEEiLb1ELi1ELb0EEEvNS_4cuda6detail10TensorInfoIT_T0_EENS7_IKS8_S9_EEllS9_ --------------------------
	.section	.nv.constant0._ZN2at6native16triu_tril_kernelIN3c107complexIdEEiLb1ELi1ELb0EEEvNS_4cuda6detail10TensorInfoIT_T0_EENS7_IKS8_S9_EEllS9_,"a",@progbits
	.sectionflags	@""
	.align	4
.nv.constant0._ZN2at6native16triu_tril_kernelIN3c107complexIdEEiLb1ELi1ELb0EEEvNS_4cuda6detail10TensorInfoIT_T0_EENS7_IKS8_S9_EEllS9_:
	.zero		980


//--------------------- .nv.constant0._ZN2at6native16triu_tril_kernelIN3c107complexIdEEiLb1ELi1ELb1EEEvNS_4cuda6detail10TensorInfoIT_T0_EENS7_IKS8_S9_EEllS9_ --------------------------
	.section	.nv.constant0._ZN2at6native16triu_tril_kernelIN3c107complexIdEEiLb1ELi1ELb1EEEvNS_4cuda6detail10TensorInfoIT_T0_EENS7_IKS8_S9_EEllS9_,"a",@progbits
	.sectionflags	@""
	.align	4
.nv.constant0._ZN2at6native16triu_tril_kernelIN3c107complexIdEEiLb1ELi1ELb1EEEvNS_4cuda6detail10TensorInfoIT_T0_EENS7_IKS8_S9_EEllS9_:
	.zero		980


//--------------------- .nv.constant0._ZN2at6native16triu_tril_kernelIflLb1ELi2ELb0EEEvNS_4cuda6detail10TensorInfoIT_T0_EENS4_IKS5_S6_EEllS6_ --------------------------
	.section	.nv.constant0._ZN2at6native16triu_tril_kernelIflLb1ELi2ELb0EEEvNS_4cuda6detail10TensorInfoIT_T0_EENS4_IKS5_S6_EEllS6_,"a",@progbits
	.sectionflags	@""
	.align	4
.nv.constant0._ZN2at6native16triu_tril_kernelIflLb1ELi2ELb0EEEvNS_4cuda6detail10TensorInfoIT_T0_EENS4_IKS5_S6_EEllS6_:
	.zero		1384


//--------------------- .nv.constant0._ZN2at6native16triu_tril_kernelIflLb1ELi2ELb1EEEvNS_4cuda6detail10TensorInfoIT_T0_EENS4_IKS5_S6_EEllS6_ --------------------------
	.section	.nv.constant0._ZN2at6native16triu_tril_kernelIflLb1ELi2ELb1EEEvNS_4cuda6detail10TensorInfoIT_T0_EENS4_IKS5_S6_EEllS6_,"a",@progbits
	.sectionflags	@""
	.align	4
.nv.constant0._ZN2at6native16triu_tril_kernelIflLb1ELi2ELb1EEEvNS_4cuda6detail10TensorInfoIT_T0_EENS4_IKS5_S6_EEllS6_:
	.zero		1384


//--------------------- .nv.constant0._ZN2at6native16triu_tril_kernelIfiLb1ELi2ELb0EEEvNS_4cuda6detail10TensorInfoIT_T0_EENS4_IKS5_S6_EEllS6_ --------------------------
	.section	.nv.constant0._ZN2at6native16triu_tril_kernelIfiLb1ELi2ELb0EEEvNS_4cuda6detail10TensorInfoIT_T0_EENS4_IKS5_S6_EEllS6_,"a",@progbits
	.sectionflags	@""
	.align	4
.nv.constant0._ZN2at6native16triu_tril_kernelIfiLb1ELi2ELb0EEEvNS_4cuda6detail10TensorInfoIT_T0_EENS4_IKS5_S6_EEllS6_:
	.zero		980


//--------------------- .nv.constant0._ZN2at6native16triu_tril_kernelIfiLb1ELi2ELb1EEEvNS_4cuda6detail10TensorInfoIT_T0_EENS4_IKS5_S6_EEllS6_ --------------------------
	.section	.nv.constant0._ZN2at6native16triu_tril_kernelIfiLb1ELi2ELb1EEEvNS_4cuda6detail10TensorInfoIT_T0_EENS4_IKS5_S6_EEllS6_,"a",@progbits
	.sectionflags	@""
	.align	4
.nv.constant0._ZN2at6native16triu_tril_kernelIfiLb1ELi2ELb1EEEvNS_4cuda6detail10TensorInfoIT_T0_EENS4_IKS5_S6_EEllS6_:
	.zero		980


//--------------------- .nv.constant0._ZN2at6native16triu_tril_kernelIdlLb1ELi1ELb0EEEvNS_4cuda6detail10TensorInfoIT_T0_EENS4_IKS5_S6_EEllS6_ --------------------------
	.section	.nv.constant0._ZN2at6native16triu_tril_kernelIdlLb1ELi1ELb0EEEvNS_4cuda6detail10TensorInfoIT_T0_EENS4_IKS5_S6_EEllS6_,"a",@progbits
	.sectionflags	@""
	.align	4
.nv.constant0._ZN2at6native16triu_tril_kernelIdlLb1ELi1ELb0EEEvNS_4cuda6detail10TensorInfoIT_T0_EENS4_IKS5_S6_EEllS6_:
	.zero		1384


//--------------------- .nv.constant0._ZN2at6native16triu_tril_kernelIdlLb1ELi1ELb1EEEvNS_4cuda6detail10TensorInfoIT_T0_EENS4_IKS5_S6_EEllS6_ --------------------------
	.section	.nv.constant0._ZN2at6native16triu_tril_kernelIdlLb1ELi1ELb1EEEvNS_4cuda6detail10TensorInfoIT_T0_EENS4_IKS5_S6_EEllS6_,"a",@progbits
	.sectionflags	@""
	.align	4
.nv.constant0._ZN2at6native16triu_tril_kernelIdlLb1ELi1ELb1EEEvNS_4cuda6detail10TensorInfoIT_T0_EENS4_IKS5_S6_EEllS6_:
	.zero		1384


//--------------------- .nv.constant0._ZN2at6native16triu_tril_kernelIdiLb1ELi1ELb0EEEvNS_4cuda6detail10TensorInfoIT_T0_EENS4_IKS5_S6_EEllS6_ --------------------------
	.section	.nv.constant0._ZN2at6native16triu_tril_kernelIdiLb1ELi1ELb0EEEvNS_4cuda6detail10TensorInfoIT_T0_EENS4_IKS5_S6_EEllS6_,"a",@progbits
	.sectionflags	@""
	.align	4
.nv.constant0._ZN2at6native16triu_tril_kernelIdiLb1ELi1ELb0EEEvNS_4cuda6detail10TensorInfoIT_T0_EENS4_IKS5_S6_EEllS6_:
	.zero		980


//--------------------- .nv.constant0._ZN2at6native16triu_tril_kernelIdiLb1ELi1ELb1EEEvNS_4cuda6detail10TensorInfoIT_T0_EENS4_IKS5_S6_EEllS6_ --------------------------
	.section	.nv.constant0._ZN2at6native16triu_tril_kernelIdiLb1ELi1ELb1EEEvNS_4cuda6detail10TensorInfoIT_T0_EENS4_IKS5_S6_EEllS6_,"a",@progbits
	.sectionflags	@""
	.align	4
.nv.constant0._ZN2at6native16triu_tril_kernelIdiLb1ELi1ELb1EEEvNS_4cuda6detail10TensorInfoIT_T0_EENS4_IKS5_S6_EEllS6_:
	.zero		980


//--------------------- .nv.constant0._ZN2at6native16triu_tril_kernelIslLb1ELi4ELb0EEEvNS_4cuda6detail10TensorInfoIT_T0_EENS4_IKS5_S6_EEllS6_ --------------------------
	.section	.nv.constant0._ZN2at6native16triu_tril_kernelIslLb1ELi4ELb0EEEvNS_4cuda6detail10TensorInfoIT_T0_EENS4_IKS5_S6_EEllS6_,"a",@progbits
	.sectionflags	@""
	.align	4
.nv.constant0._ZN2at6native16triu_tril_kernelIslLb1ELi4ELb0EEEvNS_4cuda6detail10TensorInfoIT_T0_EENS4_IKS5_S6_EEllS6_:
	.zero		1384


//--------------------- .nv.constant0._ZN2at6native16triu_tril_kernelIslLb1ELi4ELb1EEEvNS_4cuda6detail10TensorInfoIT_T0_EENS4_IKS5_S6_EEllS6_ --------------------------
	.section	.nv.constant0._ZN2at6native16triu_tril_kernelIslLb1ELi4ELb1EEEvNS_4cuda6detail10TensorInfoIT_T0_EENS4_IKS5_S6_EEllS6_,"a",@progbits
	.sectionflags	@""
	.align	4
.nv.constant0._ZN2at6native16triu_tril_kernelIslLb1ELi4ELb1EEEvNS_4cuda6detail10TensorInfoIT_T0_EENS4_IKS5_S6_EEllS6_:
	.zero		1384


//--------------------- .nv.constant0._ZN2at6native16triu_tril_kernelIsiLb1ELi4ELb0EEEvNS_4cuda6detail10TensorInfoIT_T0_EENS4_IKS5_S6_EEllS6_ --------------------------
	.section	.nv.constant0._ZN2at6native16triu_tril_kernelIsiLb1ELi4ELb0EEEvNS_4cuda6detail10TensorInfoIT_T0_EENS4_IKS5_S6_EEllS6_,"a",@progbits
	.sectionflags	@""
	.align	4
.nv.constant0._ZN2at6native16triu_tril_kernelIsiLb1ELi4ELb0EEEvNS_4cuda6detail10TensorInfoIT_T0_EENS4_IKS5_S6_EEllS6_:
	.zero		980


//--------------------- .nv.constant0._ZN2at6native16triu_tril_kernelIsiLb1ELi4ELb1EEEvNS_4cuda6detail10TensorInfoIT_T0_EENS4_IKS5_S6_EEllS6_ --------------------------
	.section	.nv.constant0._ZN2at6native16triu_tril_kernelIsiLb1ELi4ELb1EEEvNS_4cuda6detail10TensorInfoIT_T0_EENS4_IKS5_S6_EEllS6_,"a",@progbits
	.sectionflags	@""
	.align	4
.nv.constant0._ZN2at6native16triu_tril_kernelIsiLb1ELi4ELb1EEEvNS_4cuda6detail10TensorInfoIT_T0_EENS4_IKS5_S6_EEllS6_:
	.zero		980


//--------------------- .nv.constant0._ZN2at6native16triu_tril_kernelIllLb1ELi1ELb0EEEvNS_4cuda6detail10TensorInfoIT_T0_EENS4_IKS5_S6_EEllS6_ --------------------------
	.section	.nv.constant0._ZN2at6native16triu_tril_kernelIllLb1ELi1ELb0EEEvNS_4cuda6detail10TensorInfoIT_T0_EENS4_IKS5_S6_EEllS6_,"a",@progbits
	.sectionflags	@""
	.align	4
.nv.constant0._ZN2at6native16triu_tril_kernelIllLb1ELi1ELb0EEEvNS_4cuda6detail10TensorInfoIT_T0_EENS4_IKS5_S6_EEllS6_:
	.zero		1384


//--------------------- .nv.constant0._ZN2at6native16triu_tril_kernelIllLb1ELi1ELb1EEEvNS_4cuda6detail10TensorInfoIT_T0_EENS4_IKS5_S6_EEllS6_ --------------------------
	.section	.nv.constant0._ZN2at6native16triu_tril_kernelIllLb1ELi1ELb1EEEvNS_4cuda6detail10TensorInfoIT_T0_EENS4_IKS5_S6_EEllS6_,"a",@progbits
	.sectionflags	@""
	.align	4
.nv.constant0._ZN2at6native16triu_tril_kernelIllLb1ELi1ELb1EEEvNS_4cuda6detail10TensorInfoIT_T0_EENS4_IKS5_S6_EEllS6_:
	.zero		1384


//--------------------- .nv.constant0._ZN2at6native16triu_tril_kernelIliLb1ELi1ELb0EEEvNS_4cuda6detail10TensorInfoIT_T0_EENS4_IKS5_S6_EEllS6_ --------------------------
	.section	.nv.constant0._ZN2at6native16triu_tril_kernelIliLb1ELi1ELb0EEEvNS_4cuda6detail10TensorInfoIT_T0_EENS4_IKS5_S6_EEllS6_,"a",@progbits
	.sectionflags	@""
	.align	4
.nv.constant0._ZN2at6native16triu_tril_kernelIliLb1ELi1ELb0EEEvNS_4cuda6detail10TensorInfoIT_T0_EENS4_IKS5_S6_EEllS6_:
	.zero		980


//--------------------- .nv.constant0._ZN2at6native16triu_tril_kernelIliLb1ELi1ELb1EEEvNS_4cuda6detail10TensorInfoIT_T0_EENS4_IKS5_S6_EEllS6_ --------------------------
	.section	.nv.constant0._ZN2at6native16triu_tril_kernelIliLb1ELi1ELb1EEEvNS_4cuda6detail10TensorInfoIT_T0_EENS4_IKS5_S6_EEllS6_,"a",@progbits
	.sectionflags	@""
	.align	4
.nv.constant0._ZN2at6native16triu_tril_kernelIliLb1ELi1ELb1EEEvNS_4cuda6detail10TensorInfoIT_T0_EENS4_IKS5_S6_EEllS6_:
	.zero		980


//--------------------- .nv.constant0._ZN2at6native16triu_tril_kernelIilLb1ELi2ELb0EEEvNS_4cuda6detail10TensorInfoIT_T0_EENS4_IKS5_S6_EEllS6_ --------------------------
	.section	.nv.constant0._ZN2at6native16triu_tril_kernelIilLb1ELi2ELb0EEEvNS_4cuda6detail10TensorInfoIT_T0_EENS4_IKS5_S6_EEllS6_,"a",@progbits
	.sectionflags	@""
	.align	4
.nv.constant0._ZN2at6native16triu_tril_kernelIilLb1ELi2ELb0EEEvNS_4cuda6detail10TensorInfoIT_T0_EENS4_IKS5_S6_EEllS6_:
	.zero		1384


//--------------------- .nv.constant0._ZN2at6native16triu_tril_kernelIilLb1ELi2ELb1EEEvNS_4cuda6detail10TensorInfoIT_T0_EENS4_IKS5_S6_EEllS6_ --------------------------
	.section	.nv.constant0._ZN2at6native16triu_tril_kernelIilLb1ELi2ELb1EEEvNS_4cuda6detail10TensorInfoIT_T0_EENS4_IKS5_S6_EEllS6_,"a",@progbits
	.sectionflags	@""
	.align	4
.nv.constant0._ZN2at6native16triu_tril_kernelIilLb1ELi2ELb1EEEvNS_4cuda6detail10TensorInfoIT_T0_EENS4_IKS5_S6_EEllS6_:
	.zero		1384


//--------------------- .nv.constant0._ZN2at6native16triu_tril_kernelIiiLb1ELi2ELb0EEEvNS_4cuda6detail10TensorInfoIT_T0_EENS4_IKS5_S6_EEllS6_ --------------------------
	.section	.nv.constant0._ZN2at6native16triu_tril_kernelIiiLb1ELi2ELb0EEEvNS_4cuda6detail10TensorInfoIT_T0_EENS4_IKS5_S6_EEllS6_,"a",@progbits
	.sectionflags	@""
	.align	4
.nv.constant0._ZN2at6native16triu_tril_kernelIiiLb1ELi2ELb0EEEvNS_4cuda6detail10TensorInfoIT_T0_EENS4_IKS5_S6_EEllS6_:
	.zero		980


//--------------------- .nv.constant0._ZN2at6native16triu_tril_kernelIiiLb1ELi2ELb1EEEvNS_4cuda6detail10TensorInfoIT_T0_EENS4_IKS5_S6_EEllS6_ --------------------------
	.section	.nv.constant0._ZN2at6native16triu_tril_kernelIiiLb1ELi2ELb1EEEvNS_4cuda6detail10TensorInfoIT_T0_EENS4_IKS5_S6_EEllS6_,"a",@progbits
	.sectionflags	@""
	.align	4
.nv.constant0._ZN2at6native16triu_tril_kernelIiiLb1ELi2ELb1EEEvNS_4cuda6detail10TensorInfoIT_T0_EENS4_IKS5_S6_EEllS6_:
	.zero		980


//--------------------- .nv.constant0._ZN2at6native16triu_tril_kernelIalLb1ELi8ELb0EEEvNS_4cuda6detail10TensorInfoIT_T0_EENS4_IKS5_S6_EEllS6_ --------------------------
	.section	.nv.constant0._ZN2at6native16triu_tril_kernelIalLb1ELi8ELb0EEEvNS_4cuda6detail10TensorInfoIT_T0_EENS4_IKS5_S6_EEllS6_,"a",@progbits
	.sectionflags	@""
	.align	4
.nv.constant0._ZN2at6native16triu_tril_kernelIalLb1ELi8ELb0EEEvNS_4cuda6detail10TensorInfoIT_T0_EENS4_IKS5_S6_EEllS6_:
	.zero		1384


//--------------------- .nv.constant0._ZN2at6native16triu_tril_kernelIalLb1ELi8ELb1EEEvNS_4cuda6detail10TensorInfoIT_T0_EENS4_IKS5_S6_EEllS6_ --------------------------
	.section	.nv.constant0._ZN2at6native16triu_tril_kernelIalLb1ELi8ELb1EEEvNS_4cuda6detail10TensorInfoIT_T0_EENS4_IKS5_S6_EEllS6_,"a",@progbits
	.sectionflags	@""
	.align	4
.nv.constant0._ZN2at6native16triu_tril_kernelIalLb1ELi8ELb1EEEvNS_4cuda6detail10TensorInfoIT_T0_EENS4_IKS5_S6_EEllS6_:
	.zero		1384


//--------------------- .nv.constant0._ZN2at6native16triu_tril_kernelIaiLb1ELi8ELb0EEEvNS_4cuda6detail10TensorInfoIT_T0_EENS4_IKS5_S6_EEllS6_ --------------------------
	.section	.nv.constant0._ZN2at6native16triu_tril_kernelIaiLb1ELi8ELb0EEEvNS_4cuda6detail10TensorInfoIT_T0_EENS4_IKS5_S6_EEllS6_,"a",@progbits
	.sectionflags	@""
	.align	4
.nv.constant0._ZN2at6native16triu_tril_kernelIaiLb1ELi8ELb0EEEvNS_4cuda6detail10TensorInfoIT_T0_EENS4_IKS5_S6_EEllS6_:
	.zero		980


//--------------------- .nv.constant0._ZN2at6native16triu_tril_kernelIaiLb1ELi8ELb1EEEvNS_4cuda6detail10TensorInfoIT_T0_EENS4_IKS5_S6_EEllS6_ --------------------------
	.section	.nv.constant0._ZN2at6native16triu_tril_kernelIaiLb1ELi8ELb1EEEvNS_4cuda6detail10TensorInfoIT_T0_EENS4_IKS5_S6_EEllS6_,"a",@progbits
	.sectionflags	@""
	.align	4
.nv.constant0._ZN2at6native16triu_tril_kernelIaiLb1ELi8ELb1EEEvNS_4cuda6detail10TensorInfoIT_T0_EENS4_IKS5_S6_EEllS6_:
	.zero		980


//--------------------- .nv.constant0._ZN2at6native16triu_tril_kernelIhlLb1ELi8ELb0EEEvNS_4cuda6detail10TensorInfoIT_T0_EENS4_IKS5_S6_EEllS6_ --------------------------
	.section	.nv.constant0._ZN2at6native16triu_tril_kernelIhlLb1ELi8ELb0EEEvNS_4cuda6detail10TensorInfoIT_T0_EENS4_IKS5_S6_EEllS6_,"a",@progbits
	.sectionflags	@""
	.align	4
.nv.constant0._ZN2at6native16triu_tril_kernelIhlLb1ELi8ELb0EEEvNS_4cuda6detail10TensorInfoIT_T0_EENS4_IKS5_S6_EEllS6_:
	.zero		1384


//--------------------- .nv.constant0._ZN2at6native16triu_tril_kernelIhlLb1ELi8ELb1EEEvNS_4cuda6detail10TensorInfoIT_T0_EENS4_IKS5_S6_EEllS6_ --------------------------
	.section	.nv.constant0._ZN2at6native16triu_tril_kernelIhlLb1ELi8ELb1EEEvNS_4cuda6detail10TensorInfoIT_T0_EENS4_IKS5_S6_EEllS6_,"a",@progbits
	.sectionflags	@""
	.align	4
.nv.constant0._ZN2at6native16triu_tril_kernelIhlLb1ELi8ELb1EEEvNS_4cuda6detail10TensorInfoIT_T0_EENS4_IKS5_S6_EEllS6_:
	.zero		1384


//--------------------- .nv.constant0._ZN2at6native16triu_tril_kernelIhiLb1ELi8ELb0EEEvNS_4cuda6detail10TensorInfoIT_T0_EENS4_IKS5_S6_EEllS6_ --------------------------
	.section	.nv.constant0._ZN2at6native16triu_tril_kernelIhiLb1ELi8ELb0EEEvNS_4cuda6detail10TensorInfoIT_T0_EENS4_IKS5_S6_EEllS6_,"a",@progbits
	.sectionflags	@""
	.align	4
.nv.constant0._ZN2at6native16triu_tril_kernelIhiLb1ELi8ELb0EEEvNS_4cuda6detail10TensorInfoIT_T0_EENS4_IKS5_S6_EEllS6_:
	.zero		980


//--------------------- .nv.constant0._ZN2at6native16triu_tril_kernelIhiLb1ELi8ELb1EEEvNS_4cuda6detail10TensorInfoIT_T0_EENS4_IKS5_S6_EEllS6_ --------------------------
	.section	.nv.constant0._ZN2at6native16triu_tril_kernelIhiLb1ELi8ELb1EEEvNS_4cuda6detail10TensorInfoIT_T0_EENS4_IKS5_S6_EEllS6_,"a",@progbits
	.sectionflags	@""
	.align	4
.nv.constant0._ZN2at6native16triu_tril_kernelIhiLb1ELi8ELb1EEEvNS_4cuda6detail10TensorInfoIT_T0_EENS4_IKS5_S6_EEllS6_:
	.zero		980


//--------------------- .nv.constant0._ZN2at6native16triu_tril_kernelIblLb0ELi8ELb0EEEvNS_4cuda6detail10TensorInfoIT_T0_EENS4_IKS5_S6_EEllS6_ --------------------------
	.section	.nv.constant0._ZN2at6native16triu_tril_kernelIblLb0ELi8ELb0EEEvNS_4cuda6detail10TensorInfoIT_T0_EENS4_IKS5_S6_EEllS6_,"a",@progbits
	.sectionflags	@""
	.align	4
.nv.constant0._ZN2at6native16triu_tril_kernelIblLb0ELi8ELb0EEEvNS_4cuda6detail10TensorInfoIT_T0_EENS4_IKS5_S6_EEllS6_:
	.zero		1384


//--------------------- .nv.constant0._ZN2at6native16triu_tril_kernelIblLb0ELi8ELb1EEEvNS_4cuda6detail10TensorInfoIT_T0_EENS4_IKS5_S6_EEllS6_ --------------------------
	.section	.nv.constant0._ZN2at6native16triu_tril_kernelIblLb0ELi8ELb1EEEvNS_4cuda6detail10TensorInfoIT_T0_EENS4_IKS5_S6_EEllS6_,"a",@progbits
	.sectionflags	@""
	.align	4
.nv.constant0._ZN2at6native16triu_tril_kernelIblLb0ELi8ELb1EEEvNS_4cuda6detail10TensorInfoIT_T0_EENS4_IKS5_S6_EEllS6_:
	.zero		1384


//--------------------- .nv.constant0._ZN2at6native16triu_tril_kernelIbiLb0ELi8ELb0EEEvNS_4cuda6detail10TensorInfoIT_T0_EENS4_IKS5_S6_EEllS6_ --------------------------
	.section	.nv.constant0._ZN2at6native16triu_tril_kernelIbiLb0ELi8ELb0EEEvNS_4cuda6detail10TensorInfoIT_T0_EENS4_IKS5_S6_EEllS6_,"a",@progbits
	.sectionflags	@""
	.align	4
.nv.constant0._ZN2at6native16triu_tril_kernelIbiLb0ELi8ELb0EEEvNS_4cuda6detail10TensorInfoIT_T0_EENS4_IKS5_S6_EEllS6_:
	.zero		980


//--------------------- .nv.constant0._ZN2at6native16triu_tril_kernelIbiLb0ELi8ELb1EEEvNS_4cuda6detail10TensorInfoIT_T0_EENS4_IKS5_S6_EEllS6_ --------------------------
	.section	.nv.constant0._ZN2at6native16triu_tril_kernelIbiLb0ELi8ELb1EEEvNS_4cuda6detail10TensorInfoIT_T0_EENS4_IKS5_S6_EEllS6_,"a",@progbits
	.sectionflags	@""
	.align	4
.nv.constant0._ZN2at6native16triu_tril_kernelIbiLb0ELi8ELb1EEEvNS_4cuda6detail10TensorInfoIT_T0_EENS4_IKS5_S6_EEllS6_:
	.zero		980


//--------------------- .nv.constant0._ZN2at6native16triu_tril_kernelIN3c108BFloat16ElLb0ELi4ELb0EEEvNS_4cuda6detail10TensorInfoIT_T0_EENS6_IKS7_S8_EEllS8_ --------------------------
	.section	.nv.constant0._ZN2at6native16triu_tril_kernelIN3c108BFloat16ElLb0ELi4ELb0EEEvNS_4cuda6detail10TensorInfoIT_T0_EENS6_IKS7_S8_EEllS8_,"a",@progbits
	.sectionflags	@""
	.align	4
.nv.constant0._ZN2at6native16triu_tril_kernelIN3c108BFloat16ElLb0ELi4ELb0EEEvNS_4cuda6detail10TensorInfoIT_T0_EENS6_IKS7_S8_EEllS8_:
	.zero		1384


//--------------------- .nv.constant0._ZN2at6native16triu_tril_kernelIN3c108BFloat16ElLb0ELi4ELb1EEEvNS_4cuda6detail10TensorInfoIT_T0_EENS6_IKS7_S8_EEllS8_ --------------------------
	.section	.nv.constant0._ZN2at6native16triu_tril_kernelIN3c108BFloat16ElLb0ELi4ELb1EEEvNS_4cuda6detail10TensorInfoIT_T0_EENS6_IKS7_S8_EEllS8_,"a",@progbits
	.sectionflags	@""
	.align	4
.nv.constant0._ZN2at6native16triu_tril_kernelIN3c108BFloat16ElLb0ELi4ELb1EEEvNS_4cuda6detail10TensorInfoIT_T0_EENS6_IKS7_S8_EEllS8_:
	.zero		1384


//--------------------- .nv.constant0._ZN2at6native16triu_tril_kernelIN3c108BFloat16EiLb0ELi4ELb0EEEvNS_4cuda6detail10TensorInfoIT_T0_EENS6_IKS7_S8_EEllS8_ --------------------------
	.section	.nv.constant0._ZN2at6native16triu_tril_kernelIN3c108BFloat16EiLb0ELi4ELb0EEEvNS_4cuda6detail10TensorInfoIT_T0_EENS6_IKS7_S8_EEllS8_,"a",@progbits
	.sectionflags	@""
	.align	4
.nv.constant0._ZN2at6native16triu_tril_kernelIN3c108BFloat16EiLb0ELi4ELb0EEEvNS_4cuda6detail10TensorInfoIT_T0_EENS6_IKS7_S8_EEllS8_:
	.zero		980


//--------------------- .nv.constant0._ZN2at6native16triu_tril_kernelIN3c108BFloat16EiLb0ELi4ELb1EEEvNS_4cuda6detail10TensorInfoIT_T0_EENS6_IKS7_S8_EEllS8_ --------------------------
	.section	.nv.constant0._ZN2at6native16triu_tril_kernelIN3c108BFloat16EiLb0ELi4ELb1EEEvNS_4cuda6detail10TensorInfoIT_T0_EENS6_IKS7_S8_EEllS8_,"a",@progbits
	.sectionflags	@""
	.align	4
.nv.constant0._ZN2at6native16triu_tril_kernelIN3c108BFloat16EiLb0ELi4ELb1EEEvNS_4cuda6detail10TensorInfoIT_T0_EENS6_IKS7_S8_EEllS8_:
	.zero		980


//--------------------- .nv.constant0._ZN2at6native16triu_tril_kernelIN3c104HalfElLb0ELi4ELb0EEEvNS_4cuda6detail10TensorInfoIT_T0_EENS6_IKS7_S8_EEllS8_ --------------------------
	.section	.nv.constant0._ZN2at6native16triu_tril_kernelIN3c104HalfElLb0ELi4ELb0EEEvNS_4cuda6detail10TensorInfoIT_T0_EENS6_IKS7_S8_EEllS8_,"a",@progbits
	.sectionflags	@""
	.align	4
.nv.constant0._ZN2at6native16triu_tril_kernelIN3c104HalfElLb0ELi4ELb0EEEvNS_4cuda6detail10TensorInfoIT_T0_EENS6_IKS7_S8_EEllS8_:
	.zero		1384


//--------------------- .nv.constant0._ZN2at6native16triu_tril_kernelIN3c104HalfElLb0ELi4ELb1EEEvNS_4cuda6detail10TensorInfoIT_T0_EENS6_IKS7_S8_EEllS8_ --------------------------
	.section	.nv.constant0._ZN2at6native16triu_tril_kernelIN3c104HalfElLb0ELi4ELb1EEEvNS_4cuda6detail10TensorInfoIT_T0_EENS6_IKS7_S8_EEllS8_,"a",@progbits
	.sectionflags	@""
	.align	4
.nv.constant0._ZN2at6native16triu_tril_kernelIN3c104HalfElLb0ELi4ELb1EEEvNS_4cuda6detail10TensorInfoIT_T0_EENS6_IKS7_S8_EEllS8_:
	.zero		1384


//--------------------- .nv.constant0._ZN2at6native16triu_tril_kernelIN3c104HalfEiLb0ELi4ELb0EEEvNS_4cuda6detail10TensorInfoIT_T0_EENS6_IKS7_S8_EEllS8_ --------------------------
	.section	.nv.constant0._ZN2at6native16triu_tril_kernelIN3c104HalfEiLb0ELi4ELb0EEEvNS_4cuda6detail10TensorInfoIT_T0_EENS6_IKS7_S8_EEllS8_,"a",@progbits
	.sectionflags	@""
	.align	4
.nv.constant0._ZN2at6native16triu_tril_kernelIN3c104HalfEiLb0ELi4ELb0EEEvNS_4cuda6detail10TensorInfoIT_T0_EENS6_IKS7_S8_EEllS8_:
	.zero		980


//--------------------- .nv.constant0._ZN2at6native16triu_tril_kernelIN3c104HalfEiLb0ELi4ELb1EEEvNS_4cuda6detail10TensorInfoIT_T0_EENS6_IKS7_S8_EEllS8_ --------------------------
	.section	.nv.constant0._ZN2at6native16triu_tril_kernelIN3c104HalfEiLb0ELi4ELb1EEEvNS_4cuda6detail10TensorInfoIT_T0_EENS6_IKS7_S8_EEllS8_,"a",@progbits
	.sectionflags	@""
	.align	4
.nv.constant0._ZN2at6native16triu_tril_kernelIN3c104HalfEiLb0ELi4ELb1EEEvNS_4cuda6detail10TensorInfoIT_T0_EENS6_IKS7_S8_EEllS8_:
	.zero		980


//--------------------- .nv.constant0._ZN2at6native16triu_tril_kernelIN3c107complexINS2_4HalfEEElLb0ELi2ELb0EEEvNS_4cuda6detail10TensorInfoIT_T0_EENS8_IKS9_SA_EEllSA_ --------------------------
	.section	.nv.constant0._ZN2at6native16triu_tril_kernelIN3c107complexINS2_4HalfEEElLb0ELi2ELb0EEEvNS_4cuda6detail10TensorInfoIT_T0_EENS8_IKS9_SA_EEllSA_,"a",@progbits
	.sectionflags	@""
	.align	4
.nv.constant0._ZN2at6native16triu_tril_kernelIN3c107complexINS2_4HalfEEElLb0ELi2ELb0EEEvNS_4cuda6detail10TensorInfoIT_T0_EENS8_IKS9_SA_EEllSA_:
	.zero		1384


//--------------------- .nv.constant0._ZN2at6native16triu_tril_kernelIN3c107complexINS2_4HalfEEElLb0ELi2ELb1EEEvNS_4cuda6detail10TensorInfoIT_T0_EENS8_IKS9_SA_EEllSA_ --------------------------
	.section	.nv.constant0._ZN2at6native16triu_tril_kernelIN3c107complexINS2_4HalfEEElLb0ELi2ELb1EEEvNS_4cuda6detail10TensorInfoIT_T0_EENS8_IKS9_SA_EEllSA_,"a",@progbits
	.sectionflags	@""
	.align	4
.nv.constant0._ZN2at6native16triu_tril_kernelIN3c107complexINS2_4HalfEEElLb0ELi2ELb1EEEvNS_4cuda6detail10TensorInfoIT_T0_EENS8_IKS9_SA_EEllSA_:
	.zero		1384


//--------------------- .nv.constant0._ZN2at6native16triu_tril_kernelIN3c107complexINS2_4HalfEEEiLb0ELi2ELb0EEEvNS_4cuda6detail10TensorInfoIT_T0_EENS8_IKS9_SA_EEllSA_ --------------------------
	.section	.nv.constant0._ZN2at6native16triu_tril_kernelIN3c107complexINS2_4HalfEEEiLb0ELi2ELb0EEEvNS_4cuda6detail10TensorInfoIT_T0_EENS8_IKS9_SA_EEllSA_,"a",@progbits
	.sectionflags	@""
	.align	4
.nv.constant0._ZN2at6native16triu_tril_kernelIN3c107complexINS2_4HalfEEEiLb0ELi2ELb0EEEvNS_4cuda6detail10TensorInfoIT_T0_EENS8_IKS9_SA_EEllSA_:
	.zero		980


//--------------------- .nv.constant0._ZN2at6native16triu_tril_kernelIN3c107complexINS2_4HalfEEEiLb0ELi2ELb1EEEvNS_4cuda6detail10TensorInfoIT_T0_EENS8_IKS9_SA_EEllSA_ --------------------------
	.section	.nv.constant0._ZN2at6native16triu_tril_kernelIN3c107complexINS2_4HalfEEEiLb0ELi2ELb1EEEvNS_4cuda6detail10TensorInfoIT_T0_EENS8_IKS9_SA_EEllSA_,"a",@progbits
	.sectionflags	@""
	.align	4
.nv.constant0._ZN2at6native16triu_tril_kernelIN3c107complexINS2_4HalfEEEiLb0ELi2ELb1EEEvNS_4cuda6detail10TensorInfoIT_T0_EENS8_IKS9_SA_EEllSA_:
	.zero		980


//--------------------- .nv.constant0._ZN2at6native16triu_tril_kernelIN3c107complexIfEElLb0ELi1ELb0EEEvNS_4cuda6detail10TensorInfoIT_T0_EENS7_IKS8_S9_EEllS9_ --------------------------
	.section	.nv.constant0._ZN2at6native16triu_tril_kernelIN3c107complexIfEElLb0ELi1ELb0EEEvNS_4cuda6detail10TensorInfoIT_T0_EENS7_IKS8_S9_EEllS9_,"a",@progbits
	.sectionflags	@""
	.align	4
.nv.constant0._ZN2at6native16triu_tril_kernelIN3c107complexIfEElLb0ELi1ELb0EEEvNS_4cuda6detail10TensorInfoIT_T0_EENS7_IKS8_S9_EEllS9_:
	.zero		1384


//--------------------- .nv.constant0._ZN2at6native16triu_tril_kernelIN3c107complexIfEElLb0ELi1ELb1EEEvNS_4cuda6detail10TensorInfoIT_T0_EENS7_IKS8_S9_EEllS9_ --------------------------
	.section	.nv.constant0._ZN2at6native16triu_tril_kernelIN3c107complexIfEElLb0ELi1ELb1EEEvNS_4cuda6detail10TensorInfoIT_T0_EENS7_IKS8_S9_EEllS9_,"a",@progbits
	.sectionflags	@""
	.align	4
.nv.constant0._ZN2at6native16triu_tril_kernelIN3c107complexIfEElLb0ELi1ELb1EEEvNS_4cuda6detail10TensorInfoIT_T0_EENS7_IKS8_S9_EEllS9_:
	.zero		1384


//--------------------- .nv.constant0._ZN2at6native16triu_tril_kernelIN3c107complexIfEEiLb0ELi1ELb0EEEvNS_4cuda6detail10TensorInfoIT_T0_EENS7_IKS8_S9_EEllS9_ --------------------------
	.section	.nv.constant0._ZN2at6native16triu_tril_kernelIN3c107complexIfEEiLb0ELi1ELb0EEEvNS_4cuda6detail10TensorInfoIT_T0_EENS7_IKS8_S9_EEllS9_,"a",@progbits
	.sectionflags	@""
	.align	4
.nv.constant0._ZN2at6native16triu_tril_kernelIN3c107complexIfEEiLb0ELi1ELb0EEEvNS_4cuda6detail10TensorInfoIT_T0_EENS7_IKS8_S9_EEllS9_:
	.zero		980


//--------------------- .nv.constant0._ZN2at6native16triu_tril_kernelIN3c107complexIfEEiLb0ELi1ELb1EEEvNS_4cuda6detail10TensorInfoIT_T0_EENS7_IKS8_S9_EEllS9_ --------------------------
	.section	.nv.constant0._ZN2at6native16triu_tril_kernelIN3c107complexIfEEiLb0ELi1ELb1EEEvNS_4cuda6detail10TensorInfoIT_T0_EENS7_IKS8_S9_EEllS9_,"a",@progbits
	.sectionflags	@""
	.align	4
.nv.constant0._ZN2at6native16triu_tril_kernelIN3c107complexIfEEiLb0ELi1ELb1EEEvNS_4cuda6detail10TensorInfoIT_T0_EENS7_IKS8_S9_EEllS9_:
	.zero		980


//--------------------- .nv.constant0._ZN2at6native16triu_tril_kernelIN3c107complexIdEElLb0ELi1ELb0EEEvNS_4cuda6detail10TensorInfoIT_T0_EENS7_IKS8_S9_EEllS9_ --------------------------
	.section	.nv.constant0._ZN2at6native16triu_tril_kernelIN3c107complexIdEElLb0ELi1ELb0EEEvNS_4cuda6detail10TensorInfoIT_T0_EENS7_IKS8_S9_EEllS9_,"a",@progbits
	.sectionflags	@""
	.align	4
.nv.constant0._ZN2at6native16triu_tril_kernelIN3c107complexIdEElLb0ELi1ELb0EEEvNS_4cuda6detail10TensorInfoIT_T0_EENS7_IKS8_S9_EEllS9_:
	.zero		1384


//--------------------- .nv.constant0._ZN2at6native16triu_tril_kernelIN3c107complexIdEElLb0ELi1ELb1EEEvNS_4cuda6detail10TensorInfoIT_T0_EENS7_IKS8_S9_EEllS9_ --------------------------
	.section	.nv.constant0._ZN2at6native16triu_tril_kernelIN3c107complexIdEElLb0ELi1ELb1EEEvNS_4cuda6detail10TensorInfoIT_T0_EENS7_IKS8_S9_EEllS9_,"a",@progbits
	.sectionflags	@""
	.align	4
.nv.constant0._ZN2at6native16triu_tril_kernelIN3c107complexIdEElLb0ELi1ELb1EEEvNS_4cuda6detail10TensorInfoIT_T0_EENS7_IKS8_S9_EEllS9_:
	.zero		1384


//--------------------- .nv.constant0._ZN2at6native16triu_tril_kernelIN3c107complexIdEEiLb0ELi1ELb0EEEvNS_4cuda6detail10TensorInfoIT_T0_EENS7_IKS8_S9_EEllS9_ --------------------------
	.section	.nv.constant0._ZN2at6native16triu_tril_kernelIN3c107complexIdEEiLb0ELi1ELb0EEEvNS_4cuda6detail10TensorInfoIT_T0_EENS7_IKS8_S9_EEllS9_,"a",@progbits
	.sectionflags	@""
	.align	4
.nv.constant0._ZN2at6native16triu_tril_kernelIN3c107complexIdEEiLb0ELi1ELb0EEEvNS_4cuda6detail10TensorInfoIT_T0_EENS7_IKS8_S9_EEllS9_:
	.zero		980


//--------------------- .nv.constant0._ZN2at6native16triu_tril_kernelIN3c107complexIdEEiLb0ELi1ELb1EEEvNS_4cuda6detail10TensorInfoIT_T0_EENS7_IKS8_S9_EEllS9_ --------------------------
	.section	.nv.constant0._ZN2at6native16triu_tril_kernelIN3c107complexIdEEiLb0ELi1ELb1EEEvNS_4cuda6detail10TensorInfoIT_T0_EENS7_IKS8_S9_EEllS9_,"a",@progbits
	.sectionflags	@""
	.align	4
.nv.constant0._ZN2at6native16triu_tril_kernelIN3c107complexIdEEiLb0ELi1ELb1EEEvNS_4cuda6detail10TensorInfoIT_T0_EENS7_IKS8_S9_EEllS9_:
	.zero		980


//--------------------- .nv.constant0._ZN2at6native16triu_tril_kernelIflLb0ELi2ELb0EEEvNS_4cuda6detail10TensorInfoIT_T0_EENS4_IKS5_S6_EEllS6_ --------------------------
	.section	.nv.constant0._ZN2at6native16triu_tril_kernelIflLb0ELi2ELb0EEEvNS_4cuda6detail10TensorInfoIT_T0_EENS4_IKS5_S6_EEllS6_,"a",@progbits
	.sectionflags	@""
	.align	4
.nv.constant0._ZN2at6native16triu_tril_kernelIflLb0ELi2ELb0EEEvNS_4cuda6detail10TensorInfoIT_T0_EENS4_IKS5_S6_EEllS6_:
	.zero		1384


//--------------------- .nv.constant0._ZN2at6native16triu_tril_kernelIflLb0ELi2ELb1EEEvNS_4cuda6detail10TensorInfoIT_T0_EENS4_IKS5_S6_EEllS6_ --------------------------
	.section	.nv.constant0._ZN2at6native16triu_tril_kernelIflLb0ELi2ELb1EEEvNS_4cuda6detail10TensorInfoIT_T0_EENS4_IKS5_S6_EEllS6_,"a",@progbits
	.sectionflags	@""
	.align	4
.nv.constant0._ZN2at6native16triu_tril_kernelIflLb0ELi2ELb1EEEvNS_4cuda6detail10TensorInfoIT_T0_EENS4_IKS5_S6_EEllS6_:
	.zero		1384


//--------------------- .nv.constant0._ZN2at6native16triu_tril_kernelIfiLb0ELi2ELb0EEEvNS_4cuda6detail10TensorInfoIT_T0_EENS4_IKS5_S6_EEllS6_ --------------------------
	.section	.nv.constant0._ZN2at6native16triu_tril_kernelIfiLb0ELi2ELb0EEEvNS_4cuda6detail10TensorInfoIT_T0_EENS4_IKS5_S6_EEllS6_,"a",@progbits
	.sectionflags	@""
	.align	4
.nv.constant0._ZN2at6native16triu_tril_kernelIfiLb0ELi2ELb0EEEvNS_4cuda6detail10TensorInfoIT_T0_EENS4_IKS5_S6_EEllS6_:
	.zero		980


//--------------------- .nv.constant0._ZN2at6native16triu_tril_kernelIfiLb0ELi2ELb1EEEvNS_4cuda6detail10TensorInfoIT_T0_EENS4_IKS5_S6_EEllS6_ --------------------------
	.section	.nv.constant0._ZN2at6native16triu_tril_kernelIfiLb0ELi2ELb1EEEvNS_4cuda6detail10TensorInfoIT_T0_EENS4_IKS5_S6_EEllS6_,"a",@progbits
	.sectionflags	@""
	.align	4
.nv.constant0._ZN2at6native16triu_tril_kernelIfiLb0ELi2ELb1EEEvNS_4cuda6detail10TensorInfoIT_T0_EENS4_IKS5_S6_EEllS6_:
	.zero		980


//--------------------- .nv.constant0._ZN2at6native16triu_tril_kernelIdlLb0ELi1ELb0EEEvNS_4cuda6detail10TensorInfoIT_T0_EENS4_IKS5_S6_EEllS6_ --------------------------
	.section	.nv.constant0._ZN2at6native16triu_tril_kernelIdlLb0ELi1ELb0EEEvNS_4cuda6detail10TensorInfoIT_T0_EENS4_IKS5_S6_EEllS6_,"a",@progbits
	.sectionflags	@""
	.align	4
.nv.constant0._ZN2at6native16triu_tril_kernelIdlLb0ELi1ELb0EEEvNS_4cuda6detail10TensorInfoIT_T0_EENS4_IKS5_S6_EEllS6_:
	.zero		1384


//--------------------- .nv.constant0._ZN2at6native16triu_tril_kernelIdlLb0ELi1ELb1EEEvNS_4cuda6detail10TensorInfoIT_T0_EENS4_IKS5_S6_EEllS6_ --------------------------
	.section	.nv.constant0._ZN2at6native16triu_tril_kernelIdlLb0ELi1ELb1EEEvNS_4cuda6detail10TensorInfoIT_T0_EENS4_IKS5_S6_EEllS6_,"a",@progbits
	.sectionflags	@""
	.align	4
.nv.constant0._ZN2at6native16triu_tril_kernelIdlLb0ELi1ELb1EEEvNS_4cuda6detail10TensorInfoIT_T0_EENS4_IKS5_S6_EEllS6_:
	.zero		1384


//--------------------- .nv.constant0._ZN2at6native16triu_tril_kernelIdiLb0ELi1ELb0EEEvNS_4cuda6detail10TensorInfoIT_T0_EENS4_IKS5_S6_EEllS6_ --------------------------
	.section	.nv.constant0._ZN2at6native16triu_tril_kernelIdiLb0ELi1ELb0EEEvNS_4cuda6detail10TensorInfoIT_T0_EENS4_IKS5_S6_EEllS6_,"a",@progbits
	.sectionflags	@""
	.align	4
.nv.constant0._ZN2at6native16triu_tril_kernelIdiLb0ELi1ELb0EEEvNS_4cuda6detail10TensorInfoIT_T0_EENS4_IKS5_S6_EEllS6_:
	.zero		980


//--------------------- .nv.constant0._ZN2at6native16triu_tril_kernelIdiLb0ELi1ELb1EEEvNS_4cuda6detail10TensorInfoIT_T0_EENS4_IKS5_S6_EEllS6_ --------------------------
	.section	.nv.constant0._ZN2at6native16triu_tril_kernelIdiLb0ELi1ELb1EEEvNS_4cuda6detail10TensorInfoIT_T0_EENS4_IKS5_S6_EEllS6_,"a",@progbits
	.sectionflags	@""
	.align	4
.nv.constant0._ZN2at6native16triu_tril_kernelIdiLb0ELi1ELb1EEEvNS_4cuda6detail10TensorInfoIT_T0_EENS4_IKS5_S6_EEllS6_:
	.zero		980


//--------------------- .nv.constant0._ZN2at6native16triu_tril_kernelIslLb0ELi4ELb0EEEvNS_4cuda6detail10TensorInfoIT_T0_EENS4_IKS5_S6_EEllS6_ --------------------------
	.section	.nv.constant0._ZN2at6native16triu_tril_kernelIslLb0ELi4ELb0EEEvNS_4cuda6detail10TensorInfoIT_T0_EENS4_IKS5_S6_EEllS6_,"a",@progbits
	.sectionflags	@""
	.align	4
.nv.constant0._ZN2at6native16triu_tril_kernelIslLb0ELi4ELb0EEEvNS_4cuda6detail10TensorInfoIT_T0_EENS4_IKS5_S6_EEllS6_:
	.zero		1384


//--------------------- .nv.constant0._ZN2at6native16triu_tril_kernelIslLb0ELi4ELb1EEEvNS_4cuda6detail10TensorInfoIT_T0_EENS4_IKS5_S6_EEllS6_ --------------------------
	.section	.nv.constant0._ZN2at6native16triu_tril_kernelIslLb0ELi4ELb1EEEvNS_4cuda6detail10TensorInfoIT_T0_EENS4_IKS5_S6_EEllS6_,"a",@progbits
	.sectionflags	@""
	.align	4
.nv.constant0._ZN2at6native16triu_tril_kernelIslLb0ELi4ELb1EEEvNS_4cuda6detail10TensorInfoIT_T0_EENS4_IKS5_S6_EEllS6_:
	.zero		1384


//--------------------- .nv.constant0._ZN2at6native16triu_tril_kernelIsiLb0ELi4ELb0EEEvNS_4cuda6detail10TensorInfoIT_T0_EENS4_IKS5_S6_EEllS6_ --------------------------
	.section	.nv.constant0._ZN2at6native16triu_tril_kernelIsiLb0ELi4ELb0EEEvNS_4cuda6detail10TensorInfoIT_T0_EENS4_IKS5_S6_EEllS6_,"a",@progbits
	.sectionflags	@""
	.align	4
.nv.constant0._ZN2at6native16triu_tril_kernelIsiLb0ELi4ELb0EEEvNS_4cuda6detail10TensorInfoIT_T0_EENS4_IKS5_S6_EEllS6_:
	.zero		980


//--------------------- .nv.constant0._ZN2at6native16triu_tril_kernelIsiLb0ELi4ELb1EEEvNS_4cuda6detail10TensorInfoIT_T0_EENS4_IKS5_S6_EEllS6_ --------------------------
	.section	.nv.constant0._ZN2at6native16triu_tril_kernelIsiLb0ELi4ELb1EEEvNS_4cuda6detail10TensorInfoIT_T0_EENS4_IKS5_S6_EEllS6_,"a",@progbits
	.sectionflags	@""
	.align	4
.nv.constant0._ZN2at6native16triu_tril_kernelIsiLb0ELi4ELb1EEEvNS_4cuda6detail10TensorInfoIT_T0_EENS4_IKS5_S6_EEllS6_:
	.zero		980


//--------------------- .nv.constant0._ZN2at6native16triu_tril_kernelIllLb0ELi1ELb0EEEvNS_4cuda6detail10TensorInfoIT_T0_EENS4_IKS5_S6_EEllS6_ --------------------------
	.section	.nv.constant0._ZN2at6native16triu_tril_kernelIllLb0ELi1ELb0EEEvNS_4cuda6detail10TensorInfoIT_T0_EENS4_IKS5_S6_EEllS6_,"a",@progbits
	.sectionflags	@""
	.align	4
.nv.constant0._ZN2at6native16triu_tril_kernelIllLb0ELi1ELb0EEEvNS_4cuda6detail10TensorInfoIT_T0_EENS4_IKS5_S6_EEllS6_:
	.zero		1384


//--------------------- .nv.constant0._ZN2at6native16triu_tril_kernelIllLb0ELi1ELb1EEEvNS_4cuda6detail10TensorInfoIT_T0_EENS4_IKS5_S6_EEllS6_ --------------------------
	.section	.nv.constant0._ZN2at6native16triu_tril_kernelIllLb0ELi1ELb1EEEvNS_4cuda6detail10TensorInfoIT_T0_EENS4_IKS5_S6_EEllS6_,"a",@progbits
	.sectionflags	@""
	.align	4
.nv.constant0._ZN2at6native16triu_tril_kernelIllLb0ELi1ELb1EEEvNS_4cuda6detail10TensorInfoIT_T0_EENS4_IKS5_S6_EEllS6_:
	.zero		1384


//--------------------- .nv.constant0._ZN2at6native16triu_tril_kernelIliLb0ELi1ELb0EEEvNS_4cuda6detail10TensorInfoIT_T0_EENS4_IKS5_S6_EEllS6_ --------------------------
	.section	.nv.constant0._ZN2at6native16triu_tril_kernelIliLb0ELi1ELb0EEEvNS_4cuda6detail10TensorInfoIT_T0_EENS4_IKS5_S6_EEllS6_,"a",@progbits
	.sectionflags	@""
	.align	4
.nv.constant0._ZN2at6native16triu_tril_kernelIliLb0ELi1ELb0EEEvNS_4cuda6detail10TensorInfoIT_T0_EENS4_IKS5_S6_EEllS6_:
	.zero		980


//--------------------- .nv.constant0._ZN2at6native16triu_tril_kernelIliLb0ELi1ELb1EEEvNS_4cuda6detail10TensorInfoIT_T0_EENS4_IKS5_S6_EEllS6_ --------------------------
	.section	.nv.constant0._ZN2at6native16triu_tril_kernelIliLb0ELi1ELb1EEEvNS_4cuda6detail10TensorInfoIT_T0_EENS4_IKS5_S6_EEllS6_,"a",@progbits
	.sectionflags	@""
	.align	4
.nv.constant0._ZN2at6native16triu_tril_kernelIliLb0ELi1ELb1EEEvNS_4cuda6detail10TensorInfoIT_T0_EENS4_IKS5_S6_EEllS6_:
	.zero		980


//--------------------- .nv.constant0._ZN2at6native16triu_tril_kernelIilLb0ELi2ELb0EEEvNS_4cuda6detail10TensorInfoIT_T0_EENS4_IKS5_S6_EEllS6_ --------------------------
	.section	.nv.constant0._ZN2at6native16triu_tril_kernelIilLb0ELi2ELb0EEEvNS_4cuda6detail10TensorInfoIT_T0_EENS4_IKS5_S6_EEllS6_,"a",@progbits
	.sectionflags	@""
	.align	4
.nv.constant0._ZN2at6native16triu_tril_kernelIilLb0ELi2ELb0EEEvNS_4cuda6detail10TensorInfoIT_T0_EENS4_IKS5_S6_EEllS6_:
	.zero		1384


//--------------------- .nv.constant0._ZN2at6native16triu_tril_kernelIilLb0ELi2ELb1EEEvNS_4cuda6detail10TensorInfoIT_T0_EENS4_IKS5_S6_EEllS6_ --------------------------
	.section	.nv.constant0._ZN2at6native16triu_tril_kernelIilLb0ELi2ELb1EEEvNS_4cuda6detail10TensorInfoIT_T0_EENS4_IKS5_S6_EEllS6_,"a",@progbits
	.sectionflags	@""
	.align	4
.nv.constant0._ZN2at6native16triu_tril_kernelIilLb0ELi2ELb1EEEvNS_4cuda6detail10TensorInfoIT_T0_EENS4_IKS5_S6_EEllS6_:
	.zero		1384


//--------------------- .nv.constant0._ZN2at6native16triu_tril_kernelIiiLb0ELi2ELb0EEEvNS_4cuda6detail10TensorInfoIT_T0_EENS4_IKS5_S6_EEllS6_ --------------------------
	.section	.nv.constant0._ZN2at6native16triu_tril_kernelIiiLb0ELi2ELb0EEEvNS_4cuda6detail10TensorInfoIT_T0_EENS4_IKS5_S6_EEllS6_,"a",@progbits
	.sectionflags	@""
	.align	4
.nv.constant0._ZN2at6native16triu_tril_kernelIiiLb0ELi2ELb0EEEvNS_4cuda6detail10TensorInfoIT_T0_EENS4_IKS5_S6_EEllS6_:
	.zero		980


//--------------------- .nv.constant0._ZN2at6native16triu_tril_kernelIiiLb0ELi2ELb1EEEvNS_4cuda6detail10TensorInfoIT_T0_EENS4_IKS5_S6_EEllS6_ --------------------------
	.section	.nv.constant0._ZN2at6native16triu_tril_kernelIiiLb0ELi2ELb1EEEvNS_4cuda6detail10TensorInfoIT_T0_EENS4_IKS5_S6_EEllS6_,"a",@progbits
	.sectionflags	@""
	.align	4
.nv.constant0._ZN2at6native16triu_tril_kernelIiiLb0ELi2ELb1EEEvNS_4cuda6detail10TensorInfoIT_T0_EENS4_IKS5_S6_EEllS6_:
	.zero		980


//--------------------- .nv.constant0._ZN2at6native16triu_tril_kernelIalLb0ELi8ELb0EEEvNS_4cuda6detail10TensorInfoIT_T0_EENS4_IKS5_S6_EEllS6_ --------------------------
	.section	.nv.constant0._ZN2at6native16triu_tril_kernelIalLb0ELi8ELb0EEEvNS_4cuda6detail10TensorInfoIT_T0_EENS4_IKS5_S6_EEllS6_,"a",@progbits
	.sectionflags	@""
	.align	4
.nv.constant0._ZN2at6native16triu_tril_kernelIalLb0ELi8ELb0EEEvNS_4cuda6detail10TensorInfoIT_T0_EENS4_IKS5_S6_EEllS6_:
	.zero		1384


//--------------------- .nv.constant0._ZN2at6native16triu_tril_kernelIalLb0ELi8ELb1EEEvNS_4cuda6detail10TensorInfoIT_T0_EENS4_IKS5_S6_EEllS6_ --------------------------
	.section	.nv.constant0._ZN2at6native16triu_tril_kernelIalLb0ELi8ELb1EEEvNS_4cuda6detail10TensorInfoIT_T0_EENS4_IKS5_S6_EEllS6_,"a",@progbits
	.sectionflags	@""
	.align	4
.nv.constant0._ZN2at6native16triu_tril_kernelIalLb0ELi8ELb1EEEvNS_4cuda6detail10TensorInfoIT_T0_EENS4_IKS5_S6_EEllS6_:
	.zero		1384


//--------------------- .nv.constant0._ZN2at6native16triu_tril_kernelIaiLb0ELi8ELb0EEEvNS_4cuda6detail10TensorInfoIT_T0_EENS4_IKS5_S6_EEllS6_ --------------------------
	.section	.nv.constant0._ZN2at6native16triu_tril_kernelIaiLb0ELi8ELb0EEEvNS_4cuda6detail10TensorInfoIT_T0_EENS4_IKS5_S6_EEllS6_,"a",@progbits
	.sectionflags	@""
	.align	4
.nv.constant0._ZN2at6native16triu_tril_kernelIaiLb0ELi8ELb0EEEvNS_4cuda6detail10TensorInfoIT_T0_EENS4_IKS5_S6_EEllS6_:
	.zero		980


//--------------------- .nv.constant0._ZN2at6native16triu_tril_kernelIaiLb0ELi8ELb1EEEvNS_4cuda6detail10TensorInfoIT_T0_EENS4_IKS5_S6_EEllS6_ --------------------------
	.section	.nv.constant0._ZN2at6native16triu_tril_kernelIaiLb0ELi8ELb1EEEvNS_4cuda6detail10TensorInfoIT_T0_EENS4_IKS5_S6_EEllS6_,"a",@progbits
	.sectionflags	@""
	.align	4
.nv.constant0._ZN2at6native16triu_tril_kernelIaiLb0ELi8ELb1EEEvNS_4cuda6detail10TensorInfoIT_T0_EENS4_IKS5_S6_EEllS6_:
	.zero		980


//--------------------- .nv.constant0._ZN2at6native16triu_tril_kernelIhlLb0ELi8ELb0EEEvNS_4cuda6detail10TensorInfoIT_T0_EENS4_IKS5_S6_EEllS6_ --------------------------
	.section	.nv.constant0._ZN2at6native16triu_tril_kernelIhlLb0ELi8ELb0EEEvNS_4cuda6detail10TensorInfoIT_T0_EENS4_IKS5_S6_EEllS6_,"a",@progbits
	.sectionflags	@""
	.align	4
.nv.constant0._ZN2at6native16triu_tril_kernelIhlLb0ELi8ELb0EEEvNS_4cuda6detail10TensorInfoIT_T0_EENS4_IKS5_S6_EEllS6_:
	.zero		1384


//--------------------- .nv.constant0._ZN2at6native16triu_tril_kernelIhlLb0ELi8ELb1EEEvNS_4cuda6detail10TensorInfoIT_T0_EENS4_IKS5_S6_EEllS6_ --------------------------
	.section	.nv.constant0._ZN2at6native16triu_tril_kernelIhlLb0ELi8ELb1EEEvNS_4cuda6detail10TensorInfoIT_T0_EENS4_IKS5_S6_EEllS6_,"a",@progbits
	.sectionflags	@""
	.align	4
.nv.constant0._ZN2at6native16triu_tril_kernelIhlLb0ELi8ELb1EEEvNS_4cuda6detail10TensorInfoIT_T0_EENS4_IKS5_S6_EEllS6_:
	.zero		1384


//--------------------- .nv.constant0._ZN2at6native16triu_tril_kernelIhiLb0ELi8ELb0EEEvNS_4cuda6detail10TensorInfoIT_T0_EENS4_IKS5_S6_EEllS6_ --------------------------
	.section	.nv.constant0._ZN2at6native16triu_tril_kernelIhiLb0ELi8ELb0EEEvNS_4cuda6detail10TensorInfoIT_T0_EENS4_IKS5_S6_EEllS6_,"a",@progbits
	.sectionflags	@""
	.align	4
.nv.constant0._ZN2at6native16triu_tril_kernelIhiLb0ELi8ELb0EEEvNS_4cuda6detail10TensorInfoIT_T0_EENS4_IKS5_S6_EEllS6_:
	.zero		980


//--------------------- .nv.constant0._ZN2at6native16triu_tril_kernelIhiLb0ELi8ELb1EEEvNS_4cuda6detail10TensorInfoIT_T0_EENS4_IKS5_S6_EEllS6_ --------------------------
	.section	.nv.constant0._ZN2at6native16triu_tril_kernelIhiLb0ELi8ELb1EEEvNS_4cuda6detail10TensorInfoIT_T0_EENS4_IKS5_S6_EEllS6_,"a",@progbits
	.sectionflags	@""
	.align	4
.nv.constant0._ZN2at6native16triu_tril_kernelIhiLb0ELi8ELb1EEEvNS_4cuda6detail10TensorInfoIT_T0_EENS4_IKS5_S6_EEllS6_:
	.zero		980


//--------------------- SYMBOLS --------------------------

	.type		.nv.reservedSmem.offset0,@object
	.size		.nv.reservedSmem.offset0,0x4
